//
// Generated by NVIDIA NVVM Compiler
//
// Compiler Build ID: CL-36424714
// Cuda compilation tools, release 13.0, V13.0.88
// Based on NVVM 20.0.0
//

.version 9.0
.target sm_100
.address_size 64

	// .globl	_Z8functionPKdPdS1_
// _ZZN3cub18CUB_300001_SM_10006detail6reduce28DeviceReduceSingleTileKernelINS2_10policy_hubIdjN4cuda3__47maximumIdEEE10Policy1000EN6thrust24THRUST_300001_SM_1000_NS6detail15normal_iteratorINSC_10device_ptrIdEEEEPdjS8_ddNS5_3std3__410__identityEEEvT0_T1_T2_T3_T4_T6_E12temp_storage has been demoted
// _ZZN3cub18CUB_300001_SM_10006detail6reduce18DeviceReduceKernelINS2_10policy_hubIdjN4cuda3__47maximumIdEEE10Policy1000EN6thrust24THRUST_300001_SM_1000_NS6detail15normal_iteratorINSC_10device_ptrIdEEEEjS8_dNS5_3std3__410__identityEEEvT0_PT3_T1_NS0_13GridEvenShareISO_EET2_T4_E12temp_storage has been demoted
// _ZZN3cub18CUB_300001_SM_10006detail6reduce28DeviceReduceSingleTileKernelINS2_10policy_hubIdjN4cuda3__47maximumIdEEE10Policy1000EPdSB_iS8_ddNS5_3std3__410__identityEEEvT0_T1_T2_T3_T4_T6_E12temp_storage has been demoted
// _ZZN3cub18CUB_300001_SM_10006detail6reduce28DeviceReduceSingleTileKernelINS2_10policy_hubIdyN4cuda3__47maximumIdEEE10Policy1000EN6thrust24THRUST_300001_SM_1000_NS6detail15normal_iteratorINSC_10device_ptrIdEEEEPdyS8_ddNS5_3std3__410__identityEEEvT0_T1_T2_T3_T4_T6_E12temp_storage has been demoted
// _ZZN3cub18CUB_300001_SM_10006detail6reduce18DeviceReduceKernelINS2_10policy_hubIdyN4cuda3__47maximumIdEEE10Policy1000EN6thrust24THRUST_300001_SM_1000_NS6detail15normal_iteratorINSC_10device_ptrIdEEEEyS8_dNS5_3std3__410__identityEEEvT0_PT3_T1_NS0_13GridEvenShareISO_EET2_T4_E12temp_storage has been demoted
// _ZZN3cub18CUB_300001_SM_10006detail6reduce28DeviceReduceSingleTileKernelINS2_10policy_hubIdyN4cuda3__47maximumIdEEE10Policy1000EPdSB_iS8_ddNS5_3std3__410__identityEEEvT0_T1_T2_T3_T4_T6_E12temp_storage has been demoted
.global .align 1 .b8 _ZN32_INTERNAL_0fc7accb_4_k_cu_MAXEPS4cuda3std3__45__cpo5beginE[1];
.global .align 1 .b8 _ZN32_INTERNAL_0fc7accb_4_k_cu_MAXEPS4cuda3std3__45__cpo3endE[1];
.global .align 1 .b8 _ZN32_INTERNAL_0fc7accb_4_k_cu_MAXEPS4cuda3std3__45__cpo6cbeginE[1];
.global .align 1 .b8 _ZN32_INTERNAL_0fc7accb_4_k_cu_MAXEPS4cuda3std3__45__cpo4cendE[1];
.global .align 1 .b8 _ZN32_INTERNAL_0fc7accb_4_k_cu_MAXEPS4cuda3std3__45__cpo6rbeginE[1];
.global .align 1 .b8 _ZN32_INTERNAL_0fc7accb_4_k_cu_MAXEPS4cuda3std3__45__cpo4rendE[1];
.global .align 1 .b8 _ZN32_INTERNAL_0fc7accb_4_k_cu_MAXEPS4cuda3std3__45__cpo7crbeginE[1];
.global .align 1 .b8 _ZN32_INTERNAL_0fc7accb_4_k_cu_MAXEPS4cuda3std3__45__cpo5crendE[1];
.global .align 1 .b8 _ZN32_INTERNAL_0fc7accb_4_k_cu_MAXEPS4cuda3std3__434_GLOBAL__N__0fc7accb_4_k_cu_MAXEPS6ignoreE[1];
.global .align 1 .b8 _ZN32_INTERNAL_0fc7accb_4_k_cu_MAXEPS4cuda3std3__419piecewise_constructE[1];
.global .align 1 .b8 _ZN32_INTERNAL_0fc7accb_4_k_cu_MAXEPS4cuda3std3__48in_placeE[1];
.global .align 1 .b8 _ZN32_INTERNAL_0fc7accb_4_k_cu_MAXEPS4cuda3std3__420unreachable_sentinelE[1];
.global .align 1 .b8 _ZN32_INTERNAL_0fc7accb_4_k_cu_MAXEPS4cuda3std3__47nulloptE[1];
.global .align 1 .b8 _ZN32_INTERNAL_0fc7accb_4_k_cu_MAXEPS4cuda3std3__48unexpectE[1];
.global .align 1 .b8 _ZN32_INTERNAL_0fc7accb_4_k_cu_MAXEPS4cuda3std6ranges3__45__cpo4swapE[1];
.global .align 1 .b8 _ZN32_INTERNAL_0fc7accb_4_k_cu_MAXEPS4cuda3std6ranges3__45__cpo9iter_moveE[1];
.global .align 1 .b8 _ZN32_INTERNAL_0fc7accb_4_k_cu_MAXEPS4cuda3std6ranges3__45__cpo5beginE[1];
.global .align 1 .b8 _ZN32_INTERNAL_0fc7accb_4_k_cu_MAXEPS4cuda3std6ranges3__45__cpo3endE[1];
.global .align 1 .b8 _ZN32_INTERNAL_0fc7accb_4_k_cu_MAXEPS4cuda3std6ranges3__45__cpo6cbeginE[1];
.global .align 1 .b8 _ZN32_INTERNAL_0fc7accb_4_k_cu_MAXEPS4cuda3std6ranges3__45__cpo4cendE[1];
.global .align 1 .b8 _ZN32_INTERNAL_0fc7accb_4_k_cu_MAXEPS4cuda3std6ranges3__45__cpo7advanceE[1];
.global .align 1 .b8 _ZN32_INTERNAL_0fc7accb_4_k_cu_MAXEPS4cuda3std6ranges3__45__cpo9iter_swapE[1];
.global .align 1 .b8 _ZN32_INTERNAL_0fc7accb_4_k_cu_MAXEPS4cuda3std6ranges3__45__cpo4nextE[1];
.global .align 1 .b8 _ZN32_INTERNAL_0fc7accb_4_k_cu_MAXEPS4cuda3std6ranges3__45__cpo4prevE[1];
.global .align 1 .b8 _ZN32_INTERNAL_0fc7accb_4_k_cu_MAXEPS4cuda3std6ranges3__45__cpo4dataE[1];
.global .align 1 .b8 _ZN32_INTERNAL_0fc7accb_4_k_cu_MAXEPS4cuda3std6ranges3__45__cpo5cdataE[1];
.global .align 1 .b8 _ZN32_INTERNAL_0fc7accb_4_k_cu_MAXEPS4cuda3std6ranges3__45__cpo4sizeE[1];
.global .align 1 .b8 _ZN32_INTERNAL_0fc7accb_4_k_cu_MAXEPS4cuda3std6ranges3__45__cpo5ssizeE[1];
.global .align 1 .b8 _ZN32_INTERNAL_0fc7accb_4_k_cu_MAXEPS4cuda3std6ranges3__45__cpo8distanceE[1];
.global .align 1 .b8 _ZN32_INTERNAL_0fc7accb_4_k_cu_MAXEPS6thrust24THRUST_300001_SM_1000_NS8cuda_cub3parE[1];
.global .align 1 .b8 _ZN32_INTERNAL_0fc7accb_4_k_cu_MAXEPS6thrust24THRUST_300001_SM_1000_NS8cuda_cub10par_nosyncE[1];
.global .align 1 .b8 _ZN32_INTERNAL_0fc7accb_4_k_cu_MAXEPS6thrust24THRUST_300001_SM_1000_NS6system6detail10sequential3seqE[1];
.global .align 1 .b8 _ZN32_INTERNAL_0fc7accb_4_k_cu_MAXEPS6thrust24THRUST_300001_SM_1000_NS12placeholders2_1E[1];
.global .align 1 .b8 _ZN32_INTERNAL_0fc7accb_4_k_cu_MAXEPS6thrust24THRUST_300001_SM_1000_NS12placeholders2_2E[1];
.global .align 1 .b8 _ZN32_INTERNAL_0fc7accb_4_k_cu_MAXEPS6thrust24THRUST_300001_SM_1000_NS12placeholders2_3E[1];
.global .align 1 .b8 _ZN32_INTERNAL_0fc7accb_4_k_cu_MAXEPS6thrust24THRUST_300001_SM_1000_NS12placeholders2_4E[1];
.global .align 1 .b8 _ZN32_INTERNAL_0fc7accb_4_k_cu_MAXEPS6thrust24THRUST_300001_SM_1000_NS12placeholders2_5E[1];
.global .align 1 .b8 _ZN32_INTERNAL_0fc7accb_4_k_cu_MAXEPS6thrust24THRUST_300001_SM_1000_NS12placeholders2_6E[1];
.global .align 1 .b8 _ZN32_INTERNAL_0fc7accb_4_k_cu_MAXEPS6thrust24THRUST_300001_SM_1000_NS12placeholders2_7E[1];
.global .align 1 .b8 _ZN32_INTERNAL_0fc7accb_4_k_cu_MAXEPS6thrust24THRUST_300001_SM_1000_NS12placeholders2_8E[1];
.global .align 1 .b8 _ZN32_INTERNAL_0fc7accb_4_k_cu_MAXEPS6thrust24THRUST_300001_SM_1000_NS12placeholders2_9E[1];
.global .align 1 .b8 _ZN32_INTERNAL_0fc7accb_4_k_cu_MAXEPS6thrust24THRUST_300001_SM_1000_NS12placeholders3_10E[1];
.global .align 1 .b8 _ZN32_INTERNAL_0fc7accb_4_k_cu_MAXEPS6thrust24THRUST_300001_SM_1000_NS3seqE[1];

.visible .entry _Z8functionPKdPdS1_(
	.param .u64 .ptr .align 1 _Z8functionPKdPdS1__param_0,
	.param .u64 .ptr .align 1 _Z8functionPKdPdS1__param_1,
	.param .u64 .ptr .align 1 _Z8functionPKdPdS1__param_2
)
{
	.reg .pred 	%p<3>;
	.reg .b32 	%r<27>;
	.reg .b64 	%rd<21>;
	.reg .b64 	%fd<17>;

	ld.param.u64 	%rd1, [_Z8functionPKdPdS1__param_0];
	ld.param.u64 	%rd2, [_Z8functionPKdPdS1__param_1];
	ld.param.u64 	%rd3, [_Z8functionPKdPdS1__param_2];
	mov.u32 	%r5, %ctaid.x;
	mov.u32 	%r6, %ntid.x;
	mov.u32 	%r7, %tid.x;
	mad.lo.s32 	%r1, %r5, %r6, %r7;
	mov.u32 	%r8, %ctaid.y;
	mov.u32 	%r9, %ntid.y;
	mov.u32 	%r10, %tid.y;
	mad.lo.s32 	%r11, %r8, %r9, %r10;
	mov.u32 	%r12, %ctaid.z;
	mov.u32 	%r13, %ntid.z;
	mov.u32 	%r14, %tid.z;
	mad.lo.s32 	%r3, %r12, %r13, %r14;
	add.s32 	%r15, %r3, -1;
	add.s32 	%r16, %r11, -1;
	max.u32 	%r17, %r15, %r16;
	add.s32 	%r4, %r1, -1;
	max.u32 	%r18, %r4, %r17;
	setp.gt.u32 	%p1, %r18, 697;
	@%p1 bra 	$L__BB0_2;
	cvta.to.global.u64 	%rd4, %rd3;
	cvta.to.global.u64 	%rd5, %rd1;
	cvta.to.global.u64 	%rd6, %rd2;
	mad.lo.s32 	%r19, %r3, 700, %r11;
	mul.lo.s32 	%r20, %r19, 700;
	add.s32 	%r21, %r1, %r20;
	add.s32 	%r22, %r21, -490000;
	mul.wide.u32 	%rd7, %r22, 8;
	add.s64 	%rd8, %rd5, %rd7;
	ld.global.f64 	%fd1, [%rd8];
	add.s32 	%r23, %r21, -700;
	mul.wide.u32 	%rd9, %r23, 8;
	add.s64 	%rd10, %rd5, %rd9;
	ld.global.f64 	%fd2, [%rd10];
	add.f64 	%fd3, %fd1, %fd2;
	add.s32 	%r24, %r20, %r4;
	mul.wide.u32 	%rd11, %r24, 8;
	add.s64 	%rd12, %rd5, %rd11;
	ld.global.f64 	%fd4, [%rd12];
	add.f64 	%fd5, %fd3, %fd4;
	mul.wide.u32 	%rd13, %r21, 8;
	add.s64 	%rd14, %rd5, %rd13;
	ld.global.f64 	%fd6, [%rd14+8];
	add.f64 	%fd7, %fd5, %fd6;
	add.s32 	%r25, %r21, 700;
	mul.wide.u32 	%rd15, %r25, 8;
	add.s64 	%rd16, %rd5, %rd15;
	ld.global.f64 	%fd8, [%rd16];
	add.f64 	%fd9, %fd7, %fd8;
	add.s32 	%r26, %r21, 490000;
	mul.wide.u32 	%rd17, %r26, 8;
	add.s64 	%rd18, %rd5, %rd17;
	ld.global.f64 	%fd10, [%rd18];
	add.f64 	%fd11, %fd9, %fd10;
	div.rn.f64 	%fd12, %fd11, 0d4018000000000000;
	add.s64 	%rd19, %rd6, %rd13;
	st.global.f64 	[%rd19], %fd12;
	ld.global.f64 	%fd13, [%rd14];
	setp.gt.f64 	%p2, %fd12, %fd13;
	sub.f64 	%fd14, %fd12, %fd13;
	neg.f64 	%fd15, %fd14;
	selp.f64 	%fd16, %fd14, %fd15, %p2;
	add.s64 	%rd20, %rd4, %rd13;
	st.global.f64 	[%rd20], %fd16;
$L__BB0_2:
	ret;

}
	// .globl	_Z13difference_abPdPKdS_
.visible .entry _Z13difference_abPdPKdS_(
	.param .u64 .ptr .align 1 _Z13difference_abPdPKdS__param_0,
	.param .u64 .ptr .align 1 _Z13difference_abPdPKdS__param_1,
	.param .u64 .ptr .align 1 _Z13difference_abPdPKdS__param_2
)
{
	.reg .pred 	%p<3>;
	.reg .b32 	%r<21>;
	.reg .b64 	%rd<11>;
	.reg .b64 	%fd<7>;

	ld.param.u64 	%rd1, [_Z13difference_abPdPKdS__param_0];
	ld.param.u64 	%rd2, [_Z13difference_abPdPKdS__param_1];
	ld.param.u64 	%rd3, [_Z13difference_abPdPKdS__param_2];
	mov.u32 	%r4, %ctaid.x;
	mov.u32 	%r5, %ntid.x;
	mov.u32 	%r6, %tid.x;
	mad.lo.s32 	%r1, %r4, %r5, %r6;
	mov.u32 	%r7, %ctaid.y;
	mov.u32 	%r8, %ntid.y;
	mov.u32 	%r9, %tid.y;
	mad.lo.s32 	%r10, %r7, %r8, %r9;
	mov.u32 	%r11, %ctaid.z;
	mov.u32 	%r12, %ntid.z;
	mov.u32 	%r13, %tid.z;
	mad.lo.s32 	%r3, %r11, %r12, %r13;
	add.s32 	%r14, %r3, -1;
	add.s32 	%r15, %r10, -1;
	max.u32 	%r16, %r14, %r15;
	add.s32 	%r17, %r1, -1;
	max.u32 	%r18, %r17, %r16;
	setp.gt.u32 	%p1, %r18, 697;
	@%p1 bra 	$L__BB1_2;
	cvta.to.global.u64 	%rd4, %rd3;
	cvta.to.global.u64 	%rd5, %rd2;
	cvta.to.global.u64 	%rd6, %rd1;
	mad.lo.s32 	%r19, %r3, 700, %r10;
	mad.lo.s32 	%r20, %r19, 700, %r1;
	mul.wide.u32 	%rd7, %r20, 8;
	add.s64 	%rd8, %rd5, %rd7;
	ld.global.f64 	%fd1, [%rd8];
	add.s64 	%rd9, %rd6, %rd7;
	ld.global.f64 	%fd2, [%rd9];
	setp.gt.f64 	%p2, %fd1, %fd2;
	sub.f64 	%fd3, %fd1, %fd2;
	neg.f64 	%fd4, %fd3;
	selp.f64 	%fd5, %fd3, %fd4, %p2;
	add.s64 	%rd10, %rd4, %rd7;
	st.global.f64 	[%rd10], %fd5;
	ld.global.f64 	%fd6, [%rd8];
	st.global.f64 	[%rd9], %fd6;
$L__BB1_2:
	ret;

}
	// .globl	_ZN3cub18CUB_300001_SM_10006detail11EmptyKernelIvEEvv
.visible .entry _ZN3cub18CUB_300001_SM_10006detail11EmptyKernelIvEEvv()
{


	ret;

}
	// .globl	_ZN3cub18CUB_300001_SM_10006detail8for_each13static_kernelINS2_12policy_hub_t12policy_500_tEmN6thrust24THRUST_300001_SM_1000_NS8cuda_cub20__uninitialized_fill7functorINS7_10device_ptrIdEEdEEEEvT0_T1_
.visible .entry _ZN3cub18CUB_300001_SM_10006detail8for_each13static_kernelINS2_12policy_hub_t12policy_500_tEmN6thrust24THRUST_300001_SM_1000_NS8cuda_cub20__uninitialized_fill7functorINS7_10device_ptrIdEEdEEEEvT0_T1_(
	.param .u64 _ZN3cub18CUB_300001_SM_10006detail8for_each13static_kernelINS2_12policy_hub_t12policy_500_tEmN6thrust24THRUST_300001_SM_1000_NS8cuda_cub20__uninitialized_fill7functorINS7_10device_ptrIdEEdEEEEvT0_T1__param_0,
	.param .align 8 .b8 _ZN3cub18CUB_300001_SM_10006detail8for_each13static_kernelINS2_12policy_hub_t12policy_500_tEmN6thrust24THRUST_300001_SM_1000_NS8cuda_cub20__uninitialized_fill7functorINS7_10device_ptrIdEEdEEEEvT0_T1__param_1[16]
)
.maxntid 256
{
	.reg .pred 	%p<4>;
	.reg .b32 	%r<5>;
	.reg .b64 	%rd<16>;
	.reg .b64 	%fd<3>;

	ld.param.f64 	%fd2, [_ZN3cub18CUB_300001_SM_10006detail8for_each13static_kernelINS2_12policy_hub_t12policy_500_tEmN6thrust24THRUST_300001_SM_1000_NS8cuda_cub20__uninitialized_fill7functorINS7_10device_ptrIdEEdEEEEvT0_T1__param_1+8];
	ld.param.u64 	%rd4, [_ZN3cub18CUB_300001_SM_10006detail8for_each13static_kernelINS2_12policy_hub_t12policy_500_tEmN6thrust24THRUST_300001_SM_1000_NS8cuda_cub20__uninitialized_fill7functorINS7_10device_ptrIdEEdEEEEvT0_T1__param_1];
	ld.param.u64 	%rd5, [_ZN3cub18CUB_300001_SM_10006detail8for_each13static_kernelINS2_12policy_hub_t12policy_500_tEmN6thrust24THRUST_300001_SM_1000_NS8cuda_cub20__uninitialized_fill7functorINS7_10device_ptrIdEEdEEEEvT0_T1__param_0];
	mov.u32 	%r2, %ctaid.x;
	mul.wide.u32 	%rd1, %r2, 512;
	sub.s64 	%rd2, %rd5, %rd1;
	setp.lt.u64 	%p1, %rd2, 512;
	@%p1 bra 	$L__BB3_2;
	mov.u32 	%r4, %tid.x;
	cvta.to.global.u64 	%rd11, %rd4;
	cvt.u64.u32 	%rd12, %r4;
	add.s64 	%rd13, %rd1, %rd12;
	shl.b64 	%rd14, %rd13, 3;
	add.s64 	%rd15, %rd11, %rd14;
	st.global.f64 	[%rd15], %fd2;
	st.global.f64 	[%rd15+2048], %fd2;
	bra.uni 	$L__BB3_6;
$L__BB3_2:
	cvta.to.global.u64 	%rd6, %rd4;
	mov.u32 	%r1, %tid.x;
	cvt.u64.u32 	%rd7, %r1;
	setp.le.u64 	%p2, %rd2, %rd7;
	add.s64 	%rd8, %rd1, %rd7;
	shl.b64 	%rd9, %rd8, 3;
	add.s64 	%rd3, %rd6, %rd9;
	@%p2 bra 	$L__BB3_4;
	st.global.f64 	[%rd3], %fd2;
$L__BB3_4:
	add.s32 	%r3, %r1, 256;
	cvt.u64.u32 	%rd10, %r3;
	setp.le.u64 	%p3, %rd2, %rd10;
	@%p3 bra 	$L__BB3_6;
	st.global.f64 	[%rd3+2048], %fd2;
$L__BB3_6:
	ret;

}
	// .globl	_ZN3cub18CUB_300001_SM_10006detail6reduce28DeviceReduceSingleTileKernelINS2_10policy_hubIdjN4cuda3__47maximumIdEEE10Policy1000EN6thrust24THRUST_300001_SM_1000_NS6detail15normal_iteratorINSC_10device_ptrIdEEEEPdjS8_ddNS5_3std3__410__identityEEEvT0_T1_T2_T3_T4_T6_
.visible .entry _ZN3cub18CUB_300001_SM_10006detail6reduce28DeviceReduceSingleTileKernelINS2_10policy_hubIdjN4cuda3__47maximumIdEEE10Policy1000EN6thrust24THRUST_300001_SM_1000_NS6detail15normal_iteratorINSC_10device_ptrIdEEEEPdjS8_ddNS5_3std3__410__identityEEEvT0_T1_T2_T3_T4_T6_(
	.param .align 8 .b8 _ZN3cub18CUB_300001_SM_10006detail6reduce28DeviceReduceSingleTileKernelINS2_10policy_hubIdjN4cuda3__47maximumIdEEE10Policy1000EN6thrust24THRUST_300001_SM_1000_NS6detail15normal_iteratorINSC_10device_ptrIdEEEEPdjS8_ddNS5_3std3__410__identityEEEvT0_T1_T2_T3_T4_T6__param_0[8],
	.param .u64 .ptr .align 1 _ZN3cub18CUB_300001_SM_10006detail6reduce28DeviceReduceSingleTileKernelINS2_10policy_hubIdjN4cuda3__47maximumIdEEE10Policy1000EN6thrust24THRUST_300001_SM_1000_NS6detail15normal_iteratorINSC_10device_ptrIdEEEEPdjS8_ddNS5_3std3__410__identityEEEvT0_T1_T2_T3_T4_T6__param_1,
	.param .u32 _ZN3cub18CUB_300001_SM_10006detail6reduce28DeviceReduceSingleTileKernelINS2_10policy_hubIdjN4cuda3__47maximumIdEEE10Policy1000EN6thrust24THRUST_300001_SM_1000_NS6detail15normal_iteratorINSC_10device_ptrIdEEEEPdjS8_ddNS5_3std3__410__identityEEEvT0_T1_T2_T3_T4_T6__param_2,
	.param .align 1 .b8 _ZN3cub18CUB_300001_SM_10006detail6reduce28DeviceReduceSingleTileKernelINS2_10policy_hubIdjN4cuda3__47maximumIdEEE10Policy1000EN6thrust24THRUST_300001_SM_1000_NS6detail15normal_iteratorINSC_10device_ptrIdEEEEPdjS8_ddNS5_3std3__410__identityEEEvT0_T1_T2_T3_T4_T6__param_3[1],
	.param .f64 _ZN3cub18CUB_300001_SM_10006detail6reduce28DeviceReduceSingleTileKernelINS2_10policy_hubIdjN4cuda3__47maximumIdEEE10Policy1000EN6thrust24THRUST_300001_SM_1000_NS6detail15normal_iteratorINSC_10device_ptrIdEEEEPdjS8_ddNS5_3std3__410__identityEEEvT0_T1_T2_T3_T4_T6__param_4,
	.param .align 1 .b8 _ZN3cub18CUB_300001_SM_10006detail6reduce28DeviceReduceSingleTileKernelINS2_10policy_hubIdjN4cuda3__47maximumIdEEE10Policy1000EN6thrust24THRUST_300001_SM_1000_NS6detail15normal_iteratorINSC_10device_ptrIdEEEEPdjS8_ddNS5_3std3__410__identityEEEvT0_T1_T2_T3_T4_T6__param_5[1]
)
.maxntid 256
.minnctapersm 1
{
	.reg .pred 	%p<169>;
	.reg .b32 	%r<286>;
	.reg .b64 	%rd<114>;
	.reg .b64 	%fd<309>;
	// demoted variable
	.shared .align 8 .b8 _ZZN3cub18CUB_300001_SM_10006detail6reduce28DeviceReduceSingleTileKernelINS2_10policy_hubIdjN4cuda3__47maximumIdEEE10Policy1000EN6thrust24THRUST_300001_SM_1000_NS6detail15normal_iteratorINSC_10device_ptrIdEEEEPdjS8_ddNS5_3std3__410__identityEEEvT0_T1_T2_T3_T4_T6_E12temp_storage[80];
	ld.param.u64 	%rd9, [_ZN3cub18CUB_300001_SM_10006detail6reduce28DeviceReduceSingleTileKernelINS2_10policy_hubIdjN4cuda3__47maximumIdEEE10Policy1000EN6thrust24THRUST_300001_SM_1000_NS6detail15normal_iteratorINSC_10device_ptrIdEEEEPdjS8_ddNS5_3std3__410__identityEEEvT0_T1_T2_T3_T4_T6__param_0];
	ld.param.u64 	%rd10, [_ZN3cub18CUB_300001_SM_10006detail6reduce28DeviceReduceSingleTileKernelINS2_10policy_hubIdjN4cuda3__47maximumIdEEE10Policy1000EN6thrust24THRUST_300001_SM_1000_NS6detail15normal_iteratorINSC_10device_ptrIdEEEEPdjS8_ddNS5_3std3__410__identityEEEvT0_T1_T2_T3_T4_T6__param_1];
	ld.param.u32 	%r51, [_ZN3cub18CUB_300001_SM_10006detail6reduce28DeviceReduceSingleTileKernelINS2_10policy_hubIdjN4cuda3__47maximumIdEEE10Policy1000EN6thrust24THRUST_300001_SM_1000_NS6detail15normal_iteratorINSC_10device_ptrIdEEEEPdjS8_ddNS5_3std3__410__identityEEEvT0_T1_T2_T3_T4_T6__param_2];
	ld.param.f64 	%fd42, [_ZN3cub18CUB_300001_SM_10006detail6reduce28DeviceReduceSingleTileKernelINS2_10policy_hubIdjN4cuda3__47maximumIdEEE10Policy1000EN6thrust24THRUST_300001_SM_1000_NS6detail15normal_iteratorINSC_10device_ptrIdEEEEPdjS8_ddNS5_3std3__410__identityEEEvT0_T1_T2_T3_T4_T6__param_4];
	cvta.to.global.u64 	%rd1, %rd10;
	setp.ne.s32 	%p1, %r51, 0;
	@%p1 bra 	$L__BB4_3;
	mov.u32 	%r268, %tid.x;
	setp.ne.s32 	%p168, %r268, 0;
	@%p168 bra 	$L__BB4_52;
	st.global.f64 	[%rd1], %fd42;
	bra.uni 	$L__BB4_52;
$L__BB4_3:
	cvta.to.global.u64 	%rd2, %rd9;
	setp.gt.u32 	%p2, %r51, 2047;
	@%p2 bra 	$L__BB4_28;
	mov.u32 	%r1, %tid.x;
	setp.ge.u32 	%p80, %r1, %r51;
	mov.f64 	%fd296, 0d0000000000000000;
	mov.u32 	%r272, %r1;
	@%p80 bra 	$L__BB4_6;
	mul.wide.u32 	%rd83, %r1, 8;
	add.s64 	%rd84, %rd2, %rd83;
	ld.global.f64 	%fd296, [%rd84];
	add.s32 	%r272, %r1, 256;
$L__BB4_6:
	setp.ge.u32 	%p81, %r272, %r51;
	@%p81 bra 	$L__BB4_19;
	not.b32 	%r145, %r272;
	add.s32 	%r146, %r51, %r145;
	shr.u32 	%r147, %r146, 8;
	add.s32 	%r4, %r147, 1;
	and.b32  	%r5, %r4, 15;
	setp.lt.u32 	%p82, %r146, 3840;
	@%p82 bra 	$L__BB4_10;
	and.b32  	%r148, %r4, 33554416;
	neg.s32 	%r270, %r148;
	mul.wide.u32 	%rd85, %r272, 8;
	add.s64 	%rd86, %rd85, %rd2;
	add.s64 	%rd112, %rd86, 16384;
$L__BB4_9:
	.pragma "nounroll";
	ld.global.f64 	%fd157, [%rd112+-16384];
	setp.lt.f64 	%p83, %fd296, %fd157;
	selp.f64 	%fd158, %fd157, %fd296, %p83;
	ld.global.f64 	%fd159, [%rd112+-14336];
	setp.lt.f64 	%p84, %fd158, %fd159;
	selp.f64 	%fd160, %fd159, %fd158, %p84;
	ld.global.f64 	%fd161, [%rd112+-12288];
	setp.lt.f64 	%p85, %fd160, %fd161;
	selp.f64 	%fd162, %fd161, %fd160, %p85;
	ld.global.f64 	%fd163, [%rd112+-10240];
	setp.lt.f64 	%p86, %fd162, %fd163;
	selp.f64 	%fd164, %fd163, %fd162, %p86;
	ld.global.f64 	%fd165, [%rd112+-8192];
	setp.lt.f64 	%p87, %fd164, %fd165;
	selp.f64 	%fd166, %fd165, %fd164, %p87;
	ld.global.f64 	%fd167, [%rd112+-6144];
	setp.lt.f64 	%p88, %fd166, %fd167;
	selp.f64 	%fd168, %fd167, %fd166, %p88;
	ld.global.f64 	%fd169, [%rd112+-4096];
	setp.lt.f64 	%p89, %fd168, %fd169;
	selp.f64 	%fd170, %fd169, %fd168, %p89;
	ld.global.f64 	%fd171, [%rd112+-2048];
	setp.lt.f64 	%p90, %fd170, %fd171;
	selp.f64 	%fd172, %fd171, %fd170, %p90;
	ld.global.f64 	%fd173, [%rd112];
	setp.lt.f64 	%p91, %fd172, %fd173;
	selp.f64 	%fd174, %fd173, %fd172, %p91;
	ld.global.f64 	%fd175, [%rd112+2048];
	setp.lt.f64 	%p92, %fd174, %fd175;
	selp.f64 	%fd176, %fd175, %fd174, %p92;
	ld.global.f64 	%fd177, [%rd112+4096];
	setp.lt.f64 	%p93, %fd176, %fd177;
	selp.f64 	%fd178, %fd177, %fd176, %p93;
	ld.global.f64 	%fd179, [%rd112+6144];
	setp.lt.f64 	%p94, %fd178, %fd179;
	selp.f64 	%fd180, %fd179, %fd178, %p94;
	ld.global.f64 	%fd181, [%rd112+8192];
	setp.lt.f64 	%p95, %fd180, %fd181;
	selp.f64 	%fd182, %fd181, %fd180, %p95;
	ld.global.f64 	%fd183, [%rd112+10240];
	setp.lt.f64 	%p96, %fd182, %fd183;
	selp.f64 	%fd184, %fd183, %fd182, %p96;
	ld.global.f64 	%fd185, [%rd112+12288];
	setp.lt.f64 	%p97, %fd184, %fd185;
	selp.f64 	%fd186, %fd185, %fd184, %p97;
	ld.global.f64 	%fd187, [%rd112+14336];
	setp.lt.f64 	%p98, %fd186, %fd187;
	selp.f64 	%fd296, %fd187, %fd186, %p98;
	add.s32 	%r272, %r272, 4096;
	add.s32 	%r270, %r270, 16;
	add.s64 	%rd112, %rd112, 32768;
	setp.ne.s32 	%p99, %r270, 0;
	@%p99 bra 	$L__BB4_9;
$L__BB4_10:
	setp.eq.s32 	%p100, %r5, 0;
	@%p100 bra 	$L__BB4_19;
	and.b32  	%r12, %r4, 7;
	setp.lt.u32 	%p101, %r5, 8;
	@%p101 bra 	$L__BB4_13;
	mul.wide.u32 	%rd87, %r272, 8;
	add.s64 	%rd88, %rd2, %rd87;
	ld.global.f64 	%fd189, [%rd88];
	setp.lt.f64 	%p102, %fd296, %fd189;
	selp.f64 	%fd190, %fd189, %fd296, %p102;
	ld.global.f64 	%fd191, [%rd88+2048];
	setp.lt.f64 	%p103, %fd190, %fd191;
	selp.f64 	%fd192, %fd191, %fd190, %p103;
	ld.global.f64 	%fd193, [%rd88+4096];
	setp.lt.f64 	%p104, %fd192, %fd193;
	selp.f64 	%fd194, %fd193, %fd192, %p104;
	ld.global.f64 	%fd195, [%rd88+6144];
	setp.lt.f64 	%p105, %fd194, %fd195;
	selp.f64 	%fd196, %fd195, %fd194, %p105;
	ld.global.f64 	%fd197, [%rd88+8192];
	setp.lt.f64 	%p106, %fd196, %fd197;
	selp.f64 	%fd198, %fd197, %fd196, %p106;
	ld.global.f64 	%fd199, [%rd88+10240];
	setp.lt.f64 	%p107, %fd198, %fd199;
	selp.f64 	%fd200, %fd199, %fd198, %p107;
	ld.global.f64 	%fd201, [%rd88+12288];
	setp.lt.f64 	%p108, %fd200, %fd201;
	selp.f64 	%fd202, %fd201, %fd200, %p108;
	ld.global.f64 	%fd203, [%rd88+14336];
	setp.lt.f64 	%p109, %fd202, %fd203;
	selp.f64 	%fd296, %fd203, %fd202, %p109;
	add.s32 	%r272, %r272, 2048;
$L__BB4_13:
	setp.eq.s32 	%p110, %r12, 0;
	@%p110 bra 	$L__BB4_19;
	and.b32  	%r15, %r4, 3;
	setp.lt.u32 	%p111, %r12, 4;
	@%p111 bra 	$L__BB4_16;
	mul.wide.u32 	%rd89, %r272, 8;
	add.s64 	%rd90, %rd2, %rd89;
	ld.global.f64 	%fd205, [%rd90];
	setp.lt.f64 	%p112, %fd296, %fd205;
	selp.f64 	%fd206, %fd205, %fd296, %p112;
	ld.global.f64 	%fd207, [%rd90+2048];
	setp.lt.f64 	%p113, %fd206, %fd207;
	selp.f64 	%fd208, %fd207, %fd206, %p113;
	ld.global.f64 	%fd209, [%rd90+4096];
	setp.lt.f64 	%p114, %fd208, %fd209;
	selp.f64 	%fd210, %fd209, %fd208, %p114;
	ld.global.f64 	%fd211, [%rd90+6144];
	setp.lt.f64 	%p115, %fd210, %fd211;
	selp.f64 	%fd296, %fd211, %fd210, %p115;
	add.s32 	%r272, %r272, 1024;
$L__BB4_16:
	setp.eq.s32 	%p116, %r15, 0;
	@%p116 bra 	$L__BB4_19;
	mul.wide.u32 	%rd91, %r272, 8;
	add.s64 	%rd113, %rd2, %rd91;
	neg.s32 	%r275, %r15;
$L__BB4_18:
	.pragma "nounroll";
	ld.global.f64 	%fd212, [%rd113];
	setp.lt.f64 	%p117, %fd296, %fd212;
	selp.f64 	%fd296, %fd212, %fd296, %p117;
	add.s64 	%rd113, %rd113, 2048;
	add.s32 	%r275, %r275, 1;
	setp.ne.s32 	%p118, %r275, 0;
	@%p118 bra 	$L__BB4_18;
$L__BB4_19:
	setp.lt.u32 	%p119, %r51, 256;
	@%p119 bra 	$L__BB4_24;
	// begin inline asm
	mov.u32 %r212, %laneid;
	// end inline asm
	mov.b64 	%rd102, %fd296;
	mov.b64 	{%r214, %r219}, %rd102;
	mov.b32 	%r220, 1;
	mov.b32 	%r261, 31;
	mov.b32 	%r262, -1;
	// begin inline asm
	shfl.sync.down.b32 %r213, %r214, %r220, %r261, %r262;
	// end inline asm
	// begin inline asm
	shfl.sync.down.b32 %r218, %r219, %r220, %r261, %r262;
	// end inline asm
	mov.b64 	%rd103, {%r213, %r218};
	mov.b64 	%fd260, %rd103;
	setp.gt.s32 	%p147, %r212, 30;
	setp.lt.f64 	%p148, %fd296, %fd260;
	selp.f64 	%fd261, %fd260, %fd296, %p148;
	selp.f64 	%fd262, %fd296, %fd261, %p147;
	mov.b64 	%rd104, %fd262;
	mov.b64 	{%r224, %r229}, %rd104;
	mov.b32 	%r230, 2;
	// begin inline asm
	shfl.sync.down.b32 %r223, %r224, %r230, %r261, %r262;
	// end inline asm
	// begin inline asm
	shfl.sync.down.b32 %r228, %r229, %r230, %r261, %r262;
	// end inline asm
	mov.b64 	%rd105, {%r223, %r228};
	mov.b64 	%fd263, %rd105;
	setp.gt.s32 	%p149, %r212, 29;
	setp.lt.f64 	%p150, %fd262, %fd263;
	selp.f64 	%fd264, %fd263, %fd262, %p150;
	selp.f64 	%fd265, %fd262, %fd264, %p149;
	mov.b64 	%rd106, %fd265;
	mov.b64 	{%r234, %r239}, %rd106;
	mov.b32 	%r240, 4;
	// begin inline asm
	shfl.sync.down.b32 %r233, %r234, %r240, %r261, %r262;
	// end inline asm
	// begin inline asm
	shfl.sync.down.b32 %r238, %r239, %r240, %r261, %r262;
	// end inline asm
	mov.b64 	%rd107, {%r233, %r238};
	mov.b64 	%fd266, %rd107;
	setp.gt.s32 	%p151, %r212, 27;
	setp.lt.f64 	%p152, %fd265, %fd266;
	selp.f64 	%fd267, %fd266, %fd265, %p152;
	selp.f64 	%fd268, %fd265, %fd267, %p151;
	mov.b64 	%rd108, %fd268;
	mov.b64 	{%r244, %r249}, %rd108;
	mov.b32 	%r250, 8;
	// begin inline asm
	shfl.sync.down.b32 %r243, %r244, %r250, %r261, %r262;
	// end inline asm
	// begin inline asm
	shfl.sync.down.b32 %r248, %r249, %r250, %r261, %r262;
	// end inline asm
	mov.b64 	%rd109, {%r243, %r248};
	mov.b64 	%fd269, %rd109;
	setp.gt.s32 	%p153, %r212, 23;
	setp.lt.f64 	%p154, %fd268, %fd269;
	selp.f64 	%fd270, %fd269, %fd268, %p154;
	selp.f64 	%fd271, %fd268, %fd270, %p153;
	mov.b64 	%rd110, %fd271;
	mov.b64 	{%r254, %r259}, %rd110;
	mov.b32 	%r260, 16;
	// begin inline asm
	shfl.sync.down.b32 %r253, %r254, %r260, %r261, %r262;
	// end inline asm
	// begin inline asm
	shfl.sync.down.b32 %r258, %r259, %r260, %r261, %r262;
	// end inline asm
	mov.b64 	%rd111, {%r253, %r258};
	mov.b64 	%fd272, %rd111;
	setp.gt.s32 	%p155, %r212, 15;
	setp.lt.f64 	%p156, %fd271, %fd272;
	selp.f64 	%fd16, %fd272, %fd271, %p156;
	selp.f64 	%fd308, %fd271, %fd16, %p155;
	setp.ne.s32 	%p157, %r212, 0;
	@%p157 bra 	$L__BB4_22;
	shr.u32 	%r263, %r1, 2;
	and.b32  	%r264, %r263, 248;
	mov.u32 	%r265, _ZZN3cub18CUB_300001_SM_10006detail6reduce28DeviceReduceSingleTileKernelINS2_10policy_hubIdjN4cuda3__47maximumIdEEE10Policy1000EN6thrust24THRUST_300001_SM_1000_NS6detail15normal_iteratorINSC_10device_ptrIdEEEEPdjS8_ddNS5_3std3__410__identityEEEvT0_T1_T2_T3_T4_T6_E12temp_storage;
	add.s32 	%r266, %r265, %r264;
	st.shared.f64 	[%r266+8], %fd16;
$L__BB4_22:
	bar.sync 	0;
	setp.ne.s32 	%p158, %r1, 0;
	@%p158 bra 	$L__BB4_50;
	ld.shared.f64 	%fd273, [_ZZN3cub18CUB_300001_SM_10006detail6reduce28DeviceReduceSingleTileKernelINS2_10policy_hubIdjN4cuda3__47maximumIdEEE10Policy1000EN6thrust24THRUST_300001_SM_1000_NS6detail15normal_iteratorINSC_10device_ptrIdEEEEPdjS8_ddNS5_3std3__410__identityEEEvT0_T1_T2_T3_T4_T6_E12temp_storage+16];
	setp.lt.f64 	%p159, %fd308, %fd273;
	selp.f64 	%fd274, %fd273, %fd308, %p159;
	ld.shared.f64 	%fd275, [_ZZN3cub18CUB_300001_SM_10006detail6reduce28DeviceReduceSingleTileKernelINS2_10policy_hubIdjN4cuda3__47maximumIdEEE10Policy1000EN6thrust24THRUST_300001_SM_1000_NS6detail15normal_iteratorINSC_10device_ptrIdEEEEPdjS8_ddNS5_3std3__410__identityEEEvT0_T1_T2_T3_T4_T6_E12temp_storage+24];
	setp.lt.f64 	%p160, %fd274, %fd275;
	selp.f64 	%fd276, %fd275, %fd274, %p160;
	ld.shared.f64 	%fd277, [_ZZN3cub18CUB_300001_SM_10006detail6reduce28DeviceReduceSingleTileKernelINS2_10policy_hubIdjN4cuda3__47maximumIdEEE10Policy1000EN6thrust24THRUST_300001_SM_1000_NS6detail15normal_iteratorINSC_10device_ptrIdEEEEPdjS8_ddNS5_3std3__410__identityEEEvT0_T1_T2_T3_T4_T6_E12temp_storage+32];
	setp.lt.f64 	%p161, %fd276, %fd277;
	selp.f64 	%fd278, %fd277, %fd276, %p161;
	ld.shared.f64 	%fd279, [_ZZN3cub18CUB_300001_SM_10006detail6reduce28DeviceReduceSingleTileKernelINS2_10policy_hubIdjN4cuda3__47maximumIdEEE10Policy1000EN6thrust24THRUST_300001_SM_1000_NS6detail15normal_iteratorINSC_10device_ptrIdEEEEPdjS8_ddNS5_3std3__410__identityEEEvT0_T1_T2_T3_T4_T6_E12temp_storage+40];
	setp.lt.f64 	%p162, %fd278, %fd279;
	selp.f64 	%fd280, %fd279, %fd278, %p162;
	ld.shared.f64 	%fd281, [_ZZN3cub18CUB_300001_SM_10006detail6reduce28DeviceReduceSingleTileKernelINS2_10policy_hubIdjN4cuda3__47maximumIdEEE10Policy1000EN6thrust24THRUST_300001_SM_1000_NS6detail15normal_iteratorINSC_10device_ptrIdEEEEPdjS8_ddNS5_3std3__410__identityEEEvT0_T1_T2_T3_T4_T6_E12temp_storage+48];
	setp.lt.f64 	%p163, %fd280, %fd281;
	selp.f64 	%fd282, %fd281, %fd280, %p163;
	ld.shared.f64 	%fd283, [_ZZN3cub18CUB_300001_SM_10006detail6reduce28DeviceReduceSingleTileKernelINS2_10policy_hubIdjN4cuda3__47maximumIdEEE10Policy1000EN6thrust24THRUST_300001_SM_1000_NS6detail15normal_iteratorINSC_10device_ptrIdEEEEPdjS8_ddNS5_3std3__410__identityEEEvT0_T1_T2_T3_T4_T6_E12temp_storage+56];
	setp.lt.f64 	%p164, %fd282, %fd283;
	selp.f64 	%fd284, %fd283, %fd282, %p164;
	ld.shared.f64 	%fd285, [_ZZN3cub18CUB_300001_SM_10006detail6reduce28DeviceReduceSingleTileKernelINS2_10policy_hubIdjN4cuda3__47maximumIdEEE10Policy1000EN6thrust24THRUST_300001_SM_1000_NS6detail15normal_iteratorINSC_10device_ptrIdEEEEPdjS8_ddNS5_3std3__410__identityEEEvT0_T1_T2_T3_T4_T6_E12temp_storage+64];
	setp.lt.f64 	%p165, %fd284, %fd285;
	selp.f64 	%fd308, %fd285, %fd284, %p165;
	bra.uni 	$L__BB4_50;
$L__BB4_24:
	// begin inline asm
	mov.u32 %r149, %laneid;
	// end inline asm
	and.b32  	%r200, %r1, 992;
	add.s32 	%r201, %r200, 32;
	setp.gt.u32 	%p120, %r201, %r51;
	not.b32 	%r202, %r200;
	add.s32 	%r203, %r51, %r202;
	selp.b32 	%r198, %r203, 31, %p120;
	mov.b64 	%rd92, %fd296;
	mov.b64 	{%r151, %r156}, %rd92;
	mov.b32 	%r157, 1;
	mov.b32 	%r199, -1;
	// begin inline asm
	shfl.sync.down.b32 %r150, %r151, %r157, %r198, %r199;
	// end inline asm
	// begin inline asm
	shfl.sync.down.b32 %r155, %r156, %r157, %r198, %r199;
	// end inline asm
	mov.b64 	%rd93, {%r150, %r155};
	mov.b64 	%fd213, %rd93;
	setp.lt.s32 	%p121, %r149, %r198;
	setp.lt.f64 	%p122, %fd296, %fd213;
	selp.f64 	%fd214, %fd213, %fd296, %p122;
	selp.f64 	%fd215, %fd214, %fd296, %p121;
	mov.b64 	%rd94, %fd215;
	mov.b64 	{%r161, %r166}, %rd94;
	mov.b32 	%r167, 2;
	// begin inline asm
	shfl.sync.down.b32 %r160, %r161, %r167, %r198, %r199;
	// end inline asm
	// begin inline asm
	shfl.sync.down.b32 %r165, %r166, %r167, %r198, %r199;
	// end inline asm
	mov.b64 	%rd95, {%r160, %r165};
	mov.b64 	%fd216, %rd95;
	add.s32 	%r204, %r149, 2;
	setp.gt.s32 	%p123, %r204, %r198;
	setp.lt.f64 	%p124, %fd215, %fd216;
	selp.f64 	%fd217, %fd216, %fd215, %p124;
	selp.f64 	%fd218, %fd215, %fd217, %p123;
	mov.b64 	%rd96, %fd218;
	mov.b64 	{%r171, %r176}, %rd96;
	mov.b32 	%r177, 4;
	// begin inline asm
	shfl.sync.down.b32 %r170, %r171, %r177, %r198, %r199;
	// end inline asm
	// begin inline asm
	shfl.sync.down.b32 %r175, %r176, %r177, %r198, %r199;
	// end inline asm
	mov.b64 	%rd97, {%r170, %r175};
	mov.b64 	%fd219, %rd97;
	add.s32 	%r205, %r149, 4;
	setp.gt.s32 	%p125, %r205, %r198;
	setp.lt.f64 	%p126, %fd218, %fd219;
	selp.f64 	%fd220, %fd219, %fd218, %p126;
	selp.f64 	%fd221, %fd218, %fd220, %p125;
	mov.b64 	%rd98, %fd221;
	mov.b64 	{%r181, %r186}, %rd98;
	mov.b32 	%r187, 8;
	// begin inline asm
	shfl.sync.down.b32 %r180, %r181, %r187, %r198, %r199;
	// end inline asm
	// begin inline asm
	shfl.sync.down.b32 %r185, %r186, %r187, %r198, %r199;
	// end inline asm
	mov.b64 	%rd99, {%r180, %r185};
	mov.b64 	%fd222, %rd99;
	add.s32 	%r206, %r149, 8;
	setp.gt.s32 	%p127, %r206, %r198;
	setp.lt.f64 	%p128, %fd221, %fd222;
	selp.f64 	%fd223, %fd222, %fd221, %p128;
	selp.f64 	%fd224, %fd221, %fd223, %p127;
	mov.b64 	%rd100, %fd224;
	mov.b64 	{%r191, %r196}, %rd100;
	mov.b32 	%r197, 16;
	// begin inline asm
	shfl.sync.down.b32 %r190, %r191, %r197, %r198, %r199;
	// end inline asm
	// begin inline asm
	shfl.sync.down.b32 %r195, %r196, %r197, %r198, %r199;
	// end inline asm
	mov.b64 	%rd101, {%r190, %r195};
	mov.b64 	%fd225, %rd101;
	add.s32 	%r207, %r149, 16;
	setp.gt.s32 	%p129, %r207, %r198;
	setp.lt.f64 	%p130, %fd224, %fd225;
	selp.f64 	%fd226, %fd225, %fd224, %p130;
	selp.f64 	%fd308, %fd224, %fd226, %p129;
	setp.ne.s32 	%p131, %r149, 0;
	@%p131 bra 	$L__BB4_26;
	shr.u32 	%r208, %r1, 2;
	and.b32  	%r209, %r208, 248;
	mov.u32 	%r210, _ZZN3cub18CUB_300001_SM_10006detail6reduce28DeviceReduceSingleTileKernelINS2_10policy_hubIdjN4cuda3__47maximumIdEEE10Policy1000EN6thrust24THRUST_300001_SM_1000_NS6detail15normal_iteratorINSC_10device_ptrIdEEEEPdjS8_ddNS5_3std3__410__identityEEEvT0_T1_T2_T3_T4_T6_E12temp_storage;
	add.s32 	%r211, %r210, %r209;
	st.shared.f64 	[%r211+8], %fd308;
$L__BB4_26:
	bar.sync 	0;
	setp.ne.s32 	%p132, %r1, 0;
	@%p132 bra 	$L__BB4_50;
	setp.gt.u32 	%p133, %r51, 32;
	ld.shared.f64 	%fd227, [_ZZN3cub18CUB_300001_SM_10006detail6reduce28DeviceReduceSingleTileKernelINS2_10policy_hubIdjN4cuda3__47maximumIdEEE10Policy1000EN6thrust24THRUST_300001_SM_1000_NS6detail15normal_iteratorINSC_10device_ptrIdEEEEPdjS8_ddNS5_3std3__410__identityEEEvT0_T1_T2_T3_T4_T6_E12temp_storage+16];
	setp.lt.f64 	%p134, %fd308, %fd227;
	selp.f64 	%fd229, %fd227, %fd308, %p134;
	selp.f64 	%fd230, %fd229, %fd308, %p133;
	setp.gt.u32 	%p135, %r51, 64;
	ld.shared.f64 	%fd232, [_ZZN3cub18CUB_300001_SM_10006detail6reduce28DeviceReduceSingleTileKernelINS2_10policy_hubIdjN4cuda3__47maximumIdEEE10Policy1000EN6thrust24THRUST_300001_SM_1000_NS6detail15normal_iteratorINSC_10device_ptrIdEEEEPdjS8_ddNS5_3std3__410__identityEEEvT0_T1_T2_T3_T4_T6_E12temp_storage+24];
	setp.lt.f64 	%p136, %fd230, %fd232;
	selp.f64 	%fd234, %fd232, %fd230, %p136;
	selp.f64 	%fd235, %fd234, %fd230, %p135;
	setp.gt.u32 	%p137, %r51, 96;
	ld.shared.f64 	%fd237, [_ZZN3cub18CUB_300001_SM_10006detail6reduce28DeviceReduceSingleTileKernelINS2_10policy_hubIdjN4cuda3__47maximumIdEEE10Policy1000EN6thrust24THRUST_300001_SM_1000_NS6detail15normal_iteratorINSC_10device_ptrIdEEEEPdjS8_ddNS5_3std3__410__identityEEEvT0_T1_T2_T3_T4_T6_E12temp_storage+32];
	setp.lt.f64 	%p138, %fd235, %fd237;
	selp.f64 	%fd239, %fd237, %fd235, %p138;
	selp.f64 	%fd240, %fd239, %fd235, %p137;
	setp.gt.u32 	%p139, %r51, 128;
	ld.shared.f64 	%fd242, [_ZZN3cub18CUB_300001_SM_10006detail6reduce28DeviceReduceSingleTileKernelINS2_10policy_hubIdjN4cuda3__47maximumIdEEE10Policy1000EN6thrust24THRUST_300001_SM_1000_NS6detail15normal_iteratorINSC_10device_ptrIdEEEEPdjS8_ddNS5_3std3__410__identityEEEvT0_T1_T2_T3_T4_T6_E12temp_storage+40];
	setp.lt.f64 	%p140, %fd240, %fd242;
	selp.f64 	%fd244, %fd242, %fd240, %p140;
	selp.f64 	%fd245, %fd244, %fd240, %p139;
	setp.gt.u32 	%p141, %r51, 160;
	ld.shared.f64 	%fd247, [_ZZN3cub18CUB_300001_SM_10006detail6reduce28DeviceReduceSingleTileKernelINS2_10policy_hubIdjN4cuda3__47maximumIdEEE10Policy1000EN6thrust24THRUST_300001_SM_1000_NS6detail15normal_iteratorINSC_10device_ptrIdEEEEPdjS8_ddNS5_3std3__410__identityEEEvT0_T1_T2_T3_T4_T6_E12temp_storage+48];
	setp.lt.f64 	%p142, %fd245, %fd247;
	selp.f64 	%fd249, %fd247, %fd245, %p142;
	selp.f64 	%fd250, %fd249, %fd245, %p141;
	setp.gt.u32 	%p143, %r51, 192;
	ld.shared.f64 	%fd252, [_ZZN3cub18CUB_300001_SM_10006detail6reduce28DeviceReduceSingleTileKernelINS2_10policy_hubIdjN4cuda3__47maximumIdEEE10Policy1000EN6thrust24THRUST_300001_SM_1000_NS6detail15normal_iteratorINSC_10device_ptrIdEEEEPdjS8_ddNS5_3std3__410__identityEEEvT0_T1_T2_T3_T4_T6_E12temp_storage+56];
	setp.lt.f64 	%p144, %fd250, %fd252;
	selp.f64 	%fd254, %fd252, %fd250, %p144;
	selp.f64 	%fd255, %fd254, %fd250, %p143;
	setp.gt.u32 	%p145, %r51, 224;
	ld.shared.f64 	%fd257, [_ZZN3cub18CUB_300001_SM_10006detail6reduce28DeviceReduceSingleTileKernelINS2_10policy_hubIdjN4cuda3__47maximumIdEEE10Policy1000EN6thrust24THRUST_300001_SM_1000_NS6detail15normal_iteratorINSC_10device_ptrIdEEEEPdjS8_ddNS5_3std3__410__identityEEEvT0_T1_T2_T3_T4_T6_E12temp_storage+64];
	setp.lt.f64 	%p146, %fd255, %fd257;
	selp.f64 	%fd259, %fd257, %fd255, %p146;
	selp.f64 	%fd308, %fd259, %fd255, %p145;
	bra.uni 	$L__BB4_50;
$L__BB4_28:
	mov.u32 	%r21, %tid.x;
	mul.wide.u32 	%rd11, %r21, 8;
	add.s64 	%rd12, %rd2, %rd11;
	ld.global.f64 	%fd43, [%rd12];
	ld.global.f64 	%fd44, [%rd12+2048];
	ld.global.f64 	%fd45, [%rd12+4096];
	ld.global.f64 	%fd46, [%rd12+6144];
	ld.global.f64 	%fd47, [%rd12+8192];
	ld.global.f64 	%fd48, [%rd12+10240];
	ld.global.f64 	%fd49, [%rd12+12288];
	ld.global.f64 	%fd50, [%rd12+14336];
	setp.lt.f64 	%p3, %fd43, %fd44;
	selp.f64 	%fd51, %fd44, %fd43, %p3;
	setp.lt.f64 	%p4, %fd51, %fd45;
	selp.f64 	%fd52, %fd45, %fd51, %p4;
	setp.lt.f64 	%p5, %fd52, %fd46;
	selp.f64 	%fd53, %fd46, %fd52, %p5;
	setp.lt.f64 	%p6, %fd53, %fd47;
	selp.f64 	%fd54, %fd47, %fd53, %p6;
	setp.lt.f64 	%p7, %fd54, %fd48;
	selp.f64 	%fd55, %fd48, %fd54, %p7;
	setp.lt.f64 	%p8, %fd55, %fd49;
	selp.f64 	%fd56, %fd49, %fd55, %p8;
	setp.lt.f64 	%p9, %fd56, %fd50;
	selp.f64 	%fd307, %fd50, %fd56, %p9;
	add.s32 	%r22, %r51, -2048;
	setp.lt.u32 	%p10, %r22, 2048;
	mov.b32 	%r277, 2048;
	@%p10 bra 	$L__BB4_32;
	mov.b32 	%r277, 2048;
$L__BB4_30:
	add.s32 	%r54, %r21, %r277;
	mul.wide.u32 	%rd13, %r54, 8;
	add.s64 	%rd14, %rd2, %rd13;
	ld.global.f64 	%fd57, [%rd14];
	ld.global.f64 	%fd58, [%rd14+2048];
	ld.global.f64 	%fd59, [%rd14+4096];
	ld.global.f64 	%fd60, [%rd14+6144];
	ld.global.f64 	%fd61, [%rd14+8192];
	ld.global.f64 	%fd62, [%rd14+10240];
	ld.global.f64 	%fd63, [%rd14+12288];
	ld.global.f64 	%fd64, [%rd14+14336];
	setp.lt.f64 	%p11, %fd307, %fd57;
	selp.f64 	%fd65, %fd57, %fd307, %p11;
	setp.lt.f64 	%p12, %fd65, %fd58;
	selp.f64 	%fd66, %fd58, %fd65, %p12;
	setp.lt.f64 	%p13, %fd66, %fd59;
	selp.f64 	%fd67, %fd59, %fd66, %p13;
	setp.lt.f64 	%p14, %fd67, %fd60;
	selp.f64 	%fd68, %fd60, %fd67, %p14;
	setp.lt.f64 	%p15, %fd68, %fd61;
	selp.f64 	%fd69, %fd61, %fd68, %p15;
	setp.lt.f64 	%p16, %fd69, %fd62;
	selp.f64 	%fd70, %fd62, %fd69, %p16;
	setp.lt.f64 	%p17, %fd70, %fd63;
	selp.f64 	%fd71, %fd63, %fd70, %p17;
	setp.lt.f64 	%p18, %fd71, %fd64;
	selp.f64 	%fd307, %fd64, %fd71, %p18;
	sub.s32 	%r55, %r51, %r277;
	setp.lt.u32 	%p19, %r55, 2048;
	@%p19 bra 	$L__BB4_46;
	add.s32 	%r277, %r277, 2048;
	setp.le.u32 	%p20, %r277, %r22;
	@%p20 bra 	$L__BB4_30;
$L__BB4_32:
	setp.le.u32 	%p21, %r51, %r277;
	sub.s32 	%r56, %r51, %r277;
	setp.ge.s32 	%p22, %r21, %r56;
	or.pred  	%p23, %p21, %p22;
	@%p23 bra 	$L__BB4_46;
	not.b32 	%r58, %r21;
	add.s32 	%r59, %r51, %r58;
	sub.s32 	%r60, %r59, %r277;
	shr.u32 	%r61, %r60, 8;
	add.s32 	%r26, %r61, 1;
	and.b32  	%r27, %r26, 15;
	setp.lt.u32 	%p24, %r60, 3840;
	mov.u32 	%r282, %r21;
	@%p24 bra 	$L__BB4_37;
	or.b32  	%r280, %r21, 2048;
	add.s32 	%r279, %r21, %r277;
	and.b32  	%r62, %r26, 33554416;
	neg.s32 	%r278, %r62;
$L__BB4_35:
	.pragma "nounroll";
	mul.wide.u32 	%rd15, %r279, 8;
	add.s64 	%rd16, %rd2, %rd15;
	ld.global.f64 	%fd73, [%rd16];
	setp.lt.f64 	%p25, %fd307, %fd73;
	selp.f64 	%fd74, %fd73, %fd307, %p25;
	add.s32 	%r63, %r279, 256;
	mul.wide.u32 	%rd17, %r63, 8;
	add.s64 	%rd18, %rd2, %rd17;
	ld.global.f64 	%fd75, [%rd18];
	setp.lt.f64 	%p26, %fd74, %fd75;
	selp.f64 	%fd76, %fd75, %fd74, %p26;
	add.s32 	%r64, %r279, 512;
	mul.wide.u32 	%rd19, %r64, 8;
	add.s64 	%rd20, %rd2, %rd19;
	ld.global.f64 	%fd77, [%rd20];
	setp.lt.f64 	%p27, %fd76, %fd77;
	selp.f64 	%fd78, %fd77, %fd76, %p27;
	add.s32 	%r65, %r279, 768;
	mul.wide.u32 	%rd21, %r65, 8;
	add.s64 	%rd22, %rd2, %rd21;
	ld.global.f64 	%fd79, [%rd22];
	setp.lt.f64 	%p28, %fd78, %fd79;
	selp.f64 	%fd80, %fd79, %fd78, %p28;
	add.s32 	%r66, %r279, 1024;
	mul.wide.u32 	%rd23, %r66, 8;
	add.s64 	%rd24, %rd2, %rd23;
	ld.global.f64 	%fd81, [%rd24];
	setp.lt.f64 	%p29, %fd80, %fd81;
	selp.f64 	%fd82, %fd81, %fd80, %p29;
	add.s32 	%r67, %r279, 1280;
	mul.wide.u32 	%rd25, %r67, 8;
	add.s64 	%rd26, %rd2, %rd25;
	ld.global.f64 	%fd83, [%rd26];
	setp.lt.f64 	%p30, %fd82, %fd83;
	selp.f64 	%fd84, %fd83, %fd82, %p30;
	add.s32 	%r68, %r279, 1536;
	mul.wide.u32 	%rd27, %r68, 8;
	add.s64 	%rd28, %rd2, %rd27;
	ld.global.f64 	%fd85, [%rd28];
	setp.lt.f64 	%p31, %fd84, %fd85;
	selp.f64 	%fd86, %fd85, %fd84, %p31;
	add.s32 	%r69, %r279, 1792;
	mul.wide.u32 	%rd29, %r69, 8;
	add.s64 	%rd30, %rd2, %rd29;
	ld.global.f64 	%fd87, [%rd30];
	setp.lt.f64 	%p32, %fd86, %fd87;
	selp.f64 	%fd88, %fd87, %fd86, %p32;
	add.s32 	%r70, %r279, 2048;
	mul.wide.u32 	%rd31, %r70, 8;
	add.s64 	%rd32, %rd2, %rd31;
	ld.global.f64 	%fd89, [%rd32];
	setp.lt.f64 	%p33, %fd88, %fd89;
	selp.f64 	%fd90, %fd89, %fd88, %p33;
	add.s32 	%r71, %r279, 2304;
	mul.wide.u32 	%rd33, %r71, 8;
	add.s64 	%rd34, %rd2, %rd33;
	ld.global.f64 	%fd91, [%rd34];
	setp.lt.f64 	%p34, %fd90, %fd91;
	selp.f64 	%fd92, %fd91, %fd90, %p34;
	add.s32 	%r72, %r279, 2560;
	mul.wide.u32 	%rd35, %r72, 8;
	add.s64 	%rd36, %rd2, %rd35;
	ld.global.f64 	%fd93, [%rd36];
	setp.lt.f64 	%p35, %fd92, %fd93;
	selp.f64 	%fd94, %fd93, %fd92, %p35;
	add.s32 	%r73, %r279, 2816;
	mul.wide.u32 	%rd37, %r73, 8;
	add.s64 	%rd38, %rd2, %rd37;
	ld.global.f64 	%fd95, [%rd38];
	setp.lt.f64 	%p36, %fd94, %fd95;
	selp.f64 	%fd96, %fd95, %fd94, %p36;
	add.s32 	%r74, %r279, 3072;
	mul.wide.u32 	%rd39, %r74, 8;
	add.s64 	%rd40, %rd2, %rd39;
	ld.global.f64 	%fd97, [%rd40];
	setp.lt.f64 	%p37, %fd96, %fd97;
	selp.f64 	%fd98, %fd97, %fd96, %p37;
	add.s32 	%r75, %r279, 3328;
	mul.wide.u32 	%rd41, %r75, 8;
	add.s64 	%rd42, %rd2, %rd41;
	ld.global.f64 	%fd99, [%rd42];
	setp.lt.f64 	%p38, %fd98, %fd99;
	selp.f64 	%fd100, %fd99, %fd98, %p38;
	add.s32 	%r76, %r279, 3584;
	mul.wide.u32 	%rd43, %r76, 8;
	add.s64 	%rd44, %rd2, %rd43;
	ld.global.f64 	%fd101, [%rd44];
	setp.lt.f64 	%p39, %fd100, %fd101;
	selp.f64 	%fd102, %fd101, %fd100, %p39;
	add.s32 	%r77, %r279, 3840;
	mul.wide.u32 	%rd45, %r77, 8;
	add.s64 	%rd46, %rd2, %rd45;
	ld.global.f64 	%fd103, [%rd46];
	setp.lt.f64 	%p40, %fd102, %fd103;
	selp.f64 	%fd307, %fd103, %fd102, %p40;
	add.s32 	%r280, %r280, 4096;
	add.s32 	%r279, %r279, 4096;
	add.s32 	%r278, %r278, 16;
	setp.ne.s32 	%p41, %r278, 0;
	@%p41 bra 	$L__BB4_35;
	add.s32 	%r282, %r280, -2048;
$L__BB4_37:
	setp.eq.s32 	%p42, %r27, 0;
	@%p42 bra 	$L__BB4_46;
	and.b32  	%r39, %r26, 7;
	setp.lt.u32 	%p43, %r27, 8;
	@%p43 bra 	$L__BB4_40;
	add.s32 	%r78, %r282, %r277;
	mul.wide.u32 	%rd47, %r78, 8;
	add.s64 	%rd48, %rd2, %rd47;
	ld.global.f64 	%fd105, [%rd48];
	setp.lt.f64 	%p44, %fd307, %fd105;
	selp.f64 	%fd106, %fd105, %fd307, %p44;
	add.s32 	%r79, %r78, 256;
	mul.wide.u32 	%rd49, %r79, 8;
	add.s64 	%rd50, %rd2, %rd49;
	ld.global.f64 	%fd107, [%rd50];
	setp.lt.f64 	%p45, %fd106, %fd107;
	selp.f64 	%fd108, %fd107, %fd106, %p45;
	add.s32 	%r80, %r78, 512;
	mul.wide.u32 	%rd51, %r80, 8;
	add.s64 	%rd52, %rd2, %rd51;
	ld.global.f64 	%fd109, [%rd52];
	setp.lt.f64 	%p46, %fd108, %fd109;
	selp.f64 	%fd110, %fd109, %fd108, %p46;
	add.s32 	%r81, %r78, 768;
	mul.wide.u32 	%rd53, %r81, 8;
	add.s64 	%rd54, %rd2, %rd53;
	ld.global.f64 	%fd111, [%rd54];
	setp.lt.f64 	%p47, %fd110, %fd111;
	selp.f64 	%fd112, %fd111, %fd110, %p47;
	add.s32 	%r82, %r78, 1024;
	mul.wide.u32 	%rd55, %r82, 8;
	add.s64 	%rd56, %rd2, %rd55;
	ld.global.f64 	%fd113, [%rd56];
	setp.lt.f64 	%p48, %fd112, %fd113;
	selp.f64 	%fd114, %fd113, %fd112, %p48;
	add.s32 	%r83, %r78, 1280;
	mul.wide.u32 	%rd57, %r83, 8;
	add.s64 	%rd58, %rd2, %rd57;
	ld.global.f64 	%fd115, [%rd58];
	setp.lt.f64 	%p49, %fd114, %fd115;
	selp.f64 	%fd116, %fd115, %fd114, %p49;
	add.s32 	%r84, %r78, 1536;
	mul.wide.u32 	%rd59, %r84, 8;
	add.s64 	%rd60, %rd2, %rd59;
	ld.global.f64 	%fd117, [%rd60];
	setp.lt.f64 	%p50, %fd116, %fd117;
	selp.f64 	%fd118, %fd117, %fd116, %p50;
	add.s32 	%r85, %r78, 1792;
	mul.wide.u32 	%rd61, %r85, 8;
	add.s64 	%rd62, %rd2, %rd61;
	ld.global.f64 	%fd119, [%rd62];
	setp.lt.f64 	%p51, %fd118, %fd119;
	selp.f64 	%fd307, %fd119, %fd118, %p51;
	add.s32 	%r282, %r282, 2048;
$L__BB4_40:
	setp.eq.s32 	%p52, %r39, 0;
	@%p52 bra 	$L__BB4_46;
	and.b32  	%r42, %r26, 3;
	setp.lt.u32 	%p53, %r39, 4;
	@%p53 bra 	$L__BB4_43;
	add.s32 	%r86, %r282, %r277;
	mul.wide.u32 	%rd63, %r86, 8;
	add.s64 	%rd64, %rd2, %rd63;
	ld.global.f64 	%fd121, [%rd64];
	setp.lt.f64 	%p54, %fd307, %fd121;
	selp.f64 	%fd122, %fd121, %fd307, %p54;
	add.s32 	%r87, %r86, 256;
	mul.wide.u32 	%rd65, %r87, 8;
	add.s64 	%rd66, %rd2, %rd65;
	ld.global.f64 	%fd123, [%rd66];
	setp.lt.f64 	%p55, %fd122, %fd123;
	selp.f64 	%fd124, %fd123, %fd122, %p55;
	add.s32 	%r88, %r86, 512;
	mul.wide.u32 	%rd67, %r88, 8;
	add.s64 	%rd68, %rd2, %rd67;
	ld.global.f64 	%fd125, [%rd68];
	setp.lt.f64 	%p56, %fd124, %fd125;
	selp.f64 	%fd126, %fd125, %fd124, %p56;
	add.s32 	%r89, %r86, 768;
	mul.wide.u32 	%rd69, %r89, 8;
	add.s64 	%rd70, %rd2, %rd69;
	ld.global.f64 	%fd127, [%rd70];
	setp.lt.f64 	%p57, %fd126, %fd127;
	selp.f64 	%fd307, %fd127, %fd126, %p57;
	add.s32 	%r282, %r282, 1024;
$L__BB4_43:
	setp.eq.s32 	%p58, %r42, 0;
	@%p58 bra 	$L__BB4_46;
	add.s32 	%r285, %r282, %r277;
	neg.s32 	%r284, %r42;
$L__BB4_45:
	.pragma "nounroll";
	mul.wide.u32 	%rd71, %r285, 8;
	add.s64 	%rd72, %rd2, %rd71;
	ld.global.f64 	%fd128, [%rd72];
	setp.lt.f64 	%p59, %fd307, %fd128;
	selp.f64 	%fd307, %fd128, %fd307, %p59;
	add.s32 	%r285, %r285, 256;
	add.s32 	%r284, %r284, 1;
	setp.ne.s32 	%p60, %r284, 0;
	@%p60 bra 	$L__BB4_45;
$L__BB4_46:
	// begin inline asm
	mov.u32 %r90, %laneid;
	// end inline asm
	mov.b64 	%rd73, %fd307;
	mov.b64 	{%r92, %r97}, %rd73;
	mov.b32 	%r98, 1;
	mov.b32 	%r139, 31;
	mov.b32 	%r140, -1;
	// begin inline asm
	shfl.sync.down.b32 %r91, %r92, %r98, %r139, %r140;
	// end inline asm
	// begin inline asm
	shfl.sync.down.b32 %r96, %r97, %r98, %r139, %r140;
	// end inline asm
	mov.b64 	%rd74, {%r91, %r96};
	mov.b64 	%fd129, %rd74;
	setp.gt.s32 	%p61, %r90, 30;
	setp.lt.f64 	%p62, %fd307, %fd129;
	selp.f64 	%fd130, %fd129, %fd307, %p62;
	selp.f64 	%fd131, %fd307, %fd130, %p61;
	mov.b64 	%rd75, %fd131;
	mov.b64 	{%r102, %r107}, %rd75;
	mov.b32 	%r108, 2;
	// begin inline asm
	shfl.sync.down.b32 %r101, %r102, %r108, %r139, %r140;
	// end inline asm
	// begin inline asm
	shfl.sync.down.b32 %r106, %r107, %r108, %r139, %r140;
	// end inline asm
	mov.b64 	%rd76, {%r101, %r106};
	mov.b64 	%fd132, %rd76;
	setp.gt.s32 	%p63, %r90, 29;
	setp.lt.f64 	%p64, %fd131, %fd132;
	selp.f64 	%fd133, %fd132, %fd131, %p64;
	selp.f64 	%fd134, %fd131, %fd133, %p63;
	mov.b64 	%rd77, %fd134;
	mov.b64 	{%r112, %r117}, %rd77;
	mov.b32 	%r118, 4;
	// begin inline asm
	shfl.sync.down.b32 %r111, %r112, %r118, %r139, %r140;
	// end inline asm
	// begin inline asm
	shfl.sync.down.b32 %r116, %r117, %r118, %r139, %r140;
	// end inline asm
	mov.b64 	%rd78, {%r111, %r116};
	mov.b64 	%fd135, %rd78;
	setp.gt.s32 	%p65, %r90, 27;
	setp.lt.f64 	%p66, %fd134, %fd135;
	selp.f64 	%fd136, %fd135, %fd134, %p66;
	selp.f64 	%fd137, %fd134, %fd136, %p65;
	mov.b64 	%rd79, %fd137;
	mov.b64 	{%r122, %r127}, %rd79;
	mov.b32 	%r128, 8;
	// begin inline asm
	shfl.sync.down.b32 %r121, %r122, %r128, %r139, %r140;
	// end inline asm
	// begin inline asm
	shfl.sync.down.b32 %r126, %r127, %r128, %r139, %r140;
	// end inline asm
	mov.b64 	%rd80, {%r121, %r126};
	mov.b64 	%fd138, %rd80;
	setp.gt.s32 	%p67, %r90, 23;
	setp.lt.f64 	%p68, %fd137, %fd138;
	selp.f64 	%fd139, %fd138, %fd137, %p68;
	selp.f64 	%fd140, %fd137, %fd139, %p67;
	mov.b64 	%rd81, %fd140;
	mov.b64 	{%r132, %r137}, %rd81;
	mov.b32 	%r138, 16;
	// begin inline asm
	shfl.sync.down.b32 %r131, %r132, %r138, %r139, %r140;
	// end inline asm
	// begin inline asm
	shfl.sync.down.b32 %r136, %r137, %r138, %r139, %r140;
	// end inline asm
	mov.b64 	%rd82, {%r131, %r136};
	mov.b64 	%fd141, %rd82;
	setp.gt.s32 	%p69, %r90, 15;
	setp.lt.f64 	%p70, %fd140, %fd141;
	selp.f64 	%fd38, %fd141, %fd140, %p70;
	selp.f64 	%fd308, %fd140, %fd38, %p69;
	setp.ne.s32 	%p71, %r90, 0;
	@%p71 bra 	$L__BB4_48;
	shr.u32 	%r141, %r21, 2;
	and.b32  	%r142, %r141, 248;
	mov.u32 	%r143, _ZZN3cub18CUB_300001_SM_10006detail6reduce28DeviceReduceSingleTileKernelINS2_10policy_hubIdjN4cuda3__47maximumIdEEE10Policy1000EN6thrust24THRUST_300001_SM_1000_NS6detail15normal_iteratorINSC_10device_ptrIdEEEEPdjS8_ddNS5_3std3__410__identityEEEvT0_T1_T2_T3_T4_T6_E12temp_storage;
	add.s32 	%r144, %r143, %r142;
	st.shared.f64 	[%r144+8], %fd38;
$L__BB4_48:
	bar.sync 	0;
	setp.ne.s32 	%p72, %r21, 0;
	@%p72 bra 	$L__BB4_50;
	ld.shared.f64 	%fd142, [_ZZN3cub18CUB_300001_SM_10006detail6reduce28DeviceReduceSingleTileKernelINS2_10policy_hubIdjN4cuda3__47maximumIdEEE10Policy1000EN6thrust24THRUST_300001_SM_1000_NS6detail15normal_iteratorINSC_10device_ptrIdEEEEPdjS8_ddNS5_3std3__410__identityEEEvT0_T1_T2_T3_T4_T6_E12temp_storage+16];
	setp.lt.f64 	%p73, %fd308, %fd142;
	selp.f64 	%fd143, %fd142, %fd308, %p73;
	ld.shared.f64 	%fd144, [_ZZN3cub18CUB_300001_SM_10006detail6reduce28DeviceReduceSingleTileKernelINS2_10policy_hubIdjN4cuda3__47maximumIdEEE10Policy1000EN6thrust24THRUST_300001_SM_1000_NS6detail15normal_iteratorINSC_10device_ptrIdEEEEPdjS8_ddNS5_3std3__410__identityEEEvT0_T1_T2_T3_T4_T6_E12temp_storage+24];
	setp.lt.f64 	%p74, %fd143, %fd144;
	selp.f64 	%fd145, %fd144, %fd143, %p74;
	ld.shared.f64 	%fd146, [_ZZN3cub18CUB_300001_SM_10006detail6reduce28DeviceReduceSingleTileKernelINS2_10policy_hubIdjN4cuda3__47maximumIdEEE10Policy1000EN6thrust24THRUST_300001_SM_1000_NS6detail15normal_iteratorINSC_10device_ptrIdEEEEPdjS8_ddNS5_3std3__410__identityEEEvT0_T1_T2_T3_T4_T6_E12temp_storage+32];
	setp.lt.f64 	%p75, %fd145, %fd146;
	selp.f64 	%fd147, %fd146, %fd145, %p75;
	ld.shared.f64 	%fd148, [_ZZN3cub18CUB_300001_SM_10006detail6reduce28DeviceReduceSingleTileKernelINS2_10policy_hubIdjN4cuda3__47maximumIdEEE10Policy1000EN6thrust24THRUST_300001_SM_1000_NS6detail15normal_iteratorINSC_10device_ptrIdEEEEPdjS8_ddNS5_3std3__410__identityEEEvT0_T1_T2_T3_T4_T6_E12temp_storage+40];
	setp.lt.f64 	%p76, %fd147, %fd148;
	selp.f64 	%fd149, %fd148, %fd147, %p76;
	ld.shared.f64 	%fd150, [_ZZN3cub18CUB_300001_SM_10006detail6reduce28DeviceReduceSingleTileKernelINS2_10policy_hubIdjN4cuda3__47maximumIdEEE10Policy1000EN6thrust24THRUST_300001_SM_1000_NS6detail15normal_iteratorINSC_10device_ptrIdEEEEPdjS8_ddNS5_3std3__410__identityEEEvT0_T1_T2_T3_T4_T6_E12temp_storage+48];
	setp.lt.f64 	%p77, %fd149, %fd150;
	selp.f64 	%fd151, %fd150, %fd149, %p77;
	ld.shared.f64 	%fd152, [_ZZN3cub18CUB_300001_SM_10006detail6reduce28DeviceReduceSingleTileKernelINS2_10policy_hubIdjN4cuda3__47maximumIdEEE10Policy1000EN6thrust24THRUST_300001_SM_1000_NS6detail15normal_iteratorINSC_10device_ptrIdEEEEPdjS8_ddNS5_3std3__410__identityEEEvT0_T1_T2_T3_T4_T6_E12temp_storage+56];
	setp.lt.f64 	%p78, %fd151, %fd152;
	selp.f64 	%fd153, %fd152, %fd151, %p78;
	ld.shared.f64 	%fd154, [_ZZN3cub18CUB_300001_SM_10006detail6reduce28DeviceReduceSingleTileKernelINS2_10policy_hubIdjN4cuda3__47maximumIdEEE10Policy1000EN6thrust24THRUST_300001_SM_1000_NS6detail15normal_iteratorINSC_10device_ptrIdEEEEPdjS8_ddNS5_3std3__410__identityEEEvT0_T1_T2_T3_T4_T6_E12temp_storage+64];
	setp.lt.f64 	%p79, %fd153, %fd154;
	selp.f64 	%fd308, %fd154, %fd153, %p79;
$L__BB4_50:
	mov.u32 	%r267, %tid.x;
	setp.ne.s32 	%p166, %r267, 0;
	@%p166 bra 	$L__BB4_52;
	setp.lt.f64 	%p167, %fd42, %fd308;
	selp.f64 	%fd286, %fd308, %fd42, %p167;
	st.global.f64 	[%rd1], %fd286;
$L__BB4_52:
	ret;

}
	// .globl	_ZN3cub18CUB_300001_SM_10006detail6reduce18DeviceReduceKernelINS2_10policy_hubIdjN4cuda3__47maximumIdEEE10Policy1000EN6thrust24THRUST_300001_SM_1000_NS6detail15normal_iteratorINSC_10device_ptrIdEEEEjS8_dNS5_3std3__410__identityEEEvT0_PT3_T1_NS0_13GridEvenShareISO_EET2_T4_
.visible .entry _ZN3cub18CUB_300001_SM_10006detail6reduce18DeviceReduceKernelINS2_10policy_hubIdjN4cuda3__47maximumIdEEE10Policy1000EN6thrust24THRUST_300001_SM_1000_NS6detail15normal_iteratorINSC_10device_ptrIdEEEEjS8_dNS5_3std3__410__identityEEEvT0_PT3_T1_NS0_13GridEvenShareISO_EET2_T4_(
	.param .align 8 .b8 _ZN3cub18CUB_300001_SM_10006detail6reduce18DeviceReduceKernelINS2_10policy_hubIdjN4cuda3__47maximumIdEEE10Policy1000EN6thrust24THRUST_300001_SM_1000_NS6detail15normal_iteratorINSC_10device_ptrIdEEEEjS8_dNS5_3std3__410__identityEEEvT0_PT3_T1_NS0_13GridEvenShareISO_EET2_T4__param_0[8],
	.param .u64 .ptr .align 1 _ZN3cub18CUB_300001_SM_10006detail6reduce18DeviceReduceKernelINS2_10policy_hubIdjN4cuda3__47maximumIdEEE10Policy1000EN6thrust24THRUST_300001_SM_1000_NS6detail15normal_iteratorINSC_10device_ptrIdEEEEjS8_dNS5_3std3__410__identityEEEvT0_PT3_T1_NS0_13GridEvenShareISO_EET2_T4__param_1,
	.param .u32 _ZN3cub18CUB_300001_SM_10006detail6reduce18DeviceReduceKernelINS2_10policy_hubIdjN4cuda3__47maximumIdEEE10Policy1000EN6thrust24THRUST_300001_SM_1000_NS6detail15normal_iteratorINSC_10device_ptrIdEEEEjS8_dNS5_3std3__410__identityEEEvT0_PT3_T1_NS0_13GridEvenShareISO_EET2_T4__param_2,
	.param .align 4 .b8 _ZN3cub18CUB_300001_SM_10006detail6reduce18DeviceReduceKernelINS2_10policy_hubIdjN4cuda3__47maximumIdEEE10Policy1000EN6thrust24THRUST_300001_SM_1000_NS6detail15normal_iteratorINSC_10device_ptrIdEEEEjS8_dNS5_3std3__410__identityEEEvT0_PT3_T1_NS0_13GridEvenShareISO_EET2_T4__param_3[40],
	.param .align 1 .b8 _ZN3cub18CUB_300001_SM_10006detail6reduce18DeviceReduceKernelINS2_10policy_hubIdjN4cuda3__47maximumIdEEE10Policy1000EN6thrust24THRUST_300001_SM_1000_NS6detail15normal_iteratorINSC_10device_ptrIdEEEEjS8_dNS5_3std3__410__identityEEEvT0_PT3_T1_NS0_13GridEvenShareISO_EET2_T4__param_4[1],
	.param .align 1 .b8 _ZN3cub18CUB_300001_SM_10006detail6reduce18DeviceReduceKernelINS2_10policy_hubIdjN4cuda3__47maximumIdEEE10Policy1000EN6thrust24THRUST_300001_SM_1000_NS6detail15normal_iteratorINSC_10device_ptrIdEEEEjS8_dNS5_3std3__410__identityEEEvT0_PT3_T1_NS0_13GridEvenShareISO_EET2_T4__param_5[1]
)
.maxntid 256
{
	.reg .pred 	%p<166>;
	.reg .b16 	%rs<4>;
	.reg .b32 	%r<354>;
	.reg .b64 	%rd<160>;
	.reg .b64 	%fd<305>;
	// demoted variable
	.shared .align 8 .b8 _ZZN3cub18CUB_300001_SM_10006detail6reduce18DeviceReduceKernelINS2_10policy_hubIdjN4cuda3__47maximumIdEEE10Policy1000EN6thrust24THRUST_300001_SM_1000_NS6detail15normal_iteratorINSC_10device_ptrIdEEEEjS8_dNS5_3std3__410__identityEEEvT0_PT3_T1_NS0_13GridEvenShareISO_EET2_T4_E12temp_storage[80];
	ld.param.u32 	%r1, [_ZN3cub18CUB_300001_SM_10006detail6reduce18DeviceReduceKernelINS2_10policy_hubIdjN4cuda3__47maximumIdEEE10Policy1000EN6thrust24THRUST_300001_SM_1000_NS6detail15normal_iteratorINSC_10device_ptrIdEEEEjS8_dNS5_3std3__410__identityEEEvT0_PT3_T1_NS0_13GridEvenShareISO_EET2_T4__param_3+20];
	ld.param.u32 	%r2, [_ZN3cub18CUB_300001_SM_10006detail6reduce18DeviceReduceKernelINS2_10policy_hubIdjN4cuda3__47maximumIdEEE10Policy1000EN6thrust24THRUST_300001_SM_1000_NS6detail15normal_iteratorINSC_10device_ptrIdEEEEjS8_dNS5_3std3__410__identityEEEvT0_PT3_T1_NS0_13GridEvenShareISO_EET2_T4__param_3+24];
	ld.param.u64 	%rd3, [_ZN3cub18CUB_300001_SM_10006detail6reduce18DeviceReduceKernelINS2_10policy_hubIdjN4cuda3__47maximumIdEEE10Policy1000EN6thrust24THRUST_300001_SM_1000_NS6detail15normal_iteratorINSC_10device_ptrIdEEEEjS8_dNS5_3std3__410__identityEEEvT0_PT3_T1_NS0_13GridEvenShareISO_EET2_T4__param_0];
	cvta.to.global.u64 	%rd1, %rd3;
	mov.u32 	%r3, %ctaid.x;
	shl.b32 	%r4, %r2, 11;
	shl.b32 	%r345, %r3, 11;
	sub.s32 	%r6, %r1, %r345;
	setp.gt.u32 	%p1, %r6, 2047;
	@%p1 bra 	$L__BB5_26;
	mov.u32 	%r7, %tid.x;
	setp.ge.u32 	%p79, %r7, %r6;
	mov.f64 	%fd293, 0d0000000000000000;
	mov.u32 	%r336, %r7;
	@%p79 bra 	$L__BB5_3;
	add.s32 	%r180, %r345, %r7;
	mul.wide.u32 	%rd76, %r180, 8;
	add.s64 	%rd77, %rd1, %rd76;
	ld.global.f64 	%fd293, [%rd77];
	add.s32 	%r336, %r7, 256;
$L__BB5_3:
	setp.ge.u32 	%p80, %r336, %r6;
	@%p80 bra 	$L__BB5_17;
	not.b32 	%r181, %r336;
	add.s32 	%r182, %r1, %r181;
	sub.s32 	%r183, %r182, %r345;
	shr.u32 	%r184, %r183, 8;
	add.s32 	%r10, %r184, 1;
	and.b32  	%r11, %r10, 15;
	setp.lt.u32 	%p81, %r183, 3840;
	@%p81 bra 	$L__BB5_8;
	or.b32  	%r335, %r336, 2048;
	add.s32 	%r334, %r336, %r345;
	and.b32  	%r185, %r10, 33554416;
	neg.s32 	%r333, %r185;
$L__BB5_6:
	.pragma "nounroll";
	mul.wide.u32 	%rd78, %r334, 8;
	add.s64 	%rd79, %rd1, %rd78;
	ld.global.f64 	%fd155, [%rd79];
	setp.lt.f64 	%p82, %fd293, %fd155;
	selp.f64 	%fd156, %fd155, %fd293, %p82;
	add.s32 	%r186, %r334, 256;
	mul.wide.u32 	%rd80, %r186, 8;
	add.s64 	%rd81, %rd1, %rd80;
	ld.global.f64 	%fd157, [%rd81];
	setp.lt.f64 	%p83, %fd156, %fd157;
	selp.f64 	%fd158, %fd157, %fd156, %p83;
	add.s32 	%r187, %r334, 512;
	mul.wide.u32 	%rd82, %r187, 8;
	add.s64 	%rd83, %rd1, %rd82;
	ld.global.f64 	%fd159, [%rd83];
	setp.lt.f64 	%p84, %fd158, %fd159;
	selp.f64 	%fd160, %fd159, %fd158, %p84;
	add.s32 	%r188, %r334, 768;
	mul.wide.u32 	%rd84, %r188, 8;
	add.s64 	%rd85, %rd1, %rd84;
	ld.global.f64 	%fd161, [%rd85];
	setp.lt.f64 	%p85, %fd160, %fd161;
	selp.f64 	%fd162, %fd161, %fd160, %p85;
	add.s32 	%r189, %r334, 1024;
	mul.wide.u32 	%rd86, %r189, 8;
	add.s64 	%rd87, %rd1, %rd86;
	ld.global.f64 	%fd163, [%rd87];
	setp.lt.f64 	%p86, %fd162, %fd163;
	selp.f64 	%fd164, %fd163, %fd162, %p86;
	add.s32 	%r190, %r334, 1280;
	mul.wide.u32 	%rd88, %r190, 8;
	add.s64 	%rd89, %rd1, %rd88;
	ld.global.f64 	%fd165, [%rd89];
	setp.lt.f64 	%p87, %fd164, %fd165;
	selp.f64 	%fd166, %fd165, %fd164, %p87;
	add.s32 	%r191, %r334, 1536;
	mul.wide.u32 	%rd90, %r191, 8;
	add.s64 	%rd91, %rd1, %rd90;
	ld.global.f64 	%fd167, [%rd91];
	setp.lt.f64 	%p88, %fd166, %fd167;
	selp.f64 	%fd168, %fd167, %fd166, %p88;
	add.s32 	%r192, %r334, 1792;
	mul.wide.u32 	%rd92, %r192, 8;
	add.s64 	%rd93, %rd1, %rd92;
	ld.global.f64 	%fd169, [%rd93];
	setp.lt.f64 	%p89, %fd168, %fd169;
	selp.f64 	%fd170, %fd169, %fd168, %p89;
	add.s32 	%r193, %r334, 2048;
	mul.wide.u32 	%rd94, %r193, 8;
	add.s64 	%rd95, %rd1, %rd94;
	ld.global.f64 	%fd171, [%rd95];
	setp.lt.f64 	%p90, %fd170, %fd171;
	selp.f64 	%fd172, %fd171, %fd170, %p90;
	add.s32 	%r194, %r334, 2304;
	mul.wide.u32 	%rd96, %r194, 8;
	add.s64 	%rd97, %rd1, %rd96;
	ld.global.f64 	%fd173, [%rd97];
	setp.lt.f64 	%p91, %fd172, %fd173;
	selp.f64 	%fd174, %fd173, %fd172, %p91;
	add.s32 	%r195, %r334, 2560;
	mul.wide.u32 	%rd98, %r195, 8;
	add.s64 	%rd99, %rd1, %rd98;
	ld.global.f64 	%fd175, [%rd99];
	setp.lt.f64 	%p92, %fd174, %fd175;
	selp.f64 	%fd176, %fd175, %fd174, %p92;
	add.s32 	%r196, %r334, 2816;
	mul.wide.u32 	%rd100, %r196, 8;
	add.s64 	%rd101, %rd1, %rd100;
	ld.global.f64 	%fd177, [%rd101];
	setp.lt.f64 	%p93, %fd176, %fd177;
	selp.f64 	%fd178, %fd177, %fd176, %p93;
	add.s32 	%r197, %r334, 3072;
	mul.wide.u32 	%rd102, %r197, 8;
	add.s64 	%rd103, %rd1, %rd102;
	ld.global.f64 	%fd179, [%rd103];
	setp.lt.f64 	%p94, %fd178, %fd179;
	selp.f64 	%fd180, %fd179, %fd178, %p94;
	add.s32 	%r198, %r334, 3328;
	mul.wide.u32 	%rd104, %r198, 8;
	add.s64 	%rd105, %rd1, %rd104;
	ld.global.f64 	%fd181, [%rd105];
	setp.lt.f64 	%p95, %fd180, %fd181;
	selp.f64 	%fd182, %fd181, %fd180, %p95;
	add.s32 	%r199, %r334, 3584;
	mul.wide.u32 	%rd106, %r199, 8;
	add.s64 	%rd107, %rd1, %rd106;
	ld.global.f64 	%fd183, [%rd107];
	setp.lt.f64 	%p96, %fd182, %fd183;
	selp.f64 	%fd184, %fd183, %fd182, %p96;
	add.s32 	%r200, %r334, 3840;
	mul.wide.u32 	%rd108, %r200, 8;
	add.s64 	%rd109, %rd1, %rd108;
	ld.global.f64 	%fd185, [%rd109];
	setp.lt.f64 	%p97, %fd184, %fd185;
	selp.f64 	%fd293, %fd185, %fd184, %p97;
	add.s32 	%r335, %r335, 4096;
	add.s32 	%r334, %r334, 4096;
	add.s32 	%r333, %r333, 16;
	setp.ne.s32 	%p98, %r333, 0;
	@%p98 bra 	$L__BB5_6;
	add.s32 	%r336, %r335, -2048;
$L__BB5_8:
	setp.eq.s32 	%p99, %r11, 0;
	@%p99 bra 	$L__BB5_17;
	and.b32  	%r23, %r10, 7;
	setp.lt.u32 	%p100, %r11, 8;
	@%p100 bra 	$L__BB5_11;
	add.s32 	%r201, %r345, %r336;
	mul.wide.u32 	%rd110, %r201, 8;
	add.s64 	%rd111, %rd1, %rd110;
	ld.global.f64 	%fd187, [%rd111];
	setp.lt.f64 	%p101, %fd293, %fd187;
	selp.f64 	%fd188, %fd187, %fd293, %p101;
	add.s32 	%r202, %r201, 256;
	mul.wide.u32 	%rd112, %r202, 8;
	add.s64 	%rd113, %rd1, %rd112;
	ld.global.f64 	%fd189, [%rd113];
	setp.lt.f64 	%p102, %fd188, %fd189;
	selp.f64 	%fd190, %fd189, %fd188, %p102;
	add.s32 	%r203, %r201, 512;
	mul.wide.u32 	%rd114, %r203, 8;
	add.s64 	%rd115, %rd1, %rd114;
	ld.global.f64 	%fd191, [%rd115];
	setp.lt.f64 	%p103, %fd190, %fd191;
	selp.f64 	%fd192, %fd191, %fd190, %p103;
	add.s32 	%r204, %r201, 768;
	mul.wide.u32 	%rd116, %r204, 8;
	add.s64 	%rd117, %rd1, %rd116;
	ld.global.f64 	%fd193, [%rd117];
	setp.lt.f64 	%p104, %fd192, %fd193;
	selp.f64 	%fd194, %fd193, %fd192, %p104;
	add.s32 	%r205, %r201, 1024;
	mul.wide.u32 	%rd118, %r205, 8;
	add.s64 	%rd119, %rd1, %rd118;
	ld.global.f64 	%fd195, [%rd119];
	setp.lt.f64 	%p105, %fd194, %fd195;
	selp.f64 	%fd196, %fd195, %fd194, %p105;
	add.s32 	%r206, %r201, 1280;
	mul.wide.u32 	%rd120, %r206, 8;
	add.s64 	%rd121, %rd1, %rd120;
	ld.global.f64 	%fd197, [%rd121];
	setp.lt.f64 	%p106, %fd196, %fd197;
	selp.f64 	%fd198, %fd197, %fd196, %p106;
	add.s32 	%r207, %r201, 1536;
	mul.wide.u32 	%rd122, %r207, 8;
	add.s64 	%rd123, %rd1, %rd122;
	ld.global.f64 	%fd199, [%rd123];
	setp.lt.f64 	%p107, %fd198, %fd199;
	selp.f64 	%fd200, %fd199, %fd198, %p107;
	add.s32 	%r208, %r201, 1792;
	mul.wide.u32 	%rd124, %r208, 8;
	add.s64 	%rd125, %rd1, %rd124;
	ld.global.f64 	%fd201, [%rd125];
	setp.lt.f64 	%p108, %fd200, %fd201;
	selp.f64 	%fd293, %fd201, %fd200, %p108;
	add.s32 	%r336, %r336, 2048;
$L__BB5_11:
	setp.eq.s32 	%p109, %r23, 0;
	@%p109 bra 	$L__BB5_17;
	and.b32  	%r26, %r10, 3;
	setp.lt.u32 	%p110, %r23, 4;
	@%p110 bra 	$L__BB5_14;
	add.s32 	%r209, %r345, %r336;
	mul.wide.u32 	%rd126, %r209, 8;
	add.s64 	%rd127, %rd1, %rd126;
	ld.global.f64 	%fd203, [%rd127];
	setp.lt.f64 	%p111, %fd293, %fd203;
	selp.f64 	%fd204, %fd203, %fd293, %p111;
	add.s32 	%r210, %r209, 256;
	mul.wide.u32 	%rd128, %r210, 8;
	add.s64 	%rd129, %rd1, %rd128;
	ld.global.f64 	%fd205, [%rd129];
	setp.lt.f64 	%p112, %fd204, %fd205;
	selp.f64 	%fd206, %fd205, %fd204, %p112;
	add.s32 	%r211, %r209, 512;
	mul.wide.u32 	%rd130, %r211, 8;
	add.s64 	%rd131, %rd1, %rd130;
	ld.global.f64 	%fd207, [%rd131];
	setp.lt.f64 	%p113, %fd206, %fd207;
	selp.f64 	%fd208, %fd207, %fd206, %p113;
	add.s32 	%r212, %r209, 768;
	mul.wide.u32 	%rd132, %r212, 8;
	add.s64 	%rd133, %rd1, %rd132;
	ld.global.f64 	%fd209, [%rd133];
	setp.lt.f64 	%p114, %fd208, %fd209;
	selp.f64 	%fd293, %fd209, %fd208, %p114;
	add.s32 	%r336, %r336, 1024;
$L__BB5_14:
	setp.eq.s32 	%p115, %r26, 0;
	@%p115 bra 	$L__BB5_17;
	add.s32 	%r340, %r336, %r345;
	neg.s32 	%r339, %r26;
$L__BB5_16:
	.pragma "nounroll";
	mul.wide.u32 	%rd134, %r340, 8;
	add.s64 	%rd135, %rd1, %rd134;
	ld.global.f64 	%fd210, [%rd135];
	setp.lt.f64 	%p116, %fd293, %fd210;
	selp.f64 	%fd293, %fd210, %fd293, %p116;
	add.s32 	%r340, %r340, 256;
	add.s32 	%r339, %r339, 1;
	setp.ne.s32 	%p117, %r339, 0;
	@%p117 bra 	$L__BB5_16;
$L__BB5_17:
	setp.lt.u32 	%p118, %r6, 256;
	@%p118 bra 	$L__BB5_22;
	// begin inline asm
	mov.u32 %r276, %laneid;
	// end inline asm
	mov.b64 	%rd146, %fd293;
	mov.b64 	{%r278, %r283}, %rd146;
	mov.b32 	%r284, 1;
	mov.b32 	%r325, 31;
	mov.b32 	%r326, -1;
	// begin inline asm
	shfl.sync.down.b32 %r277, %r278, %r284, %r325, %r326;
	// end inline asm
	// begin inline asm
	shfl.sync.down.b32 %r282, %r283, %r284, %r325, %r326;
	// end inline asm
	mov.b64 	%rd147, {%r277, %r282};
	mov.b64 	%fd258, %rd147;
	setp.gt.s32 	%p146, %r276, 30;
	setp.lt.f64 	%p147, %fd293, %fd258;
	selp.f64 	%fd259, %fd258, %fd293, %p147;
	selp.f64 	%fd260, %fd293, %fd259, %p146;
	mov.b64 	%rd148, %fd260;
	mov.b64 	{%r288, %r293}, %rd148;
	mov.b32 	%r294, 2;
	// begin inline asm
	shfl.sync.down.b32 %r287, %r288, %r294, %r325, %r326;
	// end inline asm
	// begin inline asm
	shfl.sync.down.b32 %r292, %r293, %r294, %r325, %r326;
	// end inline asm
	mov.b64 	%rd149, {%r287, %r292};
	mov.b64 	%fd261, %rd149;
	setp.gt.s32 	%p148, %r276, 29;
	setp.lt.f64 	%p149, %fd260, %fd261;
	selp.f64 	%fd262, %fd261, %fd260, %p149;
	selp.f64 	%fd263, %fd260, %fd262, %p148;
	mov.b64 	%rd150, %fd263;
	mov.b64 	{%r298, %r303}, %rd150;
	mov.b32 	%r304, 4;
	// begin inline asm
	shfl.sync.down.b32 %r297, %r298, %r304, %r325, %r326;
	// end inline asm
	// begin inline asm
	shfl.sync.down.b32 %r302, %r303, %r304, %r325, %r326;
	// end inline asm
	mov.b64 	%rd151, {%r297, %r302};
	mov.b64 	%fd264, %rd151;
	setp.gt.s32 	%p150, %r276, 27;
	setp.lt.f64 	%p151, %fd263, %fd264;
	selp.f64 	%fd265, %fd264, %fd263, %p151;
	selp.f64 	%fd266, %fd263, %fd265, %p150;
	mov.b64 	%rd152, %fd266;
	mov.b64 	{%r308, %r313}, %rd152;
	mov.b32 	%r314, 8;
	// begin inline asm
	shfl.sync.down.b32 %r307, %r308, %r314, %r325, %r326;
	// end inline asm
	// begin inline asm
	shfl.sync.down.b32 %r312, %r313, %r314, %r325, %r326;
	// end inline asm
	mov.b64 	%rd153, {%r307, %r312};
	mov.b64 	%fd267, %rd153;
	setp.gt.s32 	%p152, %r276, 23;
	setp.lt.f64 	%p153, %fd266, %fd267;
	selp.f64 	%fd268, %fd267, %fd266, %p153;
	selp.f64 	%fd269, %fd266, %fd268, %p152;
	mov.b64 	%rd154, %fd269;
	mov.b64 	{%r318, %r323}, %rd154;
	mov.b32 	%r324, 16;
	// begin inline asm
	shfl.sync.down.b32 %r317, %r318, %r324, %r325, %r326;
	// end inline asm
	// begin inline asm
	shfl.sync.down.b32 %r322, %r323, %r324, %r325, %r326;
	// end inline asm
	mov.b64 	%rd155, {%r317, %r322};
	mov.b64 	%fd270, %rd155;
	setp.gt.s32 	%p154, %r276, 15;
	setp.lt.f64 	%p155, %fd269, %fd270;
	selp.f64 	%fd16, %fd270, %fd269, %p155;
	selp.f64 	%fd304, %fd269, %fd16, %p154;
	setp.ne.s32 	%p156, %r276, 0;
	@%p156 bra 	$L__BB5_20;
	shr.u32 	%r327, %r7, 2;
	and.b32  	%r328, %r327, 248;
	mov.u32 	%r329, _ZZN3cub18CUB_300001_SM_10006detail6reduce18DeviceReduceKernelINS2_10policy_hubIdjN4cuda3__47maximumIdEEE10Policy1000EN6thrust24THRUST_300001_SM_1000_NS6detail15normal_iteratorINSC_10device_ptrIdEEEEjS8_dNS5_3std3__410__identityEEEvT0_PT3_T1_NS0_13GridEvenShareISO_EET2_T4_E12temp_storage;
	add.s32 	%r330, %r329, %r328;
	st.shared.f64 	[%r330+8], %fd16;
$L__BB5_20:
	bar.sync 	0;
	setp.ne.s32 	%p157, %r7, 0;
	@%p157 bra 	$L__BB5_48;
	ld.shared.f64 	%fd271, [_ZZN3cub18CUB_300001_SM_10006detail6reduce18DeviceReduceKernelINS2_10policy_hubIdjN4cuda3__47maximumIdEEE10Policy1000EN6thrust24THRUST_300001_SM_1000_NS6detail15normal_iteratorINSC_10device_ptrIdEEEEjS8_dNS5_3std3__410__identityEEEvT0_PT3_T1_NS0_13GridEvenShareISO_EET2_T4_E12temp_storage+16];
	setp.lt.f64 	%p158, %fd304, %fd271;
	selp.f64 	%fd272, %fd271, %fd304, %p158;
	ld.shared.f64 	%fd273, [_ZZN3cub18CUB_300001_SM_10006detail6reduce18DeviceReduceKernelINS2_10policy_hubIdjN4cuda3__47maximumIdEEE10Policy1000EN6thrust24THRUST_300001_SM_1000_NS6detail15normal_iteratorINSC_10device_ptrIdEEEEjS8_dNS5_3std3__410__identityEEEvT0_PT3_T1_NS0_13GridEvenShareISO_EET2_T4_E12temp_storage+24];
	setp.lt.f64 	%p159, %fd272, %fd273;
	selp.f64 	%fd274, %fd273, %fd272, %p159;
	ld.shared.f64 	%fd275, [_ZZN3cub18CUB_300001_SM_10006detail6reduce18DeviceReduceKernelINS2_10policy_hubIdjN4cuda3__47maximumIdEEE10Policy1000EN6thrust24THRUST_300001_SM_1000_NS6detail15normal_iteratorINSC_10device_ptrIdEEEEjS8_dNS5_3std3__410__identityEEEvT0_PT3_T1_NS0_13GridEvenShareISO_EET2_T4_E12temp_storage+32];
	setp.lt.f64 	%p160, %fd274, %fd275;
	selp.f64 	%fd276, %fd275, %fd274, %p160;
	ld.shared.f64 	%fd277, [_ZZN3cub18CUB_300001_SM_10006detail6reduce18DeviceReduceKernelINS2_10policy_hubIdjN4cuda3__47maximumIdEEE10Policy1000EN6thrust24THRUST_300001_SM_1000_NS6detail15normal_iteratorINSC_10device_ptrIdEEEEjS8_dNS5_3std3__410__identityEEEvT0_PT3_T1_NS0_13GridEvenShareISO_EET2_T4_E12temp_storage+40];
	setp.lt.f64 	%p161, %fd276, %fd277;
	selp.f64 	%fd278, %fd277, %fd276, %p161;
	ld.shared.f64 	%fd279, [_ZZN3cub18CUB_300001_SM_10006detail6reduce18DeviceReduceKernelINS2_10policy_hubIdjN4cuda3__47maximumIdEEE10Policy1000EN6thrust24THRUST_300001_SM_1000_NS6detail15normal_iteratorINSC_10device_ptrIdEEEEjS8_dNS5_3std3__410__identityEEEvT0_PT3_T1_NS0_13GridEvenShareISO_EET2_T4_E12temp_storage+48];
	setp.lt.f64 	%p162, %fd278, %fd279;
	selp.f64 	%fd280, %fd279, %fd278, %p162;
	ld.shared.f64 	%fd281, [_ZZN3cub18CUB_300001_SM_10006detail6reduce18DeviceReduceKernelINS2_10policy_hubIdjN4cuda3__47maximumIdEEE10Policy1000EN6thrust24THRUST_300001_SM_1000_NS6detail15normal_iteratorINSC_10device_ptrIdEEEEjS8_dNS5_3std3__410__identityEEEvT0_PT3_T1_NS0_13GridEvenShareISO_EET2_T4_E12temp_storage+56];
	setp.lt.f64 	%p163, %fd280, %fd281;
	selp.f64 	%fd282, %fd281, %fd280, %p163;
	ld.shared.f64 	%fd283, [_ZZN3cub18CUB_300001_SM_10006detail6reduce18DeviceReduceKernelINS2_10policy_hubIdjN4cuda3__47maximumIdEEE10Policy1000EN6thrust24THRUST_300001_SM_1000_NS6detail15normal_iteratorINSC_10device_ptrIdEEEEjS8_dNS5_3std3__410__identityEEEvT0_PT3_T1_NS0_13GridEvenShareISO_EET2_T4_E12temp_storage+64];
	setp.lt.f64 	%p164, %fd282, %fd283;
	selp.f64 	%fd304, %fd283, %fd282, %p164;
	bra.uni 	$L__BB5_48;
$L__BB5_22:
	// begin inline asm
	mov.u32 %r213, %laneid;
	// end inline asm
	and.b32  	%r264, %r7, 992;
	add.s32 	%r265, %r264, 32;
	setp.gt.u32 	%p119, %r265, %r6;
	not.b32 	%r266, %r264;
	add.s32 	%r267, %r6, %r266;
	selp.b32 	%r262, %r267, 31, %p119;
	mov.b64 	%rd136, %fd293;
	mov.b64 	{%r215, %r220}, %rd136;
	mov.b32 	%r221, 1;
	mov.b32 	%r263, -1;
	// begin inline asm
	shfl.sync.down.b32 %r214, %r215, %r221, %r262, %r263;
	// end inline asm
	// begin inline asm
	shfl.sync.down.b32 %r219, %r220, %r221, %r262, %r263;
	// end inline asm
	mov.b64 	%rd137, {%r214, %r219};
	mov.b64 	%fd211, %rd137;
	setp.lt.s32 	%p120, %r213, %r262;
	setp.lt.f64 	%p121, %fd293, %fd211;
	selp.f64 	%fd212, %fd211, %fd293, %p121;
	selp.f64 	%fd213, %fd212, %fd293, %p120;
	mov.b64 	%rd138, %fd213;
	mov.b64 	{%r225, %r230}, %rd138;
	mov.b32 	%r231, 2;
	// begin inline asm
	shfl.sync.down.b32 %r224, %r225, %r231, %r262, %r263;
	// end inline asm
	// begin inline asm
	shfl.sync.down.b32 %r229, %r230, %r231, %r262, %r263;
	// end inline asm
	mov.b64 	%rd139, {%r224, %r229};
	mov.b64 	%fd214, %rd139;
	add.s32 	%r268, %r213, 2;
	setp.gt.s32 	%p122, %r268, %r262;
	setp.lt.f64 	%p123, %fd213, %fd214;
	selp.f64 	%fd215, %fd214, %fd213, %p123;
	selp.f64 	%fd216, %fd213, %fd215, %p122;
	mov.b64 	%rd140, %fd216;
	mov.b64 	{%r235, %r240}, %rd140;
	mov.b32 	%r241, 4;
	// begin inline asm
	shfl.sync.down.b32 %r234, %r235, %r241, %r262, %r263;
	// end inline asm
	// begin inline asm
	shfl.sync.down.b32 %r239, %r240, %r241, %r262, %r263;
	// end inline asm
	mov.b64 	%rd141, {%r234, %r239};
	mov.b64 	%fd217, %rd141;
	add.s32 	%r269, %r213, 4;
	setp.gt.s32 	%p124, %r269, %r262;
	setp.lt.f64 	%p125, %fd216, %fd217;
	selp.f64 	%fd218, %fd217, %fd216, %p125;
	selp.f64 	%fd219, %fd216, %fd218, %p124;
	mov.b64 	%rd142, %fd219;
	mov.b64 	{%r245, %r250}, %rd142;
	mov.b32 	%r251, 8;
	// begin inline asm
	shfl.sync.down.b32 %r244, %r245, %r251, %r262, %r263;
	// end inline asm
	// begin inline asm
	shfl.sync.down.b32 %r249, %r250, %r251, %r262, %r263;
	// end inline asm
	mov.b64 	%rd143, {%r244, %r249};
	mov.b64 	%fd220, %rd143;
	add.s32 	%r270, %r213, 8;
	setp.gt.s32 	%p126, %r270, %r262;
	setp.lt.f64 	%p127, %fd219, %fd220;
	selp.f64 	%fd221, %fd220, %fd219, %p127;
	selp.f64 	%fd222, %fd219, %fd221, %p126;
	mov.b64 	%rd144, %fd222;
	mov.b64 	{%r255, %r260}, %rd144;
	mov.b32 	%r261, 16;
	// begin inline asm
	shfl.sync.down.b32 %r254, %r255, %r261, %r262, %r263;
	// end inline asm
	// begin inline asm
	shfl.sync.down.b32 %r259, %r260, %r261, %r262, %r263;
	// end inline asm
	mov.b64 	%rd145, {%r254, %r259};
	mov.b64 	%fd223, %rd145;
	add.s32 	%r271, %r213, 16;
	setp.gt.s32 	%p128, %r271, %r262;
	setp.lt.f64 	%p129, %fd222, %fd223;
	selp.f64 	%fd224, %fd223, %fd222, %p129;
	selp.f64 	%fd304, %fd222, %fd224, %p128;
	setp.ne.s32 	%p130, %r213, 0;
	@%p130 bra 	$L__BB5_24;
	shr.u32 	%r272, %r7, 2;
	and.b32  	%r273, %r272, 248;
	mov.u32 	%r274, _ZZN3cub18CUB_300001_SM_10006detail6reduce18DeviceReduceKernelINS2_10policy_hubIdjN4cuda3__47maximumIdEEE10Policy1000EN6thrust24THRUST_300001_SM_1000_NS6detail15normal_iteratorINSC_10device_ptrIdEEEEjS8_dNS5_3std3__410__identityEEEvT0_PT3_T1_NS0_13GridEvenShareISO_EET2_T4_E12temp_storage;
	add.s32 	%r275, %r274, %r273;
	st.shared.f64 	[%r275+8], %fd304;
$L__BB5_24:
	bar.sync 	0;
	setp.ne.s32 	%p131, %r7, 0;
	@%p131 bra 	$L__BB5_48;
	setp.gt.u32 	%p132, %r6, 32;
	ld.shared.f64 	%fd225, [_ZZN3cub18CUB_300001_SM_10006detail6reduce18DeviceReduceKernelINS2_10policy_hubIdjN4cuda3__47maximumIdEEE10Policy1000EN6thrust24THRUST_300001_SM_1000_NS6detail15normal_iteratorINSC_10device_ptrIdEEEEjS8_dNS5_3std3__410__identityEEEvT0_PT3_T1_NS0_13GridEvenShareISO_EET2_T4_E12temp_storage+16];
	setp.lt.f64 	%p133, %fd304, %fd225;
	selp.f64 	%fd227, %fd225, %fd304, %p133;
	selp.f64 	%fd228, %fd227, %fd304, %p132;
	setp.gt.u32 	%p134, %r6, 64;
	ld.shared.f64 	%fd230, [_ZZN3cub18CUB_300001_SM_10006detail6reduce18DeviceReduceKernelINS2_10policy_hubIdjN4cuda3__47maximumIdEEE10Policy1000EN6thrust24THRUST_300001_SM_1000_NS6detail15normal_iteratorINSC_10device_ptrIdEEEEjS8_dNS5_3std3__410__identityEEEvT0_PT3_T1_NS0_13GridEvenShareISO_EET2_T4_E12temp_storage+24];
	setp.lt.f64 	%p135, %fd228, %fd230;
	selp.f64 	%fd232, %fd230, %fd228, %p135;
	selp.f64 	%fd233, %fd232, %fd228, %p134;
	setp.gt.u32 	%p136, %r6, 96;
	ld.shared.f64 	%fd235, [_ZZN3cub18CUB_300001_SM_10006detail6reduce18DeviceReduceKernelINS2_10policy_hubIdjN4cuda3__47maximumIdEEE10Policy1000EN6thrust24THRUST_300001_SM_1000_NS6detail15normal_iteratorINSC_10device_ptrIdEEEEjS8_dNS5_3std3__410__identityEEEvT0_PT3_T1_NS0_13GridEvenShareISO_EET2_T4_E12temp_storage+32];
	setp.lt.f64 	%p137, %fd233, %fd235;
	selp.f64 	%fd237, %fd235, %fd233, %p137;
	selp.f64 	%fd238, %fd237, %fd233, %p136;
	setp.gt.u32 	%p138, %r6, 128;
	ld.shared.f64 	%fd240, [_ZZN3cub18CUB_300001_SM_10006detail6reduce18DeviceReduceKernelINS2_10policy_hubIdjN4cuda3__47maximumIdEEE10Policy1000EN6thrust24THRUST_300001_SM_1000_NS6detail15normal_iteratorINSC_10device_ptrIdEEEEjS8_dNS5_3std3__410__identityEEEvT0_PT3_T1_NS0_13GridEvenShareISO_EET2_T4_E12temp_storage+40];
	setp.lt.f64 	%p139, %fd238, %fd240;
	selp.f64 	%fd242, %fd240, %fd238, %p139;
	selp.f64 	%fd243, %fd242, %fd238, %p138;
	setp.gt.u32 	%p140, %r6, 160;
	ld.shared.f64 	%fd245, [_ZZN3cub18CUB_300001_SM_10006detail6reduce18DeviceReduceKernelINS2_10policy_hubIdjN4cuda3__47maximumIdEEE10Policy1000EN6thrust24THRUST_300001_SM_1000_NS6detail15normal_iteratorINSC_10device_ptrIdEEEEjS8_dNS5_3std3__410__identityEEEvT0_PT3_T1_NS0_13GridEvenShareISO_EET2_T4_E12temp_storage+48];
	setp.lt.f64 	%p141, %fd243, %fd245;
	selp.f64 	%fd247, %fd245, %fd243, %p141;
	selp.f64 	%fd248, %fd247, %fd243, %p140;
	setp.gt.u32 	%p142, %r6, 192;
	ld.shared.f64 	%fd250, [_ZZN3cub18CUB_300001_SM_10006detail6reduce18DeviceReduceKernelINS2_10policy_hubIdjN4cuda3__47maximumIdEEE10Policy1000EN6thrust24THRUST_300001_SM_1000_NS6detail15normal_iteratorINSC_10device_ptrIdEEEEjS8_dNS5_3std3__410__identityEEEvT0_PT3_T1_NS0_13GridEvenShareISO_EET2_T4_E12temp_storage+56];
	setp.lt.f64 	%p143, %fd248, %fd250;
	selp.f64 	%fd252, %fd250, %fd248, %p143;
	selp.f64 	%fd253, %fd252, %fd248, %p142;
	setp.gt.u32 	%p144, %r6, 224;
	ld.shared.f64 	%fd255, [_ZZN3cub18CUB_300001_SM_10006detail6reduce18DeviceReduceKernelINS2_10policy_hubIdjN4cuda3__47maximumIdEEE10Policy1000EN6thrust24THRUST_300001_SM_1000_NS6detail15normal_iteratorINSC_10device_ptrIdEEEEjS8_dNS5_3std3__410__identityEEEvT0_PT3_T1_NS0_13GridEvenShareISO_EET2_T4_E12temp_storage+64];
	setp.lt.f64 	%p145, %fd253, %fd255;
	selp.f64 	%fd257, %fd255, %fd253, %p145;
	selp.f64 	%fd304, %fd257, %fd253, %p144;
	bra.uni 	$L__BB5_48;
$L__BB5_26:
	mov.u32 	%r35, %tid.x;
	add.s32 	%r72, %r35, %r345;
	mul.wide.u32 	%rd4, %r72, 8;
	add.s64 	%rd5, %rd1, %rd4;
	ld.global.f64 	%fd41, [%rd5];
	ld.global.f64 	%fd42, [%rd5+2048];
	ld.global.f64 	%fd43, [%rd5+4096];
	ld.global.f64 	%fd44, [%rd5+6144];
	ld.global.f64 	%fd45, [%rd5+8192];
	ld.global.f64 	%fd46, [%rd5+10240];
	ld.global.f64 	%fd47, [%rd5+12288];
	ld.global.f64 	%fd48, [%rd5+14336];
	setp.lt.f64 	%p2, %fd41, %fd42;
	selp.f64 	%fd49, %fd42, %fd41, %p2;
	setp.lt.f64 	%p3, %fd49, %fd43;
	selp.f64 	%fd50, %fd43, %fd49, %p3;
	setp.lt.f64 	%p4, %fd50, %fd44;
	selp.f64 	%fd51, %fd44, %fd50, %p4;
	setp.lt.f64 	%p5, %fd51, %fd45;
	selp.f64 	%fd52, %fd45, %fd51, %p5;
	setp.lt.f64 	%p6, %fd52, %fd46;
	selp.f64 	%fd53, %fd46, %fd52, %p6;
	setp.lt.f64 	%p7, %fd53, %fd47;
	selp.f64 	%fd54, %fd47, %fd53, %p7;
	setp.lt.f64 	%p8, %fd54, %fd48;
	selp.f64 	%fd303, %fd48, %fd54, %p8;
	setp.lt.u32 	%p9, %r6, %r4;
	@%p9 bra 	$L__BB5_44;
	add.s32 	%r36, %r4, %r345;
	not.b32 	%r74, %r35;
	add.s32 	%r75, %r74, %r1;
	sub.s32 	%r76, %r75, %r4;
	sub.s32 	%r342, %r76, %r345;
	add.s32 	%r77, %r36, %r35;
	add.s32 	%r341, %r77, 2048;
	mov.b32 	%r344, 0;
	mov.u32 	%r343, %r36;
$L__BB5_28:
	shl.b32 	%r78, %r2, 11;
	add.s32 	%r345, %r345, %r78;
	add.s32 	%r79, %r1, -2048;
	setp.gt.u32 	%p10, %r345, %r79;
	@%p10 bra 	$L__BB5_30;
	add.s32 	%r80, %r35, %r345;
	mul.wide.u32 	%rd6, %r80, 8;
	add.s64 	%rd7, %rd1, %rd6;
	ld.global.f64 	%fd55, [%rd7];
	ld.global.f64 	%fd56, [%rd7+2048];
	ld.global.f64 	%fd57, [%rd7+4096];
	ld.global.f64 	%fd58, [%rd7+6144];
	ld.global.f64 	%fd59, [%rd7+8192];
	ld.global.f64 	%fd60, [%rd7+10240];
	ld.global.f64 	%fd61, [%rd7+12288];
	ld.global.f64 	%fd62, [%rd7+14336];
	setp.lt.f64 	%p11, %fd303, %fd55;
	selp.f64 	%fd63, %fd55, %fd303, %p11;
	setp.lt.f64 	%p12, %fd63, %fd56;
	selp.f64 	%fd64, %fd56, %fd63, %p12;
	setp.lt.f64 	%p13, %fd64, %fd57;
	selp.f64 	%fd65, %fd57, %fd64, %p13;
	setp.lt.f64 	%p14, %fd65, %fd58;
	selp.f64 	%fd66, %fd58, %fd65, %p14;
	setp.lt.f64 	%p15, %fd66, %fd59;
	selp.f64 	%fd67, %fd59, %fd66, %p15;
	setp.lt.f64 	%p16, %fd67, %fd60;
	selp.f64 	%fd68, %fd60, %fd67, %p16;
	setp.lt.f64 	%p17, %fd68, %fd61;
	selp.f64 	%fd69, %fd61, %fd68, %p17;
	setp.lt.f64 	%p18, %fd69, %fd62;
	selp.f64 	%fd303, %fd62, %fd69, %p18;
	sub.s32 	%r81, %r1, %r345;
	shl.b32 	%r82, %r2, 11;
	setp.lt.u32 	%p19, %r81, %r82;
	add.s32 	%r344, %r344, 1;
	add.s32 	%r343, %r343, %r82;
	sub.s32 	%r342, %r342, %r82;
	add.s32 	%r341, %r341, %r82;
	@%p19 bra 	$L__BB5_44;
	bra.uni 	$L__BB5_28;
$L__BB5_30:
	setp.le.u32 	%p20, %r1, %r345;
	sub.s32 	%r83, %r1, %r345;
	setp.ge.s32 	%p21, %r35, %r83;
	or.pred  	%p22, %p20, %p21;
	@%p22 bra 	$L__BB5_44;
	not.b32 	%r85, %r35;
	add.s32 	%r86, %r1, %r85;
	sub.s32 	%r87, %r86, %r36;
	mul.lo.s32 	%r88, %r2, %r344;
	shl.b32 	%r89, %r88, 11;
	sub.s32 	%r90, %r87, %r89;
	shr.u32 	%r91, %r90, 8;
	add.s32 	%r49, %r91, 1;
	and.b32  	%r50, %r49, 15;
	setp.lt.u32 	%p23, %r90, 3840;
	mov.u32 	%r350, %r35;
	@%p23 bra 	$L__BB5_35;
	or.b32  	%r348, %r35, 2048;
	shr.u32 	%r92, %r342, 8;
	add.s32 	%r93, %r92, 1;
	and.b32  	%r94, %r93, 33554416;
	neg.s32 	%r346, %r94;
$L__BB5_33:
	.pragma "nounroll";
	add.s32 	%r95, %r341, -2048;
	mul.wide.u32 	%rd8, %r95, 8;
	add.s64 	%rd9, %rd1, %rd8;
	ld.global.f64 	%fd71, [%rd9];
	setp.lt.f64 	%p24, %fd303, %fd71;
	selp.f64 	%fd72, %fd71, %fd303, %p24;
	add.s32 	%r96, %r341, -1792;
	mul.wide.u32 	%rd10, %r96, 8;
	add.s64 	%rd11, %rd1, %rd10;
	ld.global.f64 	%fd73, [%rd11];
	setp.lt.f64 	%p25, %fd72, %fd73;
	selp.f64 	%fd74, %fd73, %fd72, %p25;
	add.s32 	%r97, %r341, -1536;
	mul.wide.u32 	%rd12, %r97, 8;
	add.s64 	%rd13, %rd1, %rd12;
	ld.global.f64 	%fd75, [%rd13];
	setp.lt.f64 	%p26, %fd74, %fd75;
	selp.f64 	%fd76, %fd75, %fd74, %p26;
	add.s32 	%r98, %r341, -1280;
	mul.wide.u32 	%rd14, %r98, 8;
	add.s64 	%rd15, %rd1, %rd14;
	ld.global.f64 	%fd77, [%rd15];
	setp.lt.f64 	%p27, %fd76, %fd77;
	selp.f64 	%fd78, %fd77, %fd76, %p27;
	add.s32 	%r99, %r341, -1024;
	mul.wide.u32 	%rd16, %r99, 8;
	add.s64 	%rd17, %rd1, %rd16;
	ld.global.f64 	%fd79, [%rd17];
	setp.lt.f64 	%p28, %fd78, %fd79;
	selp.f64 	%fd80, %fd79, %fd78, %p28;
	add.s32 	%r100, %r341, -768;
	mul.wide.u32 	%rd18, %r100, 8;
	add.s64 	%rd19, %rd1, %rd18;
	ld.global.f64 	%fd81, [%rd19];
	setp.lt.f64 	%p29, %fd80, %fd81;
	selp.f64 	%fd82, %fd81, %fd80, %p29;
	add.s32 	%r101, %r341, -512;
	mul.wide.u32 	%rd20, %r101, 8;
	add.s64 	%rd21, %rd1, %rd20;
	ld.global.f64 	%fd83, [%rd21];
	setp.lt.f64 	%p30, %fd82, %fd83;
	selp.f64 	%fd84, %fd83, %fd82, %p30;
	add.s32 	%r102, %r341, 1792;
	add.s32 	%r103, %r341, -256;
	mul.wide.u32 	%rd22, %r103, 8;
	add.s64 	%rd23, %rd1, %rd22;
	ld.global.f64 	%fd85, [%rd23];
	setp.lt.f64 	%p31, %fd84, %fd85;
	selp.f64 	%fd86, %fd85, %fd84, %p31;
	mul.wide.u32 	%rd24, %r341, 8;
	add.s64 	%rd25, %rd1, %rd24;
	ld.global.f64 	%fd87, [%rd25];
	setp.lt.f64 	%p32, %fd86, %fd87;
	selp.f64 	%fd88, %fd87, %fd86, %p32;
	add.s32 	%r104, %r341, 256;
	mul.wide.u32 	%rd26, %r104, 8;
	add.s64 	%rd27, %rd1, %rd26;
	ld.global.f64 	%fd89, [%rd27];
	setp.lt.f64 	%p33, %fd88, %fd89;
	selp.f64 	%fd90, %fd89, %fd88, %p33;
	add.s32 	%r105, %r341, 512;
	mul.wide.u32 	%rd28, %r105, 8;
	add.s64 	%rd29, %rd1, %rd28;
	ld.global.f64 	%fd91, [%rd29];
	setp.lt.f64 	%p34, %fd90, %fd91;
	selp.f64 	%fd92, %fd91, %fd90, %p34;
	add.s32 	%r106, %r341, 768;
	mul.wide.u32 	%rd30, %r106, 8;
	add.s64 	%rd31, %rd1, %rd30;
	ld.global.f64 	%fd93, [%rd31];
	setp.lt.f64 	%p35, %fd92, %fd93;
	selp.f64 	%fd94, %fd93, %fd92, %p35;
	add.s32 	%r107, %r341, 1024;
	mul.wide.u32 	%rd32, %r107, 8;
	add.s64 	%rd33, %rd1, %rd32;
	ld.global.f64 	%fd95, [%rd33];
	setp.lt.f64 	%p36, %fd94, %fd95;
	selp.f64 	%fd96, %fd95, %fd94, %p36;
	add.s32 	%r108, %r341, 1280;
	mul.wide.u32 	%rd34, %r108, 8;
	add.s64 	%rd35, %rd1, %rd34;
	ld.global.f64 	%fd97, [%rd35];
	setp.lt.f64 	%p37, %fd96, %fd97;
	selp.f64 	%fd98, %fd97, %fd96, %p37;
	add.s32 	%r109, %r341, 1536;
	mul.wide.u32 	%rd36, %r109, 8;
	add.s64 	%rd37, %rd1, %rd36;
	ld.global.f64 	%fd99, [%rd37];
	setp.lt.f64 	%p38, %fd98, %fd99;
	selp.f64 	%fd100, %fd99, %fd98, %p38;
	mul.wide.u32 	%rd38, %r102, 8;
	add.s64 	%rd39, %rd1, %rd38;
	ld.global.f64 	%fd101, [%rd39];
	setp.lt.f64 	%p39, %fd100, %fd101;
	selp.f64 	%fd303, %fd101, %fd100, %p39;
	add.s32 	%r348, %r348, 4096;
	add.s32 	%r341, %r341, 4096;
	add.s32 	%r346, %r346, 16;
	setp.ne.s32 	%p40, %r346, 0;
	@%p40 bra 	$L__BB5_33;
	add.s32 	%r350, %r348, -2048;
$L__BB5_35:
	setp.eq.s32 	%p41, %r50, 0;
	@%p41 bra 	$L__BB5_44;
	and.b32  	%r61, %r49, 7;
	setp.lt.u32 	%p42, %r50, 8;
	@%p42 bra 	$L__BB5_38;
	add.s32 	%r110, %r350, %r345;
	mul.wide.u32 	%rd40, %r110, 8;
	add.s64 	%rd41, %rd1, %rd40;
	ld.global.f64 	%fd103, [%rd41];
	setp.lt.f64 	%p43, %fd303, %fd103;
	selp.f64 	%fd104, %fd103, %fd303, %p43;
	add.s32 	%r111, %r110, 256;
	mul.wide.u32 	%rd42, %r111, 8;
	add.s64 	%rd43, %rd1, %rd42;
	ld.global.f64 	%fd105, [%rd43];
	setp.lt.f64 	%p44, %fd104, %fd105;
	selp.f64 	%fd106, %fd105, %fd104, %p44;
	add.s32 	%r112, %r110, 512;
	mul.wide.u32 	%rd44, %r112, 8;
	add.s64 	%rd45, %rd1, %rd44;
	ld.global.f64 	%fd107, [%rd45];
	setp.lt.f64 	%p45, %fd106, %fd107;
	selp.f64 	%fd108, %fd107, %fd106, %p45;
	add.s32 	%r113, %r110, 768;
	mul.wide.u32 	%rd46, %r113, 8;
	add.s64 	%rd47, %rd1, %rd46;
	ld.global.f64 	%fd109, [%rd47];
	setp.lt.f64 	%p46, %fd108, %fd109;
	selp.f64 	%fd110, %fd109, %fd108, %p46;
	add.s32 	%r114, %r110, 1024;
	mul.wide.u32 	%rd48, %r114, 8;
	add.s64 	%rd49, %rd1, %rd48;
	ld.global.f64 	%fd111, [%rd49];
	setp.lt.f64 	%p47, %fd110, %fd111;
	selp.f64 	%fd112, %fd111, %fd110, %p47;
	add.s32 	%r115, %r110, 1280;
	mul.wide.u32 	%rd50, %r115, 8;
	add.s64 	%rd51, %rd1, %rd50;
	ld.global.f64 	%fd113, [%rd51];
	setp.lt.f64 	%p48, %fd112, %fd113;
	selp.f64 	%fd114, %fd113, %fd112, %p48;
	add.s32 	%r116, %r110, 1536;
	mul.wide.u32 	%rd52, %r116, 8;
	add.s64 	%rd53, %rd1, %rd52;
	ld.global.f64 	%fd115, [%rd53];
	setp.lt.f64 	%p49, %fd114, %fd115;
	selp.f64 	%fd116, %fd115, %fd114, %p49;
	add.s32 	%r117, %r110, 1792;
	mul.wide.u32 	%rd54, %r117, 8;
	add.s64 	%rd55, %rd1, %rd54;
	ld.global.f64 	%fd117, [%rd55];
	setp.lt.f64 	%p50, %fd116, %fd117;
	selp.f64 	%fd303, %fd117, %fd116, %p50;
	add.s32 	%r350, %r350, 2048;
$L__BB5_38:
	setp.eq.s32 	%p51, %r61, 0;
	@%p51 bra 	$L__BB5_44;
	setp.lt.u32 	%p52, %r61, 4;
	@%p52 bra 	$L__BB5_41;
	add.s32 	%r118, %r350, %r345;
	mul.wide.u32 	%rd56, %r118, 8;
	add.s64 	%rd57, %rd1, %rd56;
	ld.global.f64 	%fd119, [%rd57];
	setp.lt.f64 	%p53, %fd303, %fd119;
	selp.f64 	%fd120, %fd119, %fd303, %p53;
	add.s32 	%r119, %r118, 256;
	mul.wide.u32 	%rd58, %r119, 8;
	add.s64 	%rd59, %rd1, %rd58;
	ld.global.f64 	%fd121, [%rd59];
	setp.lt.f64 	%p54, %fd120, %fd121;
	selp.f64 	%fd122, %fd121, %fd120, %p54;
	add.s32 	%r120, %r118, 512;
	mul.wide.u32 	%rd60, %r120, 8;
	add.s64 	%rd61, %rd1, %rd60;
	ld.global.f64 	%fd123, [%rd61];
	setp.lt.f64 	%p55, %fd122, %fd123;
	selp.f64 	%fd124, %fd123, %fd122, %p55;
	add.s32 	%r121, %r118, 768;
	mul.wide.u32 	%rd62, %r121, 8;
	add.s64 	%rd63, %rd1, %rd62;
	ld.global.f64 	%fd125, [%rd63];
	setp.lt.f64 	%p56, %fd124, %fd125;
	selp.f64 	%fd303, %fd125, %fd124, %p56;
	add.s32 	%r350, %r350, 1024;
$L__BB5_41:
	and.b32  	%r122, %r49, 3;
	setp.eq.s32 	%p57, %r122, 0;
	@%p57 bra 	$L__BB5_44;
	add.s32 	%r353, %r350, %r343;
	cvt.u16.u32 	%rs1, %r342;
	shr.u16 	%rs2, %rs1, 8;
	add.s16 	%rs3, %rs2, 1;
	cvt.u32.u16 	%r123, %rs3;
	and.b32  	%r124, %r123, 3;
	neg.s32 	%r352, %r124;
$L__BB5_43:
	.pragma "nounroll";
	mul.wide.u32 	%rd64, %r353, 8;
	add.s64 	%rd65, %rd1, %rd64;
	ld.global.f64 	%fd126, [%rd65];
	setp.lt.f64 	%p58, %fd303, %fd126;
	selp.f64 	%fd303, %fd126, %fd303, %p58;
	add.s32 	%r353, %r353, 256;
	add.s32 	%r352, %r352, 1;
	setp.ne.s32 	%p59, %r352, 0;
	@%p59 bra 	$L__BB5_43;
$L__BB5_44:
	// begin inline asm
	mov.u32 %r125, %laneid;
	// end inline asm
	mov.b64 	%rd66, %fd303;
	mov.b64 	{%r127, %r132}, %rd66;
	mov.b32 	%r133, 1;
	mov.b32 	%r174, 31;
	mov.b32 	%r175, -1;
	// begin inline asm
	shfl.sync.down.b32 %r126, %r127, %r133, %r174, %r175;
	// end inline asm
	// begin inline asm
	shfl.sync.down.b32 %r131, %r132, %r133, %r174, %r175;
	// end inline asm
	mov.b64 	%rd67, {%r126, %r131};
	mov.b64 	%fd127, %rd67;
	setp.gt.s32 	%p60, %r125, 30;
	setp.lt.f64 	%p61, %fd303, %fd127;
	selp.f64 	%fd128, %fd127, %fd303, %p61;
	selp.f64 	%fd129, %fd303, %fd128, %p60;
	mov.b64 	%rd68, %fd129;
	mov.b64 	{%r137, %r142}, %rd68;
	mov.b32 	%r143, 2;
	// begin inline asm
	shfl.sync.down.b32 %r136, %r137, %r143, %r174, %r175;
	// end inline asm
	// begin inline asm
	shfl.sync.down.b32 %r141, %r142, %r143, %r174, %r175;
	// end inline asm
	mov.b64 	%rd69, {%r136, %r141};
	mov.b64 	%fd130, %rd69;
	setp.gt.s32 	%p62, %r125, 29;
	setp.lt.f64 	%p63, %fd129, %fd130;
	selp.f64 	%fd131, %fd130, %fd129, %p63;
	selp.f64 	%fd132, %fd129, %fd131, %p62;
	mov.b64 	%rd70, %fd132;
	mov.b64 	{%r147, %r152}, %rd70;
	mov.b32 	%r153, 4;
	// begin inline asm
	shfl.sync.down.b32 %r146, %r147, %r153, %r174, %r175;
	// end inline asm
	// begin inline asm
	shfl.sync.down.b32 %r151, %r152, %r153, %r174, %r175;
	// end inline asm
	mov.b64 	%rd71, {%r146, %r151};
	mov.b64 	%fd133, %rd71;
	setp.gt.s32 	%p64, %r125, 27;
	setp.lt.f64 	%p65, %fd132, %fd133;
	selp.f64 	%fd134, %fd133, %fd132, %p65;
	selp.f64 	%fd135, %fd132, %fd134, %p64;
	mov.b64 	%rd72, %fd135;
	mov.b64 	{%r157, %r162}, %rd72;
	mov.b32 	%r163, 8;
	// begin inline asm
	shfl.sync.down.b32 %r156, %r157, %r163, %r174, %r175;
	// end inline asm
	// begin inline asm
	shfl.sync.down.b32 %r161, %r162, %r163, %r174, %r175;
	// end inline asm
	mov.b64 	%rd73, {%r156, %r161};
	mov.b64 	%fd136, %rd73;
	setp.gt.s32 	%p66, %r125, 23;
	setp.lt.f64 	%p67, %fd135, %fd136;
	selp.f64 	%fd137, %fd136, %fd135, %p67;
	selp.f64 	%fd138, %fd135, %fd137, %p66;
	mov.b64 	%rd74, %fd138;
	mov.b64 	{%r167, %r172}, %rd74;
	mov.b32 	%r173, 16;
	// begin inline asm
	shfl.sync.down.b32 %r166, %r167, %r173, %r174, %r175;
	// end inline asm
	// begin inline asm
	shfl.sync.down.b32 %r171, %r172, %r173, %r174, %r175;
	// end inline asm
	mov.b64 	%rd75, {%r166, %r171};
	mov.b64 	%fd139, %rd75;
	setp.gt.s32 	%p68, %r125, 15;
	setp.lt.f64 	%p69, %fd138, %fd139;
	selp.f64 	%fd37, %fd139, %fd138, %p69;
	selp.f64 	%fd304, %fd138, %fd37, %p68;
	setp.ne.s32 	%p70, %r125, 0;
	@%p70 bra 	$L__BB5_46;
	shr.u32 	%r176, %r35, 2;
	and.b32  	%r177, %r176, 248;
	mov.u32 	%r178, _ZZN3cub18CUB_300001_SM_10006detail6reduce18DeviceReduceKernelINS2_10policy_hubIdjN4cuda3__47maximumIdEEE10Policy1000EN6thrust24THRUST_300001_SM_1000_NS6detail15normal_iteratorINSC_10device_ptrIdEEEEjS8_dNS5_3std3__410__identityEEEvT0_PT3_T1_NS0_13GridEvenShareISO_EET2_T4_E12temp_storage;
	add.s32 	%r179, %r178, %r177;
	st.shared.f64 	[%r179+8], %fd37;
$L__BB5_46:
	bar.sync 	0;
	setp.ne.s32 	%p71, %r35, 0;
	@%p71 bra 	$L__BB5_48;
	ld.shared.f64 	%fd140, [_ZZN3cub18CUB_300001_SM_10006detail6reduce18DeviceReduceKernelINS2_10policy_hubIdjN4cuda3__47maximumIdEEE10Policy1000EN6thrust24THRUST_300001_SM_1000_NS6detail15normal_iteratorINSC_10device_ptrIdEEEEjS8_dNS5_3std3__410__identityEEEvT0_PT3_T1_NS0_13GridEvenShareISO_EET2_T4_E12temp_storage+16];
	setp.lt.f64 	%p72, %fd304, %fd140;
	selp.f64 	%fd141, %fd140, %fd304, %p72;
	ld.shared.f64 	%fd142, [_ZZN3cub18CUB_300001_SM_10006detail6reduce18DeviceReduceKernelINS2_10policy_hubIdjN4cuda3__47maximumIdEEE10Policy1000EN6thrust24THRUST_300001_SM_1000_NS6detail15normal_iteratorINSC_10device_ptrIdEEEEjS8_dNS5_3std3__410__identityEEEvT0_PT3_T1_NS0_13GridEvenShareISO_EET2_T4_E12temp_storage+24];
	setp.lt.f64 	%p73, %fd141, %fd142;
	selp.f64 	%fd143, %fd142, %fd141, %p73;
	ld.shared.f64 	%fd144, [_ZZN3cub18CUB_300001_SM_10006detail6reduce18DeviceReduceKernelINS2_10policy_hubIdjN4cuda3__47maximumIdEEE10Policy1000EN6thrust24THRUST_300001_SM_1000_NS6detail15normal_iteratorINSC_10device_ptrIdEEEEjS8_dNS5_3std3__410__identityEEEvT0_PT3_T1_NS0_13GridEvenShareISO_EET2_T4_E12temp_storage+32];
	setp.lt.f64 	%p74, %fd143, %fd144;
	selp.f64 	%fd145, %fd144, %fd143, %p74;
	ld.shared.f64 	%fd146, [_ZZN3cub18CUB_300001_SM_10006detail6reduce18DeviceReduceKernelINS2_10policy_hubIdjN4cuda3__47maximumIdEEE10Policy1000EN6thrust24THRUST_300001_SM_1000_NS6detail15normal_iteratorINSC_10device_ptrIdEEEEjS8_dNS5_3std3__410__identityEEEvT0_PT3_T1_NS0_13GridEvenShareISO_EET2_T4_E12temp_storage+40];
	setp.lt.f64 	%p75, %fd145, %fd146;
	selp.f64 	%fd147, %fd146, %fd145, %p75;
	ld.shared.f64 	%fd148, [_ZZN3cub18CUB_300001_SM_10006detail6reduce18DeviceReduceKernelINS2_10policy_hubIdjN4cuda3__47maximumIdEEE10Policy1000EN6thrust24THRUST_300001_SM_1000_NS6detail15normal_iteratorINSC_10device_ptrIdEEEEjS8_dNS5_3std3__410__identityEEEvT0_PT3_T1_NS0_13GridEvenShareISO_EET2_T4_E12temp_storage+48];
	setp.lt.f64 	%p76, %fd147, %fd148;
	selp.f64 	%fd149, %fd148, %fd147, %p76;
	ld.shared.f64 	%fd150, [_ZZN3cub18CUB_300001_SM_10006detail6reduce18DeviceReduceKernelINS2_10policy_hubIdjN4cuda3__47maximumIdEEE10Policy1000EN6thrust24THRUST_300001_SM_1000_NS6detail15normal_iteratorINSC_10device_ptrIdEEEEjS8_dNS5_3std3__410__identityEEEvT0_PT3_T1_NS0_13GridEvenShareISO_EET2_T4_E12temp_storage+56];
	setp.lt.f64 	%p77, %fd149, %fd150;
	selp.f64 	%fd151, %fd150, %fd149, %p77;
	ld.shared.f64 	%fd152, [_ZZN3cub18CUB_300001_SM_10006detail6reduce18DeviceReduceKernelINS2_10policy_hubIdjN4cuda3__47maximumIdEEE10Policy1000EN6thrust24THRUST_300001_SM_1000_NS6detail15normal_iteratorINSC_10device_ptrIdEEEEjS8_dNS5_3std3__410__identityEEEvT0_PT3_T1_NS0_13GridEvenShareISO_EET2_T4_E12temp_storage+64];
	setp.lt.f64 	%p78, %fd151, %fd152;
	selp.f64 	%fd304, %fd152, %fd151, %p78;
$L__BB5_48:
	mov.u32 	%r331, %tid.x;
	setp.ne.s32 	%p165, %r331, 0;
	@%p165 bra 	$L__BB5_50;
	ld.param.u64 	%rd159, [_ZN3cub18CUB_300001_SM_10006detail6reduce18DeviceReduceKernelINS2_10policy_hubIdjN4cuda3__47maximumIdEEE10Policy1000EN6thrust24THRUST_300001_SM_1000_NS6detail15normal_iteratorINSC_10device_ptrIdEEEEjS8_dNS5_3std3__410__identityEEEvT0_PT3_T1_NS0_13GridEvenShareISO_EET2_T4__param_1];
	cvta.to.global.u64 	%rd156, %rd159;
	mul.wide.u32 	%rd157, %r3, 8;
	add.s64 	%rd158, %rd156, %rd157;
	st.global.f64 	[%rd158], %fd304;
$L__BB5_50:
	ret;

}
	// .globl	_ZN3cub18CUB_300001_SM_10006detail6reduce28DeviceReduceSingleTileKernelINS2_10policy_hubIdjN4cuda3__47maximumIdEEE10Policy1000EPdSB_iS8_ddNS5_3std3__410__identityEEEvT0_T1_T2_T3_T4_T6_
.visible .entry _ZN3cub18CUB_300001_SM_10006detail6reduce28DeviceReduceSingleTileKernelINS2_10policy_hubIdjN4cuda3__47maximumIdEEE10Policy1000EPdSB_iS8_ddNS5_3std3__410__identityEEEvT0_T1_T2_T3_T4_T6_(
	.param .u64 .ptr .align 1 _ZN3cub18CUB_300001_SM_10006detail6reduce28DeviceReduceSingleTileKernelINS2_10policy_hubIdjN4cuda3__47maximumIdEEE10Policy1000EPdSB_iS8_ddNS5_3std3__410__identityEEEvT0_T1_T2_T3_T4_T6__param_0,
	.param .u64 .ptr .align 1 _ZN3cub18CUB_300001_SM_10006detail6reduce28DeviceReduceSingleTileKernelINS2_10policy_hubIdjN4cuda3__47maximumIdEEE10Policy1000EPdSB_iS8_ddNS5_3std3__410__identityEEEvT0_T1_T2_T3_T4_T6__param_1,
	.param .u32 _ZN3cub18CUB_300001_SM_10006detail6reduce28DeviceReduceSingleTileKernelINS2_10policy_hubIdjN4cuda3__47maximumIdEEE10Policy1000EPdSB_iS8_ddNS5_3std3__410__identityEEEvT0_T1_T2_T3_T4_T6__param_2,
	.param .align 1 .b8 _ZN3cub18CUB_300001_SM_10006detail6reduce28DeviceReduceSingleTileKernelINS2_10policy_hubIdjN4cuda3__47maximumIdEEE10Policy1000EPdSB_iS8_ddNS5_3std3__410__identityEEEvT0_T1_T2_T3_T4_T6__param_3[1],
	.param .f64 _ZN3cub18CUB_300001_SM_10006detail6reduce28DeviceReduceSingleTileKernelINS2_10policy_hubIdjN4cuda3__47maximumIdEEE10Policy1000EPdSB_iS8_ddNS5_3std3__410__identityEEEvT0_T1_T2_T3_T4_T6__param_4,
	.param .align 1 .b8 _ZN3cub18CUB_300001_SM_10006detail6reduce28DeviceReduceSingleTileKernelINS2_10policy_hubIdjN4cuda3__47maximumIdEEE10Policy1000EPdSB_iS8_ddNS5_3std3__410__identityEEEvT0_T1_T2_T3_T4_T6__param_5[1]
)
.maxntid 256
.minnctapersm 1
{
	.reg .pred 	%p<220>;
	.reg .b32 	%r<472>;
	.reg .b64 	%rd<206>;
	.reg .b64 	%fd<381>;
	// demoted variable
	.shared .align 8 .b8 _ZZN3cub18CUB_300001_SM_10006detail6reduce28DeviceReduceSingleTileKernelINS2_10policy_hubIdjN4cuda3__47maximumIdEEE10Policy1000EPdSB_iS8_ddNS5_3std3__410__identityEEEvT0_T1_T2_T3_T4_T6_E12temp_storage[80];
	ld.param.u64 	%rd15, [_ZN3cub18CUB_300001_SM_10006detail6reduce28DeviceReduceSingleTileKernelINS2_10policy_hubIdjN4cuda3__47maximumIdEEE10Policy1000EPdSB_iS8_ddNS5_3std3__410__identityEEEvT0_T1_T2_T3_T4_T6__param_0];
	ld.param.u64 	%rd16, [_ZN3cub18CUB_300001_SM_10006detail6reduce28DeviceReduceSingleTileKernelINS2_10policy_hubIdjN4cuda3__47maximumIdEEE10Policy1000EPdSB_iS8_ddNS5_3std3__410__identityEEEvT0_T1_T2_T3_T4_T6__param_1];
	ld.param.u32 	%r68, [_ZN3cub18CUB_300001_SM_10006detail6reduce28DeviceReduceSingleTileKernelINS2_10policy_hubIdjN4cuda3__47maximumIdEEE10Policy1000EPdSB_iS8_ddNS5_3std3__410__identityEEEvT0_T1_T2_T3_T4_T6__param_2];
	ld.param.f64 	%fd58, [_ZN3cub18CUB_300001_SM_10006detail6reduce28DeviceReduceSingleTileKernelINS2_10policy_hubIdjN4cuda3__47maximumIdEEE10Policy1000EPdSB_iS8_ddNS5_3std3__410__identityEEEvT0_T1_T2_T3_T4_T6__param_4];
	cvta.to.global.u64 	%rd1, %rd16;
	setp.ne.s32 	%p1, %r68, 0;
	@%p1 bra 	$L__BB6_3;
	mov.u32 	%r445, %tid.x;
	setp.ne.s32 	%p219, %r445, 0;
	@%p219 bra 	$L__BB6_74;
	st.global.f64 	[%rd1], %fd58;
	bra.uni 	$L__BB6_74;
$L__BB6_3:
	and.b64  	%rd17, %rd15, 31;
	setp.ne.s64 	%p2, %rd17, 0;
	@%p2 bra 	$L__BB6_38;
	setp.gt.s32 	%p110, %r68, 2047;
	@%p110 bra 	$L__BB6_22;
	mov.u32 	%r1, %tid.x;
	setp.ge.s32 	%p159, %r1, %r68;
	mov.f64 	%fd359, 0d0000000000000000;
	mov.u32 	%r449, %r1;
	@%p159 bra 	$L__BB6_7;
	mul.wide.u32 	%rd169, %r1, 8;
	add.s64 	%rd168, %rd15, %rd169;
	// begin inline asm
	ld.global.nc.u64 %rd167, [%rd168];
	// end inline asm
	mov.b64 	%fd359, %rd167;
	add.s32 	%r449, %r1, 256;
$L__BB6_7:
	setp.ge.s32 	%p160, %r449, %r68;
	@%p160 bra 	$L__BB6_13;
	not.b32 	%r321, %r449;
	add.s32 	%r4, %r68, %r321;
	and.b32  	%r322, %r4, 768;
	setp.eq.s32 	%p161, %r322, 768;
	@%p161 bra 	$L__BB6_11;
	mul.wide.u32 	%rd170, %r449, 8;
	add.s64 	%rd202, %rd15, %rd170;
	shr.u32 	%r323, %r4, 8;
	add.s32 	%r324, %r323, 1;
	and.b32  	%r325, %r324, 3;
	neg.s32 	%r447, %r325;
$L__BB6_10:
	.pragma "nounroll";
	// begin inline asm
	ld.global.nc.u64 %rd171, [%rd202];
	// end inline asm
	mov.b64 	%fd272, %rd171;
	setp.lt.f64 	%p162, %fd359, %fd272;
	selp.f64 	%fd359, %fd272, %fd359, %p162;
	add.s32 	%r449, %r449, 256;
	add.s64 	%rd202, %rd202, 2048;
	add.s32 	%r447, %r447, 1;
	setp.ne.s32 	%p163, %r447, 0;
	@%p163 bra 	$L__BB6_10;
$L__BB6_11:
	setp.lt.u32 	%p164, %r4, 768;
	@%p164 bra 	$L__BB6_13;
$L__BB6_12:
	mul.wide.s32 	%rd181, %r449, 8;
	add.s64 	%rd174, %rd15, %rd181;
	// begin inline asm
	ld.global.nc.u64 %rd173, [%rd174];
	// end inline asm
	mov.b64 	%fd273, %rd173;
	setp.lt.f64 	%p165, %fd359, %fd273;
	selp.f64 	%fd274, %fd273, %fd359, %p165;
	add.s64 	%rd176, %rd174, 2048;
	// begin inline asm
	ld.global.nc.u64 %rd175, [%rd176];
	// end inline asm
	mov.b64 	%fd275, %rd175;
	setp.lt.f64 	%p166, %fd274, %fd275;
	selp.f64 	%fd276, %fd275, %fd274, %p166;
	add.s64 	%rd178, %rd174, 4096;
	// begin inline asm
	ld.global.nc.u64 %rd177, [%rd178];
	// end inline asm
	mov.b64 	%fd277, %rd177;
	setp.lt.f64 	%p167, %fd276, %fd277;
	selp.f64 	%fd278, %fd277, %fd276, %p167;
	add.s64 	%rd180, %rd174, 6144;
	// begin inline asm
	ld.global.nc.u64 %rd179, [%rd180];
	// end inline asm
	mov.b64 	%fd279, %rd179;
	setp.lt.f64 	%p168, %fd278, %fd279;
	selp.f64 	%fd359, %fd279, %fd278, %p168;
	add.s32 	%r449, %r449, 1024;
	setp.lt.s32 	%p169, %r449, %r68;
	@%p169 bra 	$L__BB6_12;
$L__BB6_13:
	setp.lt.s32 	%p170, %r68, 256;
	@%p170 bra 	$L__BB6_18;
	// begin inline asm
	mov.u32 %r389, %laneid;
	// end inline asm
	mov.b64 	%rd192, %fd359;
	mov.b64 	{%r391, %r396}, %rd192;
	mov.b32 	%r397, 1;
	mov.b32 	%r438, 31;
	mov.b32 	%r439, -1;
	// begin inline asm
	shfl.sync.down.b32 %r390, %r391, %r397, %r438, %r439;
	// end inline asm
	// begin inline asm
	shfl.sync.down.b32 %r395, %r396, %r397, %r438, %r439;
	// end inline asm
	mov.b64 	%rd193, {%r390, %r395};
	mov.b64 	%fd327, %rd193;
	setp.gt.s32 	%p198, %r389, 30;
	setp.lt.f64 	%p199, %fd359, %fd327;
	selp.f64 	%fd328, %fd327, %fd359, %p199;
	selp.f64 	%fd329, %fd359, %fd328, %p198;
	mov.b64 	%rd194, %fd329;
	mov.b64 	{%r401, %r406}, %rd194;
	mov.b32 	%r407, 2;
	// begin inline asm
	shfl.sync.down.b32 %r400, %r401, %r407, %r438, %r439;
	// end inline asm
	// begin inline asm
	shfl.sync.down.b32 %r405, %r406, %r407, %r438, %r439;
	// end inline asm
	mov.b64 	%rd195, {%r400, %r405};
	mov.b64 	%fd330, %rd195;
	setp.gt.s32 	%p200, %r389, 29;
	setp.lt.f64 	%p201, %fd329, %fd330;
	selp.f64 	%fd331, %fd330, %fd329, %p201;
	selp.f64 	%fd332, %fd329, %fd331, %p200;
	mov.b64 	%rd196, %fd332;
	mov.b64 	{%r411, %r416}, %rd196;
	mov.b32 	%r417, 4;
	// begin inline asm
	shfl.sync.down.b32 %r410, %r411, %r417, %r438, %r439;
	// end inline asm
	// begin inline asm
	shfl.sync.down.b32 %r415, %r416, %r417, %r438, %r439;
	// end inline asm
	mov.b64 	%rd197, {%r410, %r415};
	mov.b64 	%fd333, %rd197;
	setp.gt.s32 	%p202, %r389, 27;
	setp.lt.f64 	%p203, %fd332, %fd333;
	selp.f64 	%fd334, %fd333, %fd332, %p203;
	selp.f64 	%fd335, %fd332, %fd334, %p202;
	mov.b64 	%rd198, %fd335;
	mov.b64 	{%r421, %r426}, %rd198;
	mov.b32 	%r427, 8;
	// begin inline asm
	shfl.sync.down.b32 %r420, %r421, %r427, %r438, %r439;
	// end inline asm
	// begin inline asm
	shfl.sync.down.b32 %r425, %r426, %r427, %r438, %r439;
	// end inline asm
	mov.b64 	%rd199, {%r420, %r425};
	mov.b64 	%fd336, %rd199;
	setp.gt.s32 	%p204, %r389, 23;
	setp.lt.f64 	%p205, %fd335, %fd336;
	selp.f64 	%fd337, %fd336, %fd335, %p205;
	selp.f64 	%fd338, %fd335, %fd337, %p204;
	mov.b64 	%rd200, %fd338;
	mov.b64 	{%r431, %r436}, %rd200;
	mov.b32 	%r437, 16;
	// begin inline asm
	shfl.sync.down.b32 %r430, %r431, %r437, %r438, %r439;
	// end inline asm
	// begin inline asm
	shfl.sync.down.b32 %r435, %r436, %r437, %r438, %r439;
	// end inline asm
	mov.b64 	%rd201, {%r430, %r435};
	mov.b64 	%fd339, %rd201;
	setp.gt.s32 	%p206, %r389, 15;
	setp.lt.f64 	%p207, %fd338, %fd339;
	selp.f64 	%fd10, %fd339, %fd338, %p207;
	selp.f64 	%fd380, %fd338, %fd10, %p206;
	setp.ne.s32 	%p208, %r389, 0;
	@%p208 bra 	$L__BB6_16;
	shr.u32 	%r440, %r1, 2;
	and.b32  	%r441, %r440, 248;
	mov.u32 	%r442, _ZZN3cub18CUB_300001_SM_10006detail6reduce28DeviceReduceSingleTileKernelINS2_10policy_hubIdjN4cuda3__47maximumIdEEE10Policy1000EPdSB_iS8_ddNS5_3std3__410__identityEEEvT0_T1_T2_T3_T4_T6_E12temp_storage;
	add.s32 	%r443, %r442, %r441;
	st.shared.f64 	[%r443+8], %fd10;
$L__BB6_16:
	bar.sync 	0;
	setp.ne.s32 	%p209, %r1, 0;
	@%p209 bra 	$L__BB6_72;
	ld.shared.f64 	%fd340, [_ZZN3cub18CUB_300001_SM_10006detail6reduce28DeviceReduceSingleTileKernelINS2_10policy_hubIdjN4cuda3__47maximumIdEEE10Policy1000EPdSB_iS8_ddNS5_3std3__410__identityEEEvT0_T1_T2_T3_T4_T6_E12temp_storage+16];
	setp.lt.f64 	%p210, %fd380, %fd340;
	selp.f64 	%fd341, %fd340, %fd380, %p210;
	ld.shared.f64 	%fd342, [_ZZN3cub18CUB_300001_SM_10006detail6reduce28DeviceReduceSingleTileKernelINS2_10policy_hubIdjN4cuda3__47maximumIdEEE10Policy1000EPdSB_iS8_ddNS5_3std3__410__identityEEEvT0_T1_T2_T3_T4_T6_E12temp_storage+24];
	setp.lt.f64 	%p211, %fd341, %fd342;
	selp.f64 	%fd343, %fd342, %fd341, %p211;
	ld.shared.f64 	%fd344, [_ZZN3cub18CUB_300001_SM_10006detail6reduce28DeviceReduceSingleTileKernelINS2_10policy_hubIdjN4cuda3__47maximumIdEEE10Policy1000EPdSB_iS8_ddNS5_3std3__410__identityEEEvT0_T1_T2_T3_T4_T6_E12temp_storage+32];
	setp.lt.f64 	%p212, %fd343, %fd344;
	selp.f64 	%fd345, %fd344, %fd343, %p212;
	ld.shared.f64 	%fd346, [_ZZN3cub18CUB_300001_SM_10006detail6reduce28DeviceReduceSingleTileKernelINS2_10policy_hubIdjN4cuda3__47maximumIdEEE10Policy1000EPdSB_iS8_ddNS5_3std3__410__identityEEEvT0_T1_T2_T3_T4_T6_E12temp_storage+40];
	setp.lt.f64 	%p213, %fd345, %fd346;
	selp.f64 	%fd347, %fd346, %fd345, %p213;
	ld.shared.f64 	%fd348, [_ZZN3cub18CUB_300001_SM_10006detail6reduce28DeviceReduceSingleTileKernelINS2_10policy_hubIdjN4cuda3__47maximumIdEEE10Policy1000EPdSB_iS8_ddNS5_3std3__410__identityEEEvT0_T1_T2_T3_T4_T6_E12temp_storage+48];
	setp.lt.f64 	%p214, %fd347, %fd348;
	selp.f64 	%fd349, %fd348, %fd347, %p214;
	ld.shared.f64 	%fd350, [_ZZN3cub18CUB_300001_SM_10006detail6reduce28DeviceReduceSingleTileKernelINS2_10policy_hubIdjN4cuda3__47maximumIdEEE10Policy1000EPdSB_iS8_ddNS5_3std3__410__identityEEEvT0_T1_T2_T3_T4_T6_E12temp_storage+56];
	setp.lt.f64 	%p215, %fd349, %fd350;
	selp.f64 	%fd351, %fd350, %fd349, %p215;
	ld.shared.f64 	%fd352, [_ZZN3cub18CUB_300001_SM_10006detail6reduce28DeviceReduceSingleTileKernelINS2_10policy_hubIdjN4cuda3__47maximumIdEEE10Policy1000EPdSB_iS8_ddNS5_3std3__410__identityEEEvT0_T1_T2_T3_T4_T6_E12temp_storage+64];
	setp.lt.f64 	%p216, %fd351, %fd352;
	selp.f64 	%fd380, %fd352, %fd351, %p216;
	bra.uni 	$L__BB6_72;
$L__BB6_18:
	// begin inline asm
	mov.u32 %r326, %laneid;
	// end inline asm
	and.b32  	%r377, %r1, 992;
	add.s32 	%r378, %r377, 32;
	setp.gt.s32 	%p171, %r378, %r68;
	not.b32 	%r379, %r377;
	add.s32 	%r380, %r68, %r379;
	selp.b32 	%r375, %r380, 31, %p171;
	mov.b64 	%rd182, %fd359;
	mov.b64 	{%r328, %r333}, %rd182;
	mov.b32 	%r334, 1;
	mov.b32 	%r376, -1;
	// begin inline asm
	shfl.sync.down.b32 %r327, %r328, %r334, %r375, %r376;
	// end inline asm
	// begin inline asm
	shfl.sync.down.b32 %r332, %r333, %r334, %r375, %r376;
	// end inline asm
	mov.b64 	%rd183, {%r327, %r332};
	mov.b64 	%fd280, %rd183;
	setp.lt.s32 	%p172, %r326, %r375;
	setp.lt.f64 	%p173, %fd359, %fd280;
	selp.f64 	%fd281, %fd280, %fd359, %p173;
	selp.f64 	%fd282, %fd281, %fd359, %p172;
	mov.b64 	%rd184, %fd282;
	mov.b64 	{%r338, %r343}, %rd184;
	mov.b32 	%r344, 2;
	// begin inline asm
	shfl.sync.down.b32 %r337, %r338, %r344, %r375, %r376;
	// end inline asm
	// begin inline asm
	shfl.sync.down.b32 %r342, %r343, %r344, %r375, %r376;
	// end inline asm
	mov.b64 	%rd185, {%r337, %r342};
	mov.b64 	%fd283, %rd185;
	add.s32 	%r381, %r326, 2;
	setp.gt.s32 	%p174, %r381, %r375;
	setp.lt.f64 	%p175, %fd282, %fd283;
	selp.f64 	%fd284, %fd283, %fd282, %p175;
	selp.f64 	%fd285, %fd282, %fd284, %p174;
	mov.b64 	%rd186, %fd285;
	mov.b64 	{%r348, %r353}, %rd186;
	mov.b32 	%r354, 4;
	// begin inline asm
	shfl.sync.down.b32 %r347, %r348, %r354, %r375, %r376;
	// end inline asm
	// begin inline asm
	shfl.sync.down.b32 %r352, %r353, %r354, %r375, %r376;
	// end inline asm
	mov.b64 	%rd187, {%r347, %r352};
	mov.b64 	%fd286, %rd187;
	add.s32 	%r382, %r326, 4;
	setp.gt.s32 	%p176, %r382, %r375;
	setp.lt.f64 	%p177, %fd285, %fd286;
	selp.f64 	%fd287, %fd286, %fd285, %p177;
	selp.f64 	%fd288, %fd285, %fd287, %p176;
	mov.b64 	%rd188, %fd288;
	mov.b64 	{%r358, %r363}, %rd188;
	mov.b32 	%r364, 8;
	// begin inline asm
	shfl.sync.down.b32 %r357, %r358, %r364, %r375, %r376;
	// end inline asm
	// begin inline asm
	shfl.sync.down.b32 %r362, %r363, %r364, %r375, %r376;
	// end inline asm
	mov.b64 	%rd189, {%r357, %r362};
	mov.b64 	%fd289, %rd189;
	add.s32 	%r383, %r326, 8;
	setp.gt.s32 	%p178, %r383, %r375;
	setp.lt.f64 	%p179, %fd288, %fd289;
	selp.f64 	%fd290, %fd289, %fd288, %p179;
	selp.f64 	%fd291, %fd288, %fd290, %p178;
	mov.b64 	%rd190, %fd291;
	mov.b64 	{%r368, %r373}, %rd190;
	mov.b32 	%r374, 16;
	// begin inline asm
	shfl.sync.down.b32 %r367, %r368, %r374, %r375, %r376;
	// end inline asm
	// begin inline asm
	shfl.sync.down.b32 %r372, %r373, %r374, %r375, %r376;
	// end inline asm
	mov.b64 	%rd191, {%r367, %r372};
	mov.b64 	%fd292, %rd191;
	add.s32 	%r384, %r326, 16;
	setp.gt.s32 	%p180, %r384, %r375;
	setp.lt.f64 	%p181, %fd291, %fd292;
	selp.f64 	%fd293, %fd292, %fd291, %p181;
	selp.f64 	%fd380, %fd291, %fd293, %p180;
	setp.ne.s32 	%p182, %r326, 0;
	@%p182 bra 	$L__BB6_20;
	shr.u32 	%r385, %r1, 2;
	and.b32  	%r386, %r385, 248;
	mov.u32 	%r387, _ZZN3cub18CUB_300001_SM_10006detail6reduce28DeviceReduceSingleTileKernelINS2_10policy_hubIdjN4cuda3__47maximumIdEEE10Policy1000EPdSB_iS8_ddNS5_3std3__410__identityEEEvT0_T1_T2_T3_T4_T6_E12temp_storage;
	add.s32 	%r388, %r387, %r386;
	st.shared.f64 	[%r388+8], %fd380;
$L__BB6_20:
	bar.sync 	0;
	setp.ne.s32 	%p183, %r1, 0;
	@%p183 bra 	$L__BB6_72;
	setp.gt.s32 	%p184, %r68, 32;
	ld.shared.f64 	%fd294, [_ZZN3cub18CUB_300001_SM_10006detail6reduce28DeviceReduceSingleTileKernelINS2_10policy_hubIdjN4cuda3__47maximumIdEEE10Policy1000EPdSB_iS8_ddNS5_3std3__410__identityEEEvT0_T1_T2_T3_T4_T6_E12temp_storage+16];
	setp.lt.f64 	%p185, %fd380, %fd294;
	selp.f64 	%fd296, %fd294, %fd380, %p185;
	selp.f64 	%fd297, %fd296, %fd380, %p184;
	setp.gt.s32 	%p186, %r68, 64;
	ld.shared.f64 	%fd299, [_ZZN3cub18CUB_300001_SM_10006detail6reduce28DeviceReduceSingleTileKernelINS2_10policy_hubIdjN4cuda3__47maximumIdEEE10Policy1000EPdSB_iS8_ddNS5_3std3__410__identityEEEvT0_T1_T2_T3_T4_T6_E12temp_storage+24];
	setp.lt.f64 	%p187, %fd297, %fd299;
	selp.f64 	%fd301, %fd299, %fd297, %p187;
	selp.f64 	%fd302, %fd301, %fd297, %p186;
	setp.gt.s32 	%p188, %r68, 96;
	ld.shared.f64 	%fd304, [_ZZN3cub18CUB_300001_SM_10006detail6reduce28DeviceReduceSingleTileKernelINS2_10policy_hubIdjN4cuda3__47maximumIdEEE10Policy1000EPdSB_iS8_ddNS5_3std3__410__identityEEEvT0_T1_T2_T3_T4_T6_E12temp_storage+32];
	setp.lt.f64 	%p189, %fd302, %fd304;
	selp.f64 	%fd306, %fd304, %fd302, %p189;
	selp.f64 	%fd307, %fd306, %fd302, %p188;
	setp.gt.s32 	%p190, %r68, 128;
	ld.shared.f64 	%fd309, [_ZZN3cub18CUB_300001_SM_10006detail6reduce28DeviceReduceSingleTileKernelINS2_10policy_hubIdjN4cuda3__47maximumIdEEE10Policy1000EPdSB_iS8_ddNS5_3std3__410__identityEEEvT0_T1_T2_T3_T4_T6_E12temp_storage+40];
	setp.lt.f64 	%p191, %fd307, %fd309;
	selp.f64 	%fd311, %fd309, %fd307, %p191;
	selp.f64 	%fd312, %fd311, %fd307, %p190;
	setp.gt.s32 	%p192, %r68, 160;
	ld.shared.f64 	%fd314, [_ZZN3cub18CUB_300001_SM_10006detail6reduce28DeviceReduceSingleTileKernelINS2_10policy_hubIdjN4cuda3__47maximumIdEEE10Policy1000EPdSB_iS8_ddNS5_3std3__410__identityEEEvT0_T1_T2_T3_T4_T6_E12temp_storage+48];
	setp.lt.f64 	%p193, %fd312, %fd314;
	selp.f64 	%fd316, %fd314, %fd312, %p193;
	selp.f64 	%fd317, %fd316, %fd312, %p192;
	setp.gt.s32 	%p194, %r68, 192;
	ld.shared.f64 	%fd319, [_ZZN3cub18CUB_300001_SM_10006detail6reduce28DeviceReduceSingleTileKernelINS2_10policy_hubIdjN4cuda3__47maximumIdEEE10Policy1000EPdSB_iS8_ddNS5_3std3__410__identityEEEvT0_T1_T2_T3_T4_T6_E12temp_storage+56];
	setp.lt.f64 	%p195, %fd317, %fd319;
	selp.f64 	%fd321, %fd319, %fd317, %p195;
	selp.f64 	%fd322, %fd321, %fd317, %p194;
	setp.gt.s32 	%p196, %r68, 224;
	ld.shared.f64 	%fd324, [_ZZN3cub18CUB_300001_SM_10006detail6reduce28DeviceReduceSingleTileKernelINS2_10policy_hubIdjN4cuda3__47maximumIdEEE10Policy1000EPdSB_iS8_ddNS5_3std3__410__identityEEEvT0_T1_T2_T3_T4_T6_E12temp_storage+64];
	setp.lt.f64 	%p197, %fd322, %fd324;
	selp.f64 	%fd326, %fd324, %fd322, %p197;
	selp.f64 	%fd380, %fd326, %fd322, %p196;
	bra.uni 	$L__BB6_72;
$L__BB6_22:
	mov.u32 	%r13, %tid.x;
	shl.b32 	%r14, %r13, 2;
	mul.wide.u32 	%rd126, %r14, 8;
	add.s64 	%rd116, %rd15, %rd126;
	// begin inline asm
	ld.global.nc.v2.u64 {%rd114, %rd115}, [%rd116];
	// end inline asm
	add.s64 	%rd119, %rd116, 16;
	// begin inline asm
	ld.global.nc.v2.u64 {%rd117, %rd118}, [%rd119];
	// end inline asm
	mov.b64 	%fd206, %rd114;
	mov.b64 	%fd207, %rd115;
	mov.b64 	%fd208, %rd117;
	mov.b64 	%fd209, %rd118;
	add.s64 	%rd122, %rd116, 8192;
	// begin inline asm
	ld.global.nc.v2.u64 {%rd120, %rd121}, [%rd122];
	// end inline asm
	add.s64 	%rd125, %rd116, 8208;
	// begin inline asm
	ld.global.nc.v2.u64 {%rd123, %rd124}, [%rd125];
	// end inline asm
	mov.b64 	%fd210, %rd120;
	mov.b64 	%fd211, %rd121;
	mov.b64 	%fd212, %rd123;
	mov.b64 	%fd213, %rd124;
	setp.lt.f64 	%p111, %fd206, %fd207;
	selp.f64 	%fd214, %fd207, %fd206, %p111;
	setp.lt.f64 	%p112, %fd214, %fd208;
	selp.f64 	%fd215, %fd208, %fd214, %p112;
	setp.lt.f64 	%p113, %fd215, %fd209;
	selp.f64 	%fd216, %fd209, %fd215, %p113;
	setp.lt.f64 	%p114, %fd216, %fd210;
	selp.f64 	%fd217, %fd210, %fd216, %p114;
	setp.lt.f64 	%p115, %fd217, %fd211;
	selp.f64 	%fd218, %fd211, %fd217, %p115;
	setp.lt.f64 	%p116, %fd218, %fd212;
	selp.f64 	%fd219, %fd212, %fd218, %p116;
	setp.lt.f64 	%p117, %fd219, %fd213;
	selp.f64 	%fd366, %fd213, %fd219, %p117;
	setp.lt.u32 	%p118, %r68, 4096;
	mov.b32 	%r452, 2048;
	@%p118 bra 	$L__BB6_26;
	add.s32 	%r15, %r68, -2048;
	mov.b32 	%r452, 2048;
$L__BB6_24:
	add.s32 	%r258, %r452, %r14;
	mul.wide.u32 	%rd139, %r258, 8;
	add.s64 	%rd129, %rd15, %rd139;
	// begin inline asm
	ld.global.nc.v2.u64 {%rd127, %rd128}, [%rd129];
	// end inline asm
	add.s64 	%rd132, %rd129, 16;
	// begin inline asm
	ld.global.nc.v2.u64 {%rd130, %rd131}, [%rd132];
	// end inline asm
	mov.b64 	%fd220, %rd127;
	mov.b64 	%fd221, %rd128;
	mov.b64 	%fd222, %rd130;
	mov.b64 	%fd223, %rd131;
	add.s64 	%rd135, %rd129, 8192;
	// begin inline asm
	ld.global.nc.v2.u64 {%rd133, %rd134}, [%rd135];
	// end inline asm
	add.s64 	%rd138, %rd129, 8208;
	// begin inline asm
	ld.global.nc.v2.u64 {%rd136, %rd137}, [%rd138];
	// end inline asm
	mov.b64 	%fd224, %rd133;
	mov.b64 	%fd225, %rd134;
	mov.b64 	%fd226, %rd136;
	mov.b64 	%fd227, %rd137;
	setp.lt.f64 	%p119, %fd366, %fd220;
	selp.f64 	%fd228, %fd220, %fd366, %p119;
	setp.lt.f64 	%p120, %fd228, %fd221;
	selp.f64 	%fd229, %fd221, %fd228, %p120;
	setp.lt.f64 	%p121, %fd229, %fd222;
	selp.f64 	%fd230, %fd222, %fd229, %p121;
	setp.lt.f64 	%p122, %fd230, %fd223;
	selp.f64 	%fd231, %fd223, %fd230, %p122;
	setp.lt.f64 	%p123, %fd231, %fd224;
	selp.f64 	%fd232, %fd224, %fd231, %p123;
	setp.lt.f64 	%p124, %fd232, %fd225;
	selp.f64 	%fd233, %fd225, %fd232, %p124;
	setp.lt.f64 	%p125, %fd233, %fd226;
	selp.f64 	%fd234, %fd226, %fd233, %p125;
	setp.lt.f64 	%p126, %fd234, %fd227;
	selp.f64 	%fd366, %fd227, %fd234, %p126;
	sub.s32 	%r259, %r68, %r452;
	setp.lt.s32 	%p127, %r259, 2048;
	@%p127 bra 	$L__BB6_34;
	add.s32 	%r452, %r452, 2048;
	setp.le.s32 	%p128, %r452, %r15;
	@%p128 bra 	$L__BB6_24;
$L__BB6_26:
	setp.le.s32 	%p129, %r68, %r452;
	@%p129 bra 	$L__BB6_34;
	sub.s32 	%r19, %r68, %r452;
	setp.ge.s32 	%p130, %r13, %r19;
	@%p130 bra 	$L__BB6_34;
	not.b32 	%r260, %r13;
	add.s32 	%r261, %r68, %r260;
	sub.s32 	%r20, %r261, %r452;
	and.b32  	%r262, %r20, 768;
	setp.eq.s32 	%p131, %r262, 768;
	mov.u32 	%r456, %r13;
	@%p131 bra 	$L__BB6_31;
	add.s32 	%r454, %r13, %r452;
	shr.u32 	%r263, %r20, 8;
	add.s32 	%r264, %r263, 1;
	and.b32  	%r265, %r264, 3;
	neg.s32 	%r453, %r265;
	mov.u32 	%r456, %r13;
$L__BB6_30:
	.pragma "nounroll";
	mul.wide.u32 	%rd142, %r454, 8;
	add.s64 	%rd141, %rd15, %rd142;
	// begin inline asm
	ld.global.nc.u64 %rd140, [%rd141];
	// end inline asm
	mov.b64 	%fd236, %rd140;
	setp.lt.f64 	%p132, %fd366, %fd236;
	selp.f64 	%fd366, %fd236, %fd366, %p132;
	add.s32 	%r456, %r456, 256;
	add.s32 	%r454, %r454, 256;
	add.s32 	%r453, %r453, 1;
	setp.ne.s32 	%p133, %r453, 0;
	@%p133 bra 	$L__BB6_30;
$L__BB6_31:
	setp.lt.u32 	%p134, %r20, 768;
	@%p134 bra 	$L__BB6_34;
	cvt.u64.u32 	%rd143, %r456;
	cvt.u64.u32 	%rd144, %r452;
	add.s64 	%rd145, %rd143, %rd144;
	shl.b64 	%rd146, %rd145, 3;
	add.s64 	%rd147, %rd146, %rd15;
	add.s64 	%rd203, %rd147, 4096;
	add.s32 	%r457, %r456, %r452;
$L__BB6_33:
	mul.wide.u32 	%rd156, %r457, 8;
	add.s64 	%rd149, %rd15, %rd156;
	// begin inline asm
	ld.global.nc.u64 %rd148, [%rd149];
	// end inline asm
	mov.b64 	%fd237, %rd148;
	setp.lt.f64 	%p135, %fd366, %fd237;
	selp.f64 	%fd238, %fd237, %fd366, %p135;
	add.s64 	%rd151, %rd203, -2048;
	// begin inline asm
	ld.global.nc.u64 %rd150, [%rd151];
	// end inline asm
	mov.b64 	%fd239, %rd150;
	setp.lt.f64 	%p136, %fd238, %fd239;
	selp.f64 	%fd240, %fd239, %fd238, %p136;
	// begin inline asm
	ld.global.nc.u64 %rd152, [%rd203];
	// end inline asm
	mov.b64 	%fd241, %rd152;
	setp.lt.f64 	%p137, %fd240, %fd241;
	selp.f64 	%fd242, %fd241, %fd240, %p137;
	add.s64 	%rd155, %rd203, 2048;
	// begin inline asm
	ld.global.nc.u64 %rd154, [%rd155];
	// end inline asm
	mov.b64 	%fd243, %rd154;
	setp.lt.f64 	%p138, %fd242, %fd243;
	selp.f64 	%fd366, %fd243, %fd242, %p138;
	add.s32 	%r456, %r456, 1024;
	add.s64 	%rd203, %rd203, 8192;
	add.s32 	%r457, %r457, 1024;
	setp.lt.s32 	%p139, %r456, %r19;
	@%p139 bra 	$L__BB6_33;
$L__BB6_34:
	// begin inline asm
	mov.u32 %r266, %laneid;
	// end inline asm
	mov.b64 	%rd157, %fd366;
	mov.b64 	{%r268, %r273}, %rd157;
	mov.b32 	%r274, 1;
	mov.b32 	%r315, 31;
	mov.b32 	%r316, -1;
	// begin inline asm
	shfl.sync.down.b32 %r267, %r268, %r274, %r315, %r316;
	// end inline asm
	// begin inline asm
	shfl.sync.down.b32 %r272, %r273, %r274, %r315, %r316;
	// end inline asm
	mov.b64 	%rd158, {%r267, %r272};
	mov.b64 	%fd244, %rd158;
	setp.gt.s32 	%p140, %r266, 30;
	setp.lt.f64 	%p141, %fd366, %fd244;
	selp.f64 	%fd245, %fd244, %fd366, %p141;
	selp.f64 	%fd246, %fd366, %fd245, %p140;
	mov.b64 	%rd159, %fd246;
	mov.b64 	{%r278, %r283}, %rd159;
	mov.b32 	%r284, 2;
	// begin inline asm
	shfl.sync.down.b32 %r277, %r278, %r284, %r315, %r316;
	// end inline asm
	// begin inline asm
	shfl.sync.down.b32 %r282, %r283, %r284, %r315, %r316;
	// end inline asm
	mov.b64 	%rd160, {%r277, %r282};
	mov.b64 	%fd247, %rd160;
	setp.gt.s32 	%p142, %r266, 29;
	setp.lt.f64 	%p143, %fd246, %fd247;
	selp.f64 	%fd248, %fd247, %fd246, %p143;
	selp.f64 	%fd249, %fd246, %fd248, %p142;
	mov.b64 	%rd161, %fd249;
	mov.b64 	{%r288, %r293}, %rd161;
	mov.b32 	%r294, 4;
	// begin inline asm
	shfl.sync.down.b32 %r287, %r288, %r294, %r315, %r316;
	// end inline asm
	// begin inline asm
	shfl.sync.down.b32 %r292, %r293, %r294, %r315, %r316;
	// end inline asm
	mov.b64 	%rd162, {%r287, %r292};
	mov.b64 	%fd250, %rd162;
	setp.gt.s32 	%p144, %r266, 27;
	setp.lt.f64 	%p145, %fd249, %fd250;
	selp.f64 	%fd251, %fd250, %fd249, %p145;
	selp.f64 	%fd252, %fd249, %fd251, %p144;
	mov.b64 	%rd163, %fd252;
	mov.b64 	{%r298, %r303}, %rd163;
	mov.b32 	%r304, 8;
	// begin inline asm
	shfl.sync.down.b32 %r297, %r298, %r304, %r315, %r316;
	// end inline asm
	// begin inline asm
	shfl.sync.down.b32 %r302, %r303, %r304, %r315, %r316;
	// end inline asm
	mov.b64 	%rd164, {%r297, %r302};
	mov.b64 	%fd253, %rd164;
	setp.gt.s32 	%p146, %r266, 23;
	setp.lt.f64 	%p147, %fd252, %fd253;
	selp.f64 	%fd254, %fd253, %fd252, %p147;
	selp.f64 	%fd255, %fd252, %fd254, %p146;
	mov.b64 	%rd165, %fd255;
	mov.b64 	{%r308, %r313}, %rd165;
	mov.b32 	%r314, 16;
	// begin inline asm
	shfl.sync.down.b32 %r307, %r308, %r314, %r315, %r316;
	// end inline asm
	// begin inline asm
	shfl.sync.down.b32 %r312, %r313, %r314, %r315, %r316;
	// end inline asm
	mov.b64 	%rd166, {%r307, %r312};
	mov.b64 	%fd256, %rd166;
	setp.gt.s32 	%p148, %r266, 15;
	setp.lt.f64 	%p149, %fd255, %fd256;
	selp.f64 	%fd26, %fd256, %fd255, %p149;
	selp.f64 	%fd380, %fd255, %fd26, %p148;
	setp.ne.s32 	%p150, %r266, 0;
	@%p150 bra 	$L__BB6_36;
	shr.u32 	%r317, %r13, 2;
	and.b32  	%r318, %r317, 248;
	mov.u32 	%r319, _ZZN3cub18CUB_300001_SM_10006detail6reduce28DeviceReduceSingleTileKernelINS2_10policy_hubIdjN4cuda3__47maximumIdEEE10Policy1000EPdSB_iS8_ddNS5_3std3__410__identityEEEvT0_T1_T2_T3_T4_T6_E12temp_storage;
	add.s32 	%r320, %r319, %r318;
	st.shared.f64 	[%r320+8], %fd26;
$L__BB6_36:
	bar.sync 	0;
	setp.ne.s32 	%p151, %r13, 0;
	@%p151 bra 	$L__BB6_72;
	ld.shared.f64 	%fd257, [_ZZN3cub18CUB_300001_SM_10006detail6reduce28DeviceReduceSingleTileKernelINS2_10policy_hubIdjN4cuda3__47maximumIdEEE10Policy1000EPdSB_iS8_ddNS5_3std3__410__identityEEEvT0_T1_T2_T3_T4_T6_E12temp_storage+16];
	setp.lt.f64 	%p152, %fd380, %fd257;
	selp.f64 	%fd258, %fd257, %fd380, %p152;
	ld.shared.f64 	%fd259, [_ZZN3cub18CUB_300001_SM_10006detail6reduce28DeviceReduceSingleTileKernelINS2_10policy_hubIdjN4cuda3__47maximumIdEEE10Policy1000EPdSB_iS8_ddNS5_3std3__410__identityEEEvT0_T1_T2_T3_T4_T6_E12temp_storage+24];
	setp.lt.f64 	%p153, %fd258, %fd259;
	selp.f64 	%fd260, %fd259, %fd258, %p153;
	ld.shared.f64 	%fd261, [_ZZN3cub18CUB_300001_SM_10006detail6reduce28DeviceReduceSingleTileKernelINS2_10policy_hubIdjN4cuda3__47maximumIdEEE10Policy1000EPdSB_iS8_ddNS5_3std3__410__identityEEEvT0_T1_T2_T3_T4_T6_E12temp_storage+32];
	setp.lt.f64 	%p154, %fd260, %fd261;
	selp.f64 	%fd262, %fd261, %fd260, %p154;
	ld.shared.f64 	%fd263, [_ZZN3cub18CUB_300001_SM_10006detail6reduce28DeviceReduceSingleTileKernelINS2_10policy_hubIdjN4cuda3__47maximumIdEEE10Policy1000EPdSB_iS8_ddNS5_3std3__410__identityEEEvT0_T1_T2_T3_T4_T6_E12temp_storage+40];
	setp.lt.f64 	%p155, %fd262, %fd263;
	selp.f64 	%fd264, %fd263, %fd262, %p155;
	ld.shared.f64 	%fd265, [_ZZN3cub18CUB_300001_SM_10006detail6reduce28DeviceReduceSingleTileKernelINS2_10policy_hubIdjN4cuda3__47maximumIdEEE10Policy1000EPdSB_iS8_ddNS5_3std3__410__identityEEEvT0_T1_T2_T3_T4_T6_E12temp_storage+48];
	setp.lt.f64 	%p156, %fd264, %fd265;
	selp.f64 	%fd266, %fd265, %fd264, %p156;
	ld.shared.f64 	%fd267, [_ZZN3cub18CUB_300001_SM_10006detail6reduce28DeviceReduceSingleTileKernelINS2_10policy_hubIdjN4cuda3__47maximumIdEEE10Policy1000EPdSB_iS8_ddNS5_3std3__410__identityEEEvT0_T1_T2_T3_T4_T6_E12temp_storage+56];
	setp.lt.f64 	%p157, %fd266, %fd267;
	selp.f64 	%fd268, %fd267, %fd266, %p157;
	ld.shared.f64 	%fd269, [_ZZN3cub18CUB_300001_SM_10006detail6reduce28DeviceReduceSingleTileKernelINS2_10policy_hubIdjN4cuda3__47maximumIdEEE10Policy1000EPdSB_iS8_ddNS5_3std3__410__identityEEEvT0_T1_T2_T3_T4_T6_E12temp_storage+64];
	setp.lt.f64 	%p158, %fd268, %fd269;
	selp.f64 	%fd380, %fd269, %fd268, %p158;
	bra.uni 	$L__BB6_72;
$L__BB6_38:
	setp.gt.s32 	%p3, %r68, 2047;
	@%p3 bra 	$L__BB6_56;
	mov.u32 	%r35, %tid.x;
	setp.ge.s32 	%p52, %r35, %r68;
	mov.f64 	%fd372, 0d0000000000000000;
	mov.u32 	%r462, %r35;
	@%p52 bra 	$L__BB6_41;
	mul.wide.u32 	%rd81, %r35, 8;
	add.s64 	%rd80, %rd15, %rd81;
	// begin inline asm
	ld.global.nc.u64 %rd79, [%rd80];
	// end inline asm
	mov.b64 	%fd372, %rd79;
	add.s32 	%r462, %r35, 256;
$L__BB6_41:
	setp.ge.s32 	%p53, %r462, %r68;
	@%p53 bra 	$L__BB6_47;
	not.b32 	%r133, %r462;
	add.s32 	%r38, %r68, %r133;
	and.b32  	%r134, %r38, 768;
	setp.eq.s32 	%p54, %r134, 768;
	@%p54 bra 	$L__BB6_45;
	mul.wide.u32 	%rd82, %r462, 8;
	add.s64 	%rd204, %rd15, %rd82;
	shr.u32 	%r135, %r38, 8;
	add.s32 	%r136, %r135, 1;
	and.b32  	%r137, %r136, 3;
	neg.s32 	%r460, %r137;
$L__BB6_44:
	.pragma "nounroll";
	// begin inline asm
	ld.global.nc.u64 %rd83, [%rd204];
	// end inline asm
	mov.b64 	%fd125, %rd83;
	setp.lt.f64 	%p55, %fd372, %fd125;
	selp.f64 	%fd372, %fd125, %fd372, %p55;
	add.s32 	%r462, %r462, 256;
	add.s64 	%rd204, %rd204, 2048;
	add.s32 	%r460, %r460, 1;
	setp.ne.s32 	%p56, %r460, 0;
	@%p56 bra 	$L__BB6_44;
$L__BB6_45:
	setp.lt.u32 	%p57, %r38, 768;
	@%p57 bra 	$L__BB6_47;
$L__BB6_46:
	mul.wide.s32 	%rd93, %r462, 8;
	add.s64 	%rd86, %rd15, %rd93;
	// begin inline asm
	ld.global.nc.u64 %rd85, [%rd86];
	// end inline asm
	mov.b64 	%fd126, %rd85;
	setp.lt.f64 	%p58, %fd372, %fd126;
	selp.f64 	%fd127, %fd126, %fd372, %p58;
	add.s64 	%rd88, %rd86, 2048;
	// begin inline asm
	ld.global.nc.u64 %rd87, [%rd88];
	// end inline asm
	mov.b64 	%fd128, %rd87;
	setp.lt.f64 	%p59, %fd127, %fd128;
	selp.f64 	%fd129, %fd128, %fd127, %p59;
	add.s64 	%rd90, %rd86, 4096;
	// begin inline asm
	ld.global.nc.u64 %rd89, [%rd90];
	// end inline asm
	mov.b64 	%fd130, %rd89;
	setp.lt.f64 	%p60, %fd129, %fd130;
	selp.f64 	%fd131, %fd130, %fd129, %p60;
	add.s64 	%rd92, %rd86, 6144;
	// begin inline asm
	ld.global.nc.u64 %rd91, [%rd92];
	// end inline asm
	mov.b64 	%fd132, %rd91;
	setp.lt.f64 	%p61, %fd131, %fd132;
	selp.f64 	%fd372, %fd132, %fd131, %p61;
	add.s32 	%r462, %r462, 1024;
	setp.lt.s32 	%p62, %r462, %r68;
	@%p62 bra 	$L__BB6_46;
$L__BB6_47:
	setp.lt.s32 	%p63, %r68, 256;
	@%p63 bra 	$L__BB6_52;
	// begin inline asm
	mov.u32 %r201, %laneid;
	// end inline asm
	mov.b64 	%rd104, %fd372;
	mov.b64 	{%r203, %r208}, %rd104;
	mov.b32 	%r209, 1;
	mov.b32 	%r250, 31;
	mov.b32 	%r251, -1;
	// begin inline asm
	shfl.sync.down.b32 %r202, %r203, %r209, %r250, %r251;
	// end inline asm
	// begin inline asm
	shfl.sync.down.b32 %r207, %r208, %r209, %r250, %r251;
	// end inline asm
	mov.b64 	%rd105, {%r202, %r207};
	mov.b64 	%fd180, %rd105;
	setp.gt.s32 	%p91, %r201, 30;
	setp.lt.f64 	%p92, %fd372, %fd180;
	selp.f64 	%fd181, %fd180, %fd372, %p92;
	selp.f64 	%fd182, %fd372, %fd181, %p91;
	mov.b64 	%rd106, %fd182;
	mov.b64 	{%r213, %r218}, %rd106;
	mov.b32 	%r219, 2;
	// begin inline asm
	shfl.sync.down.b32 %r212, %r213, %r219, %r250, %r251;
	// end inline asm
	// begin inline asm
	shfl.sync.down.b32 %r217, %r218, %r219, %r250, %r251;
	// end inline asm
	mov.b64 	%rd107, {%r212, %r217};
	mov.b64 	%fd183, %rd107;
	setp.gt.s32 	%p93, %r201, 29;
	setp.lt.f64 	%p94, %fd182, %fd183;
	selp.f64 	%fd184, %fd183, %fd182, %p94;
	selp.f64 	%fd185, %fd182, %fd184, %p93;
	mov.b64 	%rd108, %fd185;
	mov.b64 	{%r223, %r228}, %rd108;
	mov.b32 	%r229, 4;
	// begin inline asm
	shfl.sync.down.b32 %r222, %r223, %r229, %r250, %r251;
	// end inline asm
	// begin inline asm
	shfl.sync.down.b32 %r227, %r228, %r229, %r250, %r251;
	// end inline asm
	mov.b64 	%rd109, {%r222, %r227};
	mov.b64 	%fd186, %rd109;
	setp.gt.s32 	%p95, %r201, 27;
	setp.lt.f64 	%p96, %fd185, %fd186;
	selp.f64 	%fd187, %fd186, %fd185, %p96;
	selp.f64 	%fd188, %fd185, %fd187, %p95;
	mov.b64 	%rd110, %fd188;
	mov.b64 	{%r233, %r238}, %rd110;
	mov.b32 	%r239, 8;
	// begin inline asm
	shfl.sync.down.b32 %r232, %r233, %r239, %r250, %r251;
	// end inline asm
	// begin inline asm
	shfl.sync.down.b32 %r237, %r238, %r239, %r250, %r251;
	// end inline asm
	mov.b64 	%rd111, {%r232, %r237};
	mov.b64 	%fd189, %rd111;
	setp.gt.s32 	%p97, %r201, 23;
	setp.lt.f64 	%p98, %fd188, %fd189;
	selp.f64 	%fd190, %fd189, %fd188, %p98;
	selp.f64 	%fd191, %fd188, %fd190, %p97;
	mov.b64 	%rd112, %fd191;
	mov.b64 	{%r243, %r248}, %rd112;
	mov.b32 	%r249, 16;
	// begin inline asm
	shfl.sync.down.b32 %r242, %r243, %r249, %r250, %r251;
	// end inline asm
	// begin inline asm
	shfl.sync.down.b32 %r247, %r248, %r249, %r250, %r251;
	// end inline asm
	mov.b64 	%rd113, {%r242, %r247};
	mov.b64 	%fd192, %rd113;
	setp.gt.s32 	%p99, %r201, 15;
	setp.lt.f64 	%p100, %fd191, %fd192;
	selp.f64 	%fd38, %fd192, %fd191, %p100;
	selp.f64 	%fd380, %fd191, %fd38, %p99;
	setp.ne.s32 	%p101, %r201, 0;
	@%p101 bra 	$L__BB6_50;
	shr.u32 	%r252, %r35, 2;
	and.b32  	%r253, %r252, 248;
	mov.u32 	%r254, _ZZN3cub18CUB_300001_SM_10006detail6reduce28DeviceReduceSingleTileKernelINS2_10policy_hubIdjN4cuda3__47maximumIdEEE10Policy1000EPdSB_iS8_ddNS5_3std3__410__identityEEEvT0_T1_T2_T3_T4_T6_E12temp_storage;
	add.s32 	%r255, %r254, %r253;
	st.shared.f64 	[%r255+8], %fd38;
$L__BB6_50:
	bar.sync 	0;
	setp.ne.s32 	%p102, %r35, 0;
	@%p102 bra 	$L__BB6_72;
	ld.shared.f64 	%fd193, [_ZZN3cub18CUB_300001_SM_10006detail6reduce28DeviceReduceSingleTileKernelINS2_10policy_hubIdjN4cuda3__47maximumIdEEE10Policy1000EPdSB_iS8_ddNS5_3std3__410__identityEEEvT0_T1_T2_T3_T4_T6_E12temp_storage+16];
	setp.lt.f64 	%p103, %fd380, %fd193;
	selp.f64 	%fd194, %fd193, %fd380, %p103;
	ld.shared.f64 	%fd195, [_ZZN3cub18CUB_300001_SM_10006detail6reduce28DeviceReduceSingleTileKernelINS2_10policy_hubIdjN4cuda3__47maximumIdEEE10Policy1000EPdSB_iS8_ddNS5_3std3__410__identityEEEvT0_T1_T2_T3_T4_T6_E12temp_storage+24];
	setp.lt.f64 	%p104, %fd194, %fd195;
	selp.f64 	%fd196, %fd195, %fd194, %p104;
	ld.shared.f64 	%fd197, [_ZZN3cub18CUB_300001_SM_10006detail6reduce28DeviceReduceSingleTileKernelINS2_10policy_hubIdjN4cuda3__47maximumIdEEE10Policy1000EPdSB_iS8_ddNS5_3std3__410__identityEEEvT0_T1_T2_T3_T4_T6_E12temp_storage+32];
	setp.lt.f64 	%p105, %fd196, %fd197;
	selp.f64 	%fd198, %fd197, %fd196, %p105;
	ld.shared.f64 	%fd199, [_ZZN3cub18CUB_300001_SM_10006detail6reduce28DeviceReduceSingleTileKernelINS2_10policy_hubIdjN4cuda3__47maximumIdEEE10Policy1000EPdSB_iS8_ddNS5_3std3__410__identityEEEvT0_T1_T2_T3_T4_T6_E12temp_storage+40];
	setp.lt.f64 	%p106, %fd198, %fd199;
	selp.f64 	%fd200, %fd199, %fd198, %p106;
	ld.shared.f64 	%fd201, [_ZZN3cub18CUB_300001_SM_10006detail6reduce28DeviceReduceSingleTileKernelINS2_10policy_hubIdjN4cuda3__47maximumIdEEE10Policy1000EPdSB_iS8_ddNS5_3std3__410__identityEEEvT0_T1_T2_T3_T4_T6_E12temp_storage+48];
	setp.lt.f64 	%p107, %fd200, %fd201;
	selp.f64 	%fd202, %fd201, %fd200, %p107;
	ld.shared.f64 	%fd203, [_ZZN3cub18CUB_300001_SM_10006detail6reduce28DeviceReduceSingleTileKernelINS2_10policy_hubIdjN4cuda3__47maximumIdEEE10Policy1000EPdSB_iS8_ddNS5_3std3__410__identityEEEvT0_T1_T2_T3_T4_T6_E12temp_storage+56];
	setp.lt.f64 	%p108, %fd202, %fd203;
	selp.f64 	%fd204, %fd203, %fd202, %p108;
	ld.shared.f64 	%fd205, [_ZZN3cub18CUB_300001_SM_10006detail6reduce28DeviceReduceSingleTileKernelINS2_10policy_hubIdjN4cuda3__47maximumIdEEE10Policy1000EPdSB_iS8_ddNS5_3std3__410__identityEEEvT0_T1_T2_T3_T4_T6_E12temp_storage+64];
	setp.lt.f64 	%p109, %fd204, %fd205;
	selp.f64 	%fd380, %fd205, %fd204, %p109;
	bra.uni 	$L__BB6_72;
$L__BB6_52:
	// begin inline asm
	mov.u32 %r138, %laneid;
	// end inline asm
	and.b32  	%r189, %r35, 992;
	add.s32 	%r190, %r189, 32;
	setp.gt.s32 	%p64, %r190, %r68;
	not.b32 	%r191, %r189;
	add.s32 	%r192, %r68, %r191;
	selp.b32 	%r187, %r192, 31, %p64;
	mov.b64 	%rd94, %fd372;
	mov.b64 	{%r140, %r145}, %rd94;
	mov.b32 	%r146, 1;
	mov.b32 	%r188, -1;
	// begin inline asm
	shfl.sync.down.b32 %r139, %r140, %r146, %r187, %r188;
	// end inline asm
	// begin inline asm
	shfl.sync.down.b32 %r144, %r145, %r146, %r187, %r188;
	// end inline asm
	mov.b64 	%rd95, {%r139, %r144};
	mov.b64 	%fd133, %rd95;
	setp.lt.s32 	%p65, %r138, %r187;
	setp.lt.f64 	%p66, %fd372, %fd133;
	selp.f64 	%fd134, %fd133, %fd372, %p66;
	selp.f64 	%fd135, %fd134, %fd372, %p65;
	mov.b64 	%rd96, %fd135;
	mov.b64 	{%r150, %r155}, %rd96;
	mov.b32 	%r156, 2;
	// begin inline asm
	shfl.sync.down.b32 %r149, %r150, %r156, %r187, %r188;
	// end inline asm
	// begin inline asm
	shfl.sync.down.b32 %r154, %r155, %r156, %r187, %r188;
	// end inline asm
	mov.b64 	%rd97, {%r149, %r154};
	mov.b64 	%fd136, %rd97;
	add.s32 	%r193, %r138, 2;
	setp.gt.s32 	%p67, %r193, %r187;
	setp.lt.f64 	%p68, %fd135, %fd136;
	selp.f64 	%fd137, %fd136, %fd135, %p68;
	selp.f64 	%fd138, %fd135, %fd137, %p67;
	mov.b64 	%rd98, %fd138;
	mov.b64 	{%r160, %r165}, %rd98;
	mov.b32 	%r166, 4;
	// begin inline asm
	shfl.sync.down.b32 %r159, %r160, %r166, %r187, %r188;
	// end inline asm
	// begin inline asm
	shfl.sync.down.b32 %r164, %r165, %r166, %r187, %r188;
	// end inline asm
	mov.b64 	%rd99, {%r159, %r164};
	mov.b64 	%fd139, %rd99;
	add.s32 	%r194, %r138, 4;
	setp.gt.s32 	%p69, %r194, %r187;
	setp.lt.f64 	%p70, %fd138, %fd139;
	selp.f64 	%fd140, %fd139, %fd138, %p70;
	selp.f64 	%fd141, %fd138, %fd140, %p69;
	mov.b64 	%rd100, %fd141;
	mov.b64 	{%r170, %r175}, %rd100;
	mov.b32 	%r176, 8;
	// begin inline asm
	shfl.sync.down.b32 %r169, %r170, %r176, %r187, %r188;
	// end inline asm
	// begin inline asm
	shfl.sync.down.b32 %r174, %r175, %r176, %r187, %r188;
	// end inline asm
	mov.b64 	%rd101, {%r169, %r174};
	mov.b64 	%fd142, %rd101;
	add.s32 	%r195, %r138, 8;
	setp.gt.s32 	%p71, %r195, %r187;
	setp.lt.f64 	%p72, %fd141, %fd142;
	selp.f64 	%fd143, %fd142, %fd141, %p72;
	selp.f64 	%fd144, %fd141, %fd143, %p71;
	mov.b64 	%rd102, %fd144;
	mov.b64 	{%r180, %r185}, %rd102;
	mov.b32 	%r186, 16;
	// begin inline asm
	shfl.sync.down.b32 %r179, %r180, %r186, %r187, %r188;
	// end inline asm
	// begin inline asm
	shfl.sync.down.b32 %r184, %r185, %r186, %r187, %r188;
	// end inline asm
	mov.b64 	%rd103, {%r179, %r184};
	mov.b64 	%fd145, %rd103;
	add.s32 	%r196, %r138, 16;
	setp.gt.s32 	%p73, %r196, %r187;
	setp.lt.f64 	%p74, %fd144, %fd145;
	selp.f64 	%fd146, %fd145, %fd144, %p74;
	selp.f64 	%fd380, %fd144, %fd146, %p73;
	setp.ne.s32 	%p75, %r138, 0;
	@%p75 bra 	$L__BB6_54;
	shr.u32 	%r197, %r35, 2;
	and.b32  	%r198, %r197, 248;
	mov.u32 	%r199, _ZZN3cub18CUB_300001_SM_10006detail6reduce28DeviceReduceSingleTileKernelINS2_10policy_hubIdjN4cuda3__47maximumIdEEE10Policy1000EPdSB_iS8_ddNS5_3std3__410__identityEEEvT0_T1_T2_T3_T4_T6_E12temp_storage;
	add.s32 	%r200, %r199, %r198;
	st.shared.f64 	[%r200+8], %fd380;
$L__BB6_54:
	bar.sync 	0;
	setp.ne.s32 	%p76, %r35, 0;
	@%p76 bra 	$L__BB6_72;
	setp.gt.s32 	%p77, %r68, 32;
	ld.shared.f64 	%fd147, [_ZZN3cub18CUB_300001_SM_10006detail6reduce28DeviceReduceSingleTileKernelINS2_10policy_hubIdjN4cuda3__47maximumIdEEE10Policy1000EPdSB_iS8_ddNS5_3std3__410__identityEEEvT0_T1_T2_T3_T4_T6_E12temp_storage+16];
	setp.lt.f64 	%p78, %fd380, %fd147;
	selp.f64 	%fd149, %fd147, %fd380, %p78;
	selp.f64 	%fd150, %fd149, %fd380, %p77;
	setp.gt.s32 	%p79, %r68, 64;
	ld.shared.f64 	%fd152, [_ZZN3cub18CUB_300001_SM_10006detail6reduce28DeviceReduceSingleTileKernelINS2_10policy_hubIdjN4cuda3__47maximumIdEEE10Policy1000EPdSB_iS8_ddNS5_3std3__410__identityEEEvT0_T1_T2_T3_T4_T6_E12temp_storage+24];
	setp.lt.f64 	%p80, %fd150, %fd152;
	selp.f64 	%fd154, %fd152, %fd150, %p80;
	selp.f64 	%fd155, %fd154, %fd150, %p79;
	setp.gt.s32 	%p81, %r68, 96;
	ld.shared.f64 	%fd157, [_ZZN3cub18CUB_300001_SM_10006detail6reduce28DeviceReduceSingleTileKernelINS2_10policy_hubIdjN4cuda3__47maximumIdEEE10Policy1000EPdSB_iS8_ddNS5_3std3__410__identityEEEvT0_T1_T2_T3_T4_T6_E12temp_storage+32];
	setp.lt.f64 	%p82, %fd155, %fd157;
	selp.f64 	%fd159, %fd157, %fd155, %p82;
	selp.f64 	%fd160, %fd159, %fd155, %p81;
	setp.gt.s32 	%p83, %r68, 128;
	ld.shared.f64 	%fd162, [_ZZN3cub18CUB_300001_SM_10006detail6reduce28DeviceReduceSingleTileKernelINS2_10policy_hubIdjN4cuda3__47maximumIdEEE10Policy1000EPdSB_iS8_ddNS5_3std3__410__identityEEEvT0_T1_T2_T3_T4_T6_E12temp_storage+40];
	setp.lt.f64 	%p84, %fd160, %fd162;
	selp.f64 	%fd164, %fd162, %fd160, %p84;
	selp.f64 	%fd165, %fd164, %fd160, %p83;
	setp.gt.s32 	%p85, %r68, 160;
	ld.shared.f64 	%fd167, [_ZZN3cub18CUB_300001_SM_10006detail6reduce28DeviceReduceSingleTileKernelINS2_10policy_hubIdjN4cuda3__47maximumIdEEE10Policy1000EPdSB_iS8_ddNS5_3std3__410__identityEEEvT0_T1_T2_T3_T4_T6_E12temp_storage+48];
	setp.lt.f64 	%p86, %fd165, %fd167;
	selp.f64 	%fd169, %fd167, %fd165, %p86;
	selp.f64 	%fd170, %fd169, %fd165, %p85;
	setp.gt.s32 	%p87, %r68, 192;
	ld.shared.f64 	%fd172, [_ZZN3cub18CUB_300001_SM_10006detail6reduce28DeviceReduceSingleTileKernelINS2_10policy_hubIdjN4cuda3__47maximumIdEEE10Policy1000EPdSB_iS8_ddNS5_3std3__410__identityEEEvT0_T1_T2_T3_T4_T6_E12temp_storage+56];
	setp.lt.f64 	%p88, %fd170, %fd172;
	selp.f64 	%fd174, %fd172, %fd170, %p88;
	selp.f64 	%fd175, %fd174, %fd170, %p87;
	setp.gt.s32 	%p89, %r68, 224;
	ld.shared.f64 	%fd177, [_ZZN3cub18CUB_300001_SM_10006detail6reduce28DeviceReduceSingleTileKernelINS2_10policy_hubIdjN4cuda3__47maximumIdEEE10Policy1000EPdSB_iS8_ddNS5_3std3__410__identityEEEvT0_T1_T2_T3_T4_T6_E12temp_storage+64];
	setp.lt.f64 	%p90, %fd175, %fd177;
	selp.f64 	%fd179, %fd177, %fd175, %p90;
	selp.f64 	%fd380, %fd179, %fd175, %p89;
	bra.uni 	$L__BB6_72;
$L__BB6_56:
	mov.u32 	%r47, %tid.x;
	mul.wide.u32 	%rd34, %r47, 8;
	add.s64 	%rd19, %rd15, %rd34;
	// begin inline asm
	ld.global.nc.u64 %rd18, [%rd19];
	// end inline asm
	mov.b64 	%fd59, %rd18;
	add.s64 	%rd21, %rd19, 2048;
	// begin inline asm
	ld.global.nc.u64 %rd20, [%rd21];
	// end inline asm
	mov.b64 	%fd60, %rd20;
	add.s64 	%rd23, %rd19, 4096;
	// begin inline asm
	ld.global.nc.u64 %rd22, [%rd23];
	// end inline asm
	mov.b64 	%fd61, %rd22;
	add.s64 	%rd25, %rd19, 6144;
	// begin inline asm
	ld.global.nc.u64 %rd24, [%rd25];
	// end inline asm
	mov.b64 	%fd62, %rd24;
	add.s64 	%rd27, %rd19, 8192;
	// begin inline asm
	ld.global.nc.u64 %rd26, [%rd27];
	// end inline asm
	mov.b64 	%fd63, %rd26;
	add.s64 	%rd29, %rd19, 10240;
	// begin inline asm
	ld.global.nc.u64 %rd28, [%rd29];
	// end inline asm
	mov.b64 	%fd64, %rd28;
	add.s64 	%rd31, %rd19, 12288;
	// begin inline asm
	ld.global.nc.u64 %rd30, [%rd31];
	// end inline asm
	mov.b64 	%fd65, %rd30;
	add.s64 	%rd33, %rd19, 14336;
	// begin inline asm
	ld.global.nc.u64 %rd32, [%rd33];
	// end inline asm
	mov.b64 	%fd66, %rd32;
	setp.lt.f64 	%p4, %fd59, %fd60;
	selp.f64 	%fd67, %fd60, %fd59, %p4;
	setp.lt.f64 	%p5, %fd67, %fd61;
	selp.f64 	%fd68, %fd61, %fd67, %p5;
	setp.lt.f64 	%p6, %fd68, %fd62;
	selp.f64 	%fd69, %fd62, %fd68, %p6;
	setp.lt.f64 	%p7, %fd69, %fd63;
	selp.f64 	%fd70, %fd63, %fd69, %p7;
	setp.lt.f64 	%p8, %fd70, %fd64;
	selp.f64 	%fd71, %fd64, %fd70, %p8;
	setp.lt.f64 	%p9, %fd71, %fd65;
	selp.f64 	%fd72, %fd65, %fd71, %p9;
	setp.lt.f64 	%p10, %fd72, %fd66;
	selp.f64 	%fd379, %fd66, %fd72, %p10;
	setp.lt.u32 	%p11, %r68, 4096;
	mov.b32 	%r465, 2048;
	@%p11 bra 	$L__BB6_60;
	add.s32 	%r48, %r68, -2048;
	mov.b32 	%r465, 2048;
$L__BB6_58:
	mul.wide.s32 	%rd51, %r465, 8;
	add.s64 	%rd36, %rd19, %rd51;
	// begin inline asm
	ld.global.nc.u64 %rd35, [%rd36];
	// end inline asm
	mov.b64 	%fd73, %rd35;
	add.s64 	%rd38, %rd36, 2048;
	// begin inline asm
	ld.global.nc.u64 %rd37, [%rd38];
	// end inline asm
	mov.b64 	%fd74, %rd37;
	add.s64 	%rd40, %rd36, 4096;
	// begin inline asm
	ld.global.nc.u64 %rd39, [%rd40];
	// end inline asm
	mov.b64 	%fd75, %rd39;
	add.s64 	%rd42, %rd36, 6144;
	// begin inline asm
	ld.global.nc.u64 %rd41, [%rd42];
	// end inline asm
	mov.b64 	%fd76, %rd41;
	add.s64 	%rd44, %rd36, 8192;
	// begin inline asm
	ld.global.nc.u64 %rd43, [%rd44];
	// end inline asm
	mov.b64 	%fd77, %rd43;
	add.s64 	%rd46, %rd36, 10240;
	// begin inline asm
	ld.global.nc.u64 %rd45, [%rd46];
	// end inline asm
	mov.b64 	%fd78, %rd45;
	add.s64 	%rd48, %rd36, 12288;
	// begin inline asm
	ld.global.nc.u64 %rd47, [%rd48];
	// end inline asm
	mov.b64 	%fd79, %rd47;
	add.s64 	%rd50, %rd36, 14336;
	// begin inline asm
	ld.global.nc.u64 %rd49, [%rd50];
	// end inline asm
	mov.b64 	%fd80, %rd49;
	setp.lt.f64 	%p12, %fd379, %fd73;
	selp.f64 	%fd81, %fd73, %fd379, %p12;
	setp.lt.f64 	%p13, %fd81, %fd74;
	selp.f64 	%fd82, %fd74, %fd81, %p13;
	setp.lt.f64 	%p14, %fd82, %fd75;
	selp.f64 	%fd83, %fd75, %fd82, %p14;
	setp.lt.f64 	%p15, %fd83, %fd76;
	selp.f64 	%fd84, %fd76, %fd83, %p15;
	setp.lt.f64 	%p16, %fd84, %fd77;
	selp.f64 	%fd85, %fd77, %fd84, %p16;
	setp.lt.f64 	%p17, %fd85, %fd78;
	selp.f64 	%fd86, %fd78, %fd85, %p17;
	setp.lt.f64 	%p18, %fd86, %fd79;
	selp.f64 	%fd87, %fd79, %fd86, %p18;
	setp.lt.f64 	%p19, %fd87, %fd80;
	selp.f64 	%fd379, %fd80, %fd87, %p19;
	sub.s32 	%r71, %r68, %r465;
	setp.lt.s32 	%p20, %r71, 2048;
	@%p20 bra 	$L__BB6_68;
	add.s32 	%r465, %r465, 2048;
	setp.le.s32 	%p21, %r465, %r48;
	@%p21 bra 	$L__BB6_58;
$L__BB6_60:
	setp.le.s32 	%p22, %r68, %r465;
	@%p22 bra 	$L__BB6_68;
	sub.s32 	%r52, %r68, %r465;
	setp.ge.s32 	%p23, %r47, %r52;
	@%p23 bra 	$L__BB6_68;
	not.b32 	%r72, %r47;
	add.s32 	%r73, %r68, %r72;
	sub.s32 	%r53, %r73, %r465;
	and.b32  	%r74, %r53, 768;
	setp.eq.s32 	%p24, %r74, 768;
	mov.u32 	%r469, %r47;
	@%p24 bra 	$L__BB6_65;
	add.s32 	%r467, %r47, %r465;
	shr.u32 	%r75, %r53, 8;
	add.s32 	%r76, %r75, 1;
	and.b32  	%r77, %r76, 3;
	neg.s32 	%r466, %r77;
	mov.u32 	%r469, %r47;
$L__BB6_64:
	.pragma "nounroll";
	mul.wide.u32 	%rd54, %r467, 8;
	add.s64 	%rd53, %rd15, %rd54;
	// begin inline asm
	ld.global.nc.u64 %rd52, [%rd53];
	// end inline asm
	mov.b64 	%fd89, %rd52;
	setp.lt.f64 	%p25, %fd379, %fd89;
	selp.f64 	%fd379, %fd89, %fd379, %p25;
	add.s32 	%r469, %r469, 256;
	add.s32 	%r467, %r467, 256;
	add.s32 	%r466, %r466, 1;
	setp.ne.s32 	%p26, %r466, 0;
	@%p26 bra 	$L__BB6_64;
$L__BB6_65:
	setp.lt.u32 	%p27, %r53, 768;
	@%p27 bra 	$L__BB6_68;
	cvt.u64.u32 	%rd55, %r469;
	cvt.u64.u32 	%rd56, %r465;
	add.s64 	%rd57, %rd55, %rd56;
	shl.b64 	%rd58, %rd57, 3;
	add.s64 	%rd59, %rd58, %rd15;
	add.s64 	%rd205, %rd59, 4096;
	add.s32 	%r470, %r469, %r465;
$L__BB6_67:
	mul.wide.u32 	%rd68, %r470, 8;
	add.s64 	%rd61, %rd15, %rd68;
	// begin inline asm
	ld.global.nc.u64 %rd60, [%rd61];
	// end inline asm
	mov.b64 	%fd90, %rd60;
	setp.lt.f64 	%p28, %fd379, %fd90;
	selp.f64 	%fd91, %fd90, %fd379, %p28;
	add.s64 	%rd63, %rd205, -2048;
	// begin inline asm
	ld.global.nc.u64 %rd62, [%rd63];
	// end inline asm
	mov.b64 	%fd92, %rd62;
	setp.lt.f64 	%p29, %fd91, %fd92;
	selp.f64 	%fd93, %fd92, %fd91, %p29;
	// begin inline asm
	ld.global.nc.u64 %rd64, [%rd205];
	// end inline asm
	mov.b64 	%fd94, %rd64;
	setp.lt.f64 	%p30, %fd93, %fd94;
	selp.f64 	%fd95, %fd94, %fd93, %p30;
	add.s64 	%rd67, %rd205, 2048;
	// begin inline asm
	ld.global.nc.u64 %rd66, [%rd67];
	// end inline asm
	mov.b64 	%fd96, %rd66;
	setp.lt.f64 	%p31, %fd95, %fd96;
	selp.f64 	%fd379, %fd96, %fd95, %p31;
	add.s32 	%r469, %r469, 1024;
	add.s64 	%rd205, %rd205, 8192;
	add.s32 	%r470, %r470, 1024;
	setp.lt.s32 	%p32, %r469, %r52;
	@%p32 bra 	$L__BB6_67;
$L__BB6_68:
	// begin inline asm
	mov.u32 %r78, %laneid;
	// end inline asm
	mov.b64 	%rd69, %fd379;
	mov.b64 	{%r80, %r85}, %rd69;
	mov.b32 	%r86, 1;
	mov.b32 	%r127, 31;
	mov.b32 	%r128, -1;
	// begin inline asm
	shfl.sync.down.b32 %r79, %r80, %r86, %r127, %r128;
	// end inline asm
	// begin inline asm
	shfl.sync.down.b32 %r84, %r85, %r86, %r127, %r128;
	// end inline asm
	mov.b64 	%rd70, {%r79, %r84};
	mov.b64 	%fd97, %rd70;
	setp.gt.s32 	%p33, %r78, 30;
	setp.lt.f64 	%p34, %fd379, %fd97;
	selp.f64 	%fd98, %fd97, %fd379, %p34;
	selp.f64 	%fd99, %fd379, %fd98, %p33;
	mov.b64 	%rd71, %fd99;
	mov.b64 	{%r90, %r95}, %rd71;
	mov.b32 	%r96, 2;
	// begin inline asm
	shfl.sync.down.b32 %r89, %r90, %r96, %r127, %r128;
	// end inline asm
	// begin inline asm
	shfl.sync.down.b32 %r94, %r95, %r96, %r127, %r128;
	// end inline asm
	mov.b64 	%rd72, {%r89, %r94};
	mov.b64 	%fd100, %rd72;
	setp.gt.s32 	%p35, %r78, 29;
	setp.lt.f64 	%p36, %fd99, %fd100;
	selp.f64 	%fd101, %fd100, %fd99, %p36;
	selp.f64 	%fd102, %fd99, %fd101, %p35;
	mov.b64 	%rd73, %fd102;
	mov.b64 	{%r100, %r105}, %rd73;
	mov.b32 	%r106, 4;
	// begin inline asm
	shfl.sync.down.b32 %r99, %r100, %r106, %r127, %r128;
	// end inline asm
	// begin inline asm
	shfl.sync.down.b32 %r104, %r105, %r106, %r127, %r128;
	// end inline asm
	mov.b64 	%rd74, {%r99, %r104};
	mov.b64 	%fd103, %rd74;
	setp.gt.s32 	%p37, %r78, 27;
	setp.lt.f64 	%p38, %fd102, %fd103;
	selp.f64 	%fd104, %fd103, %fd102, %p38;
	selp.f64 	%fd105, %fd102, %fd104, %p37;
	mov.b64 	%rd75, %fd105;
	mov.b64 	{%r110, %r115}, %rd75;
	mov.b32 	%r116, 8;
	// begin inline asm
	shfl.sync.down.b32 %r109, %r110, %r116, %r127, %r128;
	// end inline asm
	// begin inline asm
	shfl.sync.down.b32 %r114, %r115, %r116, %r127, %r128;
	// end inline asm
	mov.b64 	%rd76, {%r109, %r114};
	mov.b64 	%fd106, %rd76;
	setp.gt.s32 	%p39, %r78, 23;
	setp.lt.f64 	%p40, %fd105, %fd106;
	selp.f64 	%fd107, %fd106, %fd105, %p40;
	selp.f64 	%fd108, %fd105, %fd107, %p39;
	mov.b64 	%rd77, %fd108;
	mov.b64 	{%r120, %r125}, %rd77;
	mov.b32 	%r126, 16;
	// begin inline asm
	shfl.sync.down.b32 %r119, %r120, %r126, %r127, %r128;
	// end inline asm
	// begin inline asm
	shfl.sync.down.b32 %r124, %r125, %r126, %r127, %r128;
	// end inline asm
	mov.b64 	%rd78, {%r119, %r124};
	mov.b64 	%fd109, %rd78;
	setp.gt.s32 	%p41, %r78, 15;
	setp.lt.f64 	%p42, %fd108, %fd109;
	selp.f64 	%fd54, %fd109, %fd108, %p42;
	selp.f64 	%fd380, %fd108, %fd54, %p41;
	setp.ne.s32 	%p43, %r78, 0;
	@%p43 bra 	$L__BB6_70;
	shr.u32 	%r129, %r47, 2;
	and.b32  	%r130, %r129, 248;
	mov.u32 	%r131, _ZZN3cub18CUB_300001_SM_10006detail6reduce28DeviceReduceSingleTileKernelINS2_10policy_hubIdjN4cuda3__47maximumIdEEE10Policy1000EPdSB_iS8_ddNS5_3std3__410__identityEEEvT0_T1_T2_T3_T4_T6_E12temp_storage;
	add.s32 	%r132, %r131, %r130;
	st.shared.f64 	[%r132+8], %fd54;
$L__BB6_70:
	bar.sync 	0;
	setp.ne.s32 	%p44, %r47, 0;
	@%p44 bra 	$L__BB6_72;
	ld.shared.f64 	%fd110, [_ZZN3cub18CUB_300001_SM_10006detail6reduce28DeviceReduceSingleTileKernelINS2_10policy_hubIdjN4cuda3__47maximumIdEEE10Policy1000EPdSB_iS8_ddNS5_3std3__410__identityEEEvT0_T1_T2_T3_T4_T6_E12temp_storage+16];
	setp.lt.f64 	%p45, %fd380, %fd110;
	selp.f64 	%fd111, %fd110, %fd380, %p45;
	ld.shared.f64 	%fd112, [_ZZN3cub18CUB_300001_SM_10006detail6reduce28DeviceReduceSingleTileKernelINS2_10policy_hubIdjN4cuda3__47maximumIdEEE10Policy1000EPdSB_iS8_ddNS5_3std3__410__identityEEEvT0_T1_T2_T3_T4_T6_E12temp_storage+24];
	setp.lt.f64 	%p46, %fd111, %fd112;
	selp.f64 	%fd113, %fd112, %fd111, %p46;
	ld.shared.f64 	%fd114, [_ZZN3cub18CUB_300001_SM_10006detail6reduce28DeviceReduceSingleTileKernelINS2_10policy_hubIdjN4cuda3__47maximumIdEEE10Policy1000EPdSB_iS8_ddNS5_3std3__410__identityEEEvT0_T1_T2_T3_T4_T6_E12temp_storage+32];
	setp.lt.f64 	%p47, %fd113, %fd114;
	selp.f64 	%fd115, %fd114, %fd113, %p47;
	ld.shared.f64 	%fd116, [_ZZN3cub18CUB_300001_SM_10006detail6reduce28DeviceReduceSingleTileKernelINS2_10policy_hubIdjN4cuda3__47maximumIdEEE10Policy1000EPdSB_iS8_ddNS5_3std3__410__identityEEEvT0_T1_T2_T3_T4_T6_E12temp_storage+40];
	setp.lt.f64 	%p48, %fd115, %fd116;
	selp.f64 	%fd117, %fd116, %fd115, %p48;
	ld.shared.f64 	%fd118, [_ZZN3cub18CUB_300001_SM_10006detail6reduce28DeviceReduceSingleTileKernelINS2_10policy_hubIdjN4cuda3__47maximumIdEEE10Policy1000EPdSB_iS8_ddNS5_3std3__410__identityEEEvT0_T1_T2_T3_T4_T6_E12temp_storage+48];
	setp.lt.f64 	%p49, %fd117, %fd118;
	selp.f64 	%fd119, %fd118, %fd117, %p49;
	ld.shared.f64 	%fd120, [_ZZN3cub18CUB_300001_SM_10006detail6reduce28DeviceReduceSingleTileKernelINS2_10policy_hubIdjN4cuda3__47maximumIdEEE10Policy1000EPdSB_iS8_ddNS5_3std3__410__identityEEEvT0_T1_T2_T3_T4_T6_E12temp_storage+56];
	setp.lt.f64 	%p50, %fd119, %fd120;
	selp.f64 	%fd121, %fd120, %fd119, %p50;
	ld.shared.f64 	%fd122, [_ZZN3cub18CUB_300001_SM_10006detail6reduce28DeviceReduceSingleTileKernelINS2_10policy_hubIdjN4cuda3__47maximumIdEEE10Policy1000EPdSB_iS8_ddNS5_3std3__410__identityEEEvT0_T1_T2_T3_T4_T6_E12temp_storage+64];
	setp.lt.f64 	%p51, %fd121, %fd122;
	selp.f64 	%fd380, %fd122, %fd121, %p51;
$L__BB6_72:
	mov.u32 	%r444, %tid.x;
	setp.ne.s32 	%p217, %r444, 0;
	@%p217 bra 	$L__BB6_74;
	setp.lt.f64 	%p218, %fd58, %fd380;
	selp.f64 	%fd353, %fd380, %fd58, %p218;
	st.global.f64 	[%rd1], %fd353;
$L__BB6_74:
	ret;

}
	// .globl	_ZN3cub18CUB_300001_SM_10006detail6reduce28DeviceReduceSingleTileKernelINS2_10policy_hubIdyN4cuda3__47maximumIdEEE10Policy1000EN6thrust24THRUST_300001_SM_1000_NS6detail15normal_iteratorINSC_10device_ptrIdEEEEPdyS8_ddNS5_3std3__410__identityEEEvT0_T1_T2_T3_T4_T6_
.visible .entry _ZN3cub18CUB_300001_SM_10006detail6reduce28DeviceReduceSingleTileKernelINS2_10policy_hubIdyN4cuda3__47maximumIdEEE10Policy1000EN6thrust24THRUST_300001_SM_1000_NS6detail15normal_iteratorINSC_10device_ptrIdEEEEPdyS8_ddNS5_3std3__410__identityEEEvT0_T1_T2_T3_T4_T6_(
	.param .align 8 .b8 _ZN3cub18CUB_300001_SM_10006detail6reduce28DeviceReduceSingleTileKernelINS2_10policy_hubIdyN4cuda3__47maximumIdEEE10Policy1000EN6thrust24THRUST_300001_SM_1000_NS6detail15normal_iteratorINSC_10device_ptrIdEEEEPdyS8_ddNS5_3std3__410__identityEEEvT0_T1_T2_T3_T4_T6__param_0[8],
	.param .u64 .ptr .align 1 _ZN3cub18CUB_300001_SM_10006detail6reduce28DeviceReduceSingleTileKernelINS2_10policy_hubIdyN4cuda3__47maximumIdEEE10Policy1000EN6thrust24THRUST_300001_SM_1000_NS6detail15normal_iteratorINSC_10device_ptrIdEEEEPdyS8_ddNS5_3std3__410__identityEEEvT0_T1_T2_T3_T4_T6__param_1,
	.param .u64 _ZN3cub18CUB_300001_SM_10006detail6reduce28DeviceReduceSingleTileKernelINS2_10policy_hubIdyN4cuda3__47maximumIdEEE10Policy1000EN6thrust24THRUST_300001_SM_1000_NS6detail15normal_iteratorINSC_10device_ptrIdEEEEPdyS8_ddNS5_3std3__410__identityEEEvT0_T1_T2_T3_T4_T6__param_2,
	.param .align 1 .b8 _ZN3cub18CUB_300001_SM_10006detail6reduce28DeviceReduceSingleTileKernelINS2_10policy_hubIdyN4cuda3__47maximumIdEEE10Policy1000EN6thrust24THRUST_300001_SM_1000_NS6detail15normal_iteratorINSC_10device_ptrIdEEEEPdyS8_ddNS5_3std3__410__identityEEEvT0_T1_T2_T3_T4_T6__param_3[1],
	.param .f64 _ZN3cub18CUB_300001_SM_10006detail6reduce28DeviceReduceSingleTileKernelINS2_10policy_hubIdyN4cuda3__47maximumIdEEE10Policy1000EN6thrust24THRUST_300001_SM_1000_NS6detail15normal_iteratorINSC_10device_ptrIdEEEEPdyS8_ddNS5_3std3__410__identityEEEvT0_T1_T2_T3_T4_T6__param_4,
	.param .align 1 .b8 _ZN3cub18CUB_300001_SM_10006detail6reduce28DeviceReduceSingleTileKernelINS2_10policy_hubIdyN4cuda3__47maximumIdEEE10Policy1000EN6thrust24THRUST_300001_SM_1000_NS6detail15normal_iteratorINSC_10device_ptrIdEEEEPdyS8_ddNS5_3std3__410__identityEEEvT0_T1_T2_T3_T4_T6__param_5[1]
)
.maxntid 256
.minnctapersm 1
{
	.reg .pred 	%p<169>;
	.reg .b32 	%r<246>;
	.reg .b64 	%rd<86>;
	.reg .b64 	%fd<309>;
	// demoted variable
	.shared .align 8 .b8 _ZZN3cub18CUB_300001_SM_10006detail6reduce28DeviceReduceSingleTileKernelINS2_10policy_hubIdyN4cuda3__47maximumIdEEE10Policy1000EN6thrust24THRUST_300001_SM_1000_NS6detail15normal_iteratorINSC_10device_ptrIdEEEEPdyS8_ddNS5_3std3__410__identityEEEvT0_T1_T2_T3_T4_T6_E12temp_storage[80];
	ld.param.u64 	%rd18, [_ZN3cub18CUB_300001_SM_10006detail6reduce28DeviceReduceSingleTileKernelINS2_10policy_hubIdyN4cuda3__47maximumIdEEE10Policy1000EN6thrust24THRUST_300001_SM_1000_NS6detail15normal_iteratorINSC_10device_ptrIdEEEEPdyS8_ddNS5_3std3__410__identityEEEvT0_T1_T2_T3_T4_T6__param_0];
	ld.param.u64 	%rd20, [_ZN3cub18CUB_300001_SM_10006detail6reduce28DeviceReduceSingleTileKernelINS2_10policy_hubIdyN4cuda3__47maximumIdEEE10Policy1000EN6thrust24THRUST_300001_SM_1000_NS6detail15normal_iteratorINSC_10device_ptrIdEEEEPdyS8_ddNS5_3std3__410__identityEEEvT0_T1_T2_T3_T4_T6__param_1];
	ld.param.u64 	%rd19, [_ZN3cub18CUB_300001_SM_10006detail6reduce28DeviceReduceSingleTileKernelINS2_10policy_hubIdyN4cuda3__47maximumIdEEE10Policy1000EN6thrust24THRUST_300001_SM_1000_NS6detail15normal_iteratorINSC_10device_ptrIdEEEEPdyS8_ddNS5_3std3__410__identityEEEvT0_T1_T2_T3_T4_T6__param_2];
	ld.param.f64 	%fd42, [_ZN3cub18CUB_300001_SM_10006detail6reduce28DeviceReduceSingleTileKernelINS2_10policy_hubIdyN4cuda3__47maximumIdEEE10Policy1000EN6thrust24THRUST_300001_SM_1000_NS6detail15normal_iteratorINSC_10device_ptrIdEEEEPdyS8_ddNS5_3std3__410__identityEEEvT0_T1_T2_T3_T4_T6__param_4];
	cvta.to.global.u64 	%rd1, %rd20;
	setp.ne.s64 	%p1, %rd19, 0;
	@%p1 bra 	$L__BB7_3;
	mov.u32 	%r231, %tid.x;
	setp.ne.s32 	%p168, %r231, 0;
	@%p168 bra 	$L__BB7_51;
	st.global.f64 	[%rd1], %fd42;
	bra.uni 	$L__BB7_51;
$L__BB7_3:
	cvta.to.global.u64 	%rd2, %rd18;
	setp.gt.u64 	%p2, %rd19, 2047;
	@%p2 bra 	$L__BB7_28;
	cvt.u32.u64 	%r1, %rd19;
	mov.u32 	%r2, %tid.x;
	setp.ge.u32 	%p80, %r2, %r1;
	mov.f64 	%fd296, 0d0000000000000000;
	mov.u32 	%r235, %r2;
	@%p80 bra 	$L__BB7_6;
	mul.wide.u32 	%rd51, %r2, 8;
	add.s64 	%rd52, %rd2, %rd51;
	ld.global.f64 	%fd296, [%rd52];
	add.s32 	%r235, %r2, 256;
$L__BB7_6:
	setp.ge.u32 	%p81, %r235, %r1;
	@%p81 bra 	$L__BB7_19;
	not.b32 	%r108, %r235;
	add.s32 	%r109, %r108, %r1;
	shr.u32 	%r110, %r109, 8;
	add.s32 	%r5, %r110, 1;
	and.b32  	%r6, %r5, 15;
	setp.lt.u32 	%p82, %r109, 3840;
	@%p82 bra 	$L__BB7_10;
	and.b32  	%r111, %r5, 33554416;
	neg.s32 	%r233, %r111;
	mul.wide.u32 	%rd53, %r235, 8;
	add.s64 	%rd54, %rd53, %rd2;
	add.s64 	%rd81, %rd54, 16384;
$L__BB7_9:
	.pragma "nounroll";
	ld.global.f64 	%fd157, [%rd81+-16384];
	setp.lt.f64 	%p83, %fd296, %fd157;
	selp.f64 	%fd158, %fd157, %fd296, %p83;
	ld.global.f64 	%fd159, [%rd81+-14336];
	setp.lt.f64 	%p84, %fd158, %fd159;
	selp.f64 	%fd160, %fd159, %fd158, %p84;
	ld.global.f64 	%fd161, [%rd81+-12288];
	setp.lt.f64 	%p85, %fd160, %fd161;
	selp.f64 	%fd162, %fd161, %fd160, %p85;
	ld.global.f64 	%fd163, [%rd81+-10240];
	setp.lt.f64 	%p86, %fd162, %fd163;
	selp.f64 	%fd164, %fd163, %fd162, %p86;
	ld.global.f64 	%fd165, [%rd81+-8192];
	setp.lt.f64 	%p87, %fd164, %fd165;
	selp.f64 	%fd166, %fd165, %fd164, %p87;
	ld.global.f64 	%fd167, [%rd81+-6144];
	setp.lt.f64 	%p88, %fd166, %fd167;
	selp.f64 	%fd168, %fd167, %fd166, %p88;
	ld.global.f64 	%fd169, [%rd81+-4096];
	setp.lt.f64 	%p89, %fd168, %fd169;
	selp.f64 	%fd170, %fd169, %fd168, %p89;
	ld.global.f64 	%fd171, [%rd81+-2048];
	setp.lt.f64 	%p90, %fd170, %fd171;
	selp.f64 	%fd172, %fd171, %fd170, %p90;
	ld.global.f64 	%fd173, [%rd81];
	setp.lt.f64 	%p91, %fd172, %fd173;
	selp.f64 	%fd174, %fd173, %fd172, %p91;
	ld.global.f64 	%fd175, [%rd81+2048];
	setp.lt.f64 	%p92, %fd174, %fd175;
	selp.f64 	%fd176, %fd175, %fd174, %p92;
	ld.global.f64 	%fd177, [%rd81+4096];
	setp.lt.f64 	%p93, %fd176, %fd177;
	selp.f64 	%fd178, %fd177, %fd176, %p93;
	ld.global.f64 	%fd179, [%rd81+6144];
	setp.lt.f64 	%p94, %fd178, %fd179;
	selp.f64 	%fd180, %fd179, %fd178, %p94;
	ld.global.f64 	%fd181, [%rd81+8192];
	setp.lt.f64 	%p95, %fd180, %fd181;
	selp.f64 	%fd182, %fd181, %fd180, %p95;
	ld.global.f64 	%fd183, [%rd81+10240];
	setp.lt.f64 	%p96, %fd182, %fd183;
	selp.f64 	%fd184, %fd183, %fd182, %p96;
	ld.global.f64 	%fd185, [%rd81+12288];
	setp.lt.f64 	%p97, %fd184, %fd185;
	selp.f64 	%fd186, %fd185, %fd184, %p97;
	ld.global.f64 	%fd187, [%rd81+14336];
	setp.lt.f64 	%p98, %fd186, %fd187;
	selp.f64 	%fd296, %fd187, %fd186, %p98;
	add.s32 	%r235, %r235, 4096;
	add.s32 	%r233, %r233, 16;
	add.s64 	%rd81, %rd81, 32768;
	setp.ne.s32 	%p99, %r233, 0;
	@%p99 bra 	$L__BB7_9;
$L__BB7_10:
	setp.eq.s32 	%p100, %r6, 0;
	@%p100 bra 	$L__BB7_19;
	and.b32  	%r13, %r5, 7;
	setp.lt.u32 	%p101, %r6, 8;
	@%p101 bra 	$L__BB7_13;
	mul.wide.s32 	%rd55, %r235, 8;
	add.s64 	%rd56, %rd2, %rd55;
	ld.global.f64 	%fd189, [%rd56];
	setp.lt.f64 	%p102, %fd296, %fd189;
	selp.f64 	%fd190, %fd189, %fd296, %p102;
	ld.global.f64 	%fd191, [%rd56+2048];
	setp.lt.f64 	%p103, %fd190, %fd191;
	selp.f64 	%fd192, %fd191, %fd190, %p103;
	ld.global.f64 	%fd193, [%rd56+4096];
	setp.lt.f64 	%p104, %fd192, %fd193;
	selp.f64 	%fd194, %fd193, %fd192, %p104;
	ld.global.f64 	%fd195, [%rd56+6144];
	setp.lt.f64 	%p105, %fd194, %fd195;
	selp.f64 	%fd196, %fd195, %fd194, %p105;
	ld.global.f64 	%fd197, [%rd56+8192];
	setp.lt.f64 	%p106, %fd196, %fd197;
	selp.f64 	%fd198, %fd197, %fd196, %p106;
	ld.global.f64 	%fd199, [%rd56+10240];
	setp.lt.f64 	%p107, %fd198, %fd199;
	selp.f64 	%fd200, %fd199, %fd198, %p107;
	ld.global.f64 	%fd201, [%rd56+12288];
	setp.lt.f64 	%p108, %fd200, %fd201;
	selp.f64 	%fd202, %fd201, %fd200, %p108;
	ld.global.f64 	%fd203, [%rd56+14336];
	setp.lt.f64 	%p109, %fd202, %fd203;
	selp.f64 	%fd296, %fd203, %fd202, %p109;
	add.s32 	%r235, %r235, 2048;
$L__BB7_13:
	setp.eq.s32 	%p110, %r13, 0;
	@%p110 bra 	$L__BB7_19;
	and.b32  	%r16, %r5, 3;
	setp.lt.u32 	%p111, %r13, 4;
	@%p111 bra 	$L__BB7_16;
	mul.wide.s32 	%rd57, %r235, 8;
	add.s64 	%rd58, %rd2, %rd57;
	ld.global.f64 	%fd205, [%rd58];
	setp.lt.f64 	%p112, %fd296, %fd205;
	selp.f64 	%fd206, %fd205, %fd296, %p112;
	ld.global.f64 	%fd207, [%rd58+2048];
	setp.lt.f64 	%p113, %fd206, %fd207;
	selp.f64 	%fd208, %fd207, %fd206, %p113;
	ld.global.f64 	%fd209, [%rd58+4096];
	setp.lt.f64 	%p114, %fd208, %fd209;
	selp.f64 	%fd210, %fd209, %fd208, %p114;
	ld.global.f64 	%fd211, [%rd58+6144];
	setp.lt.f64 	%p115, %fd210, %fd211;
	selp.f64 	%fd296, %fd211, %fd210, %p115;
	add.s32 	%r235, %r235, 1024;
$L__BB7_16:
	setp.eq.s32 	%p116, %r16, 0;
	@%p116 bra 	$L__BB7_19;
	neg.s32 	%r238, %r16;
$L__BB7_18:
	.pragma "nounroll";
	mul.wide.s32 	%rd59, %r235, 8;
	add.s64 	%rd60, %rd2, %rd59;
	ld.global.f64 	%fd212, [%rd60];
	setp.lt.f64 	%p117, %fd296, %fd212;
	selp.f64 	%fd296, %fd212, %fd296, %p117;
	add.s32 	%r235, %r235, 256;
	add.s32 	%r238, %r238, 1;
	setp.ne.s32 	%p118, %r238, 0;
	@%p118 bra 	$L__BB7_18;
$L__BB7_19:
	setp.lt.u64 	%p119, %rd19, 256;
	@%p119 bra 	$L__BB7_24;
	// begin inline asm
	mov.u32 %r175, %laneid;
	// end inline asm
	mov.b64 	%rd71, %fd296;
	mov.b64 	{%r177, %r182}, %rd71;
	mov.b32 	%r183, 1;
	mov.b32 	%r224, 31;
	mov.b32 	%r225, -1;
	// begin inline asm
	shfl.sync.down.b32 %r176, %r177, %r183, %r224, %r225;
	// end inline asm
	// begin inline asm
	shfl.sync.down.b32 %r181, %r182, %r183, %r224, %r225;
	// end inline asm
	mov.b64 	%rd72, {%r176, %r181};
	mov.b64 	%fd260, %rd72;
	setp.gt.s32 	%p147, %r175, 30;
	setp.lt.f64 	%p148, %fd296, %fd260;
	selp.f64 	%fd261, %fd260, %fd296, %p148;
	selp.f64 	%fd262, %fd296, %fd261, %p147;
	mov.b64 	%rd73, %fd262;
	mov.b64 	{%r187, %r192}, %rd73;
	mov.b32 	%r193, 2;
	// begin inline asm
	shfl.sync.down.b32 %r186, %r187, %r193, %r224, %r225;
	// end inline asm
	// begin inline asm
	shfl.sync.down.b32 %r191, %r192, %r193, %r224, %r225;
	// end inline asm
	mov.b64 	%rd74, {%r186, %r191};
	mov.b64 	%fd263, %rd74;
	setp.gt.s32 	%p149, %r175, 29;
	setp.lt.f64 	%p150, %fd262, %fd263;
	selp.f64 	%fd264, %fd263, %fd262, %p150;
	selp.f64 	%fd265, %fd262, %fd264, %p149;
	mov.b64 	%rd75, %fd265;
	mov.b64 	{%r197, %r202}, %rd75;
	mov.b32 	%r203, 4;
	// begin inline asm
	shfl.sync.down.b32 %r196, %r197, %r203, %r224, %r225;
	// end inline asm
	// begin inline asm
	shfl.sync.down.b32 %r201, %r202, %r203, %r224, %r225;
	// end inline asm
	mov.b64 	%rd76, {%r196, %r201};
	mov.b64 	%fd266, %rd76;
	setp.gt.s32 	%p151, %r175, 27;
	setp.lt.f64 	%p152, %fd265, %fd266;
	selp.f64 	%fd267, %fd266, %fd265, %p152;
	selp.f64 	%fd268, %fd265, %fd267, %p151;
	mov.b64 	%rd77, %fd268;
	mov.b64 	{%r207, %r212}, %rd77;
	mov.b32 	%r213, 8;
	// begin inline asm
	shfl.sync.down.b32 %r206, %r207, %r213, %r224, %r225;
	// end inline asm
	// begin inline asm
	shfl.sync.down.b32 %r211, %r212, %r213, %r224, %r225;
	// end inline asm
	mov.b64 	%rd78, {%r206, %r211};
	mov.b64 	%fd269, %rd78;
	setp.gt.s32 	%p153, %r175, 23;
	setp.lt.f64 	%p154, %fd268, %fd269;
	selp.f64 	%fd270, %fd269, %fd268, %p154;
	selp.f64 	%fd271, %fd268, %fd270, %p153;
	mov.b64 	%rd79, %fd271;
	mov.b64 	{%r217, %r222}, %rd79;
	mov.b32 	%r223, 16;
	// begin inline asm
	shfl.sync.down.b32 %r216, %r217, %r223, %r224, %r225;
	// end inline asm
	// begin inline asm
	shfl.sync.down.b32 %r221, %r222, %r223, %r224, %r225;
	// end inline asm
	mov.b64 	%rd80, {%r216, %r221};
	mov.b64 	%fd272, %rd80;
	setp.gt.s32 	%p155, %r175, 15;
	setp.lt.f64 	%p156, %fd271, %fd272;
	selp.f64 	%fd16, %fd272, %fd271, %p156;
	selp.f64 	%fd308, %fd271, %fd16, %p155;
	setp.ne.s32 	%p157, %r175, 0;
	@%p157 bra 	$L__BB7_22;
	shr.u32 	%r226, %r2, 2;
	and.b32  	%r227, %r226, 248;
	mov.u32 	%r228, _ZZN3cub18CUB_300001_SM_10006detail6reduce28DeviceReduceSingleTileKernelINS2_10policy_hubIdyN4cuda3__47maximumIdEEE10Policy1000EN6thrust24THRUST_300001_SM_1000_NS6detail15normal_iteratorINSC_10device_ptrIdEEEEPdyS8_ddNS5_3std3__410__identityEEEvT0_T1_T2_T3_T4_T6_E12temp_storage;
	add.s32 	%r229, %r228, %r227;
	st.shared.f64 	[%r229+8], %fd16;
$L__BB7_22:
	bar.sync 	0;
	setp.ne.s32 	%p158, %r2, 0;
	@%p158 bra 	$L__BB7_49;
	ld.shared.f64 	%fd273, [_ZZN3cub18CUB_300001_SM_10006detail6reduce28DeviceReduceSingleTileKernelINS2_10policy_hubIdyN4cuda3__47maximumIdEEE10Policy1000EN6thrust24THRUST_300001_SM_1000_NS6detail15normal_iteratorINSC_10device_ptrIdEEEEPdyS8_ddNS5_3std3__410__identityEEEvT0_T1_T2_T3_T4_T6_E12temp_storage+16];
	setp.lt.f64 	%p159, %fd308, %fd273;
	selp.f64 	%fd274, %fd273, %fd308, %p159;
	ld.shared.f64 	%fd275, [_ZZN3cub18CUB_300001_SM_10006detail6reduce28DeviceReduceSingleTileKernelINS2_10policy_hubIdyN4cuda3__47maximumIdEEE10Policy1000EN6thrust24THRUST_300001_SM_1000_NS6detail15normal_iteratorINSC_10device_ptrIdEEEEPdyS8_ddNS5_3std3__410__identityEEEvT0_T1_T2_T3_T4_T6_E12temp_storage+24];
	setp.lt.f64 	%p160, %fd274, %fd275;
	selp.f64 	%fd276, %fd275, %fd274, %p160;
	ld.shared.f64 	%fd277, [_ZZN3cub18CUB_300001_SM_10006detail6reduce28DeviceReduceSingleTileKernelINS2_10policy_hubIdyN4cuda3__47maximumIdEEE10Policy1000EN6thrust24THRUST_300001_SM_1000_NS6detail15normal_iteratorINSC_10device_ptrIdEEEEPdyS8_ddNS5_3std3__410__identityEEEvT0_T1_T2_T3_T4_T6_E12temp_storage+32];
	setp.lt.f64 	%p161, %fd276, %fd277;
	selp.f64 	%fd278, %fd277, %fd276, %p161;
	ld.shared.f64 	%fd279, [_ZZN3cub18CUB_300001_SM_10006detail6reduce28DeviceReduceSingleTileKernelINS2_10policy_hubIdyN4cuda3__47maximumIdEEE10Policy1000EN6thrust24THRUST_300001_SM_1000_NS6detail15normal_iteratorINSC_10device_ptrIdEEEEPdyS8_ddNS5_3std3__410__identityEEEvT0_T1_T2_T3_T4_T6_E12temp_storage+40];
	setp.lt.f64 	%p162, %fd278, %fd279;
	selp.f64 	%fd280, %fd279, %fd278, %p162;
	ld.shared.f64 	%fd281, [_ZZN3cub18CUB_300001_SM_10006detail6reduce28DeviceReduceSingleTileKernelINS2_10policy_hubIdyN4cuda3__47maximumIdEEE10Policy1000EN6thrust24THRUST_300001_SM_1000_NS6detail15normal_iteratorINSC_10device_ptrIdEEEEPdyS8_ddNS5_3std3__410__identityEEEvT0_T1_T2_T3_T4_T6_E12temp_storage+48];
	setp.lt.f64 	%p163, %fd280, %fd281;
	selp.f64 	%fd282, %fd281, %fd280, %p163;
	ld.shared.f64 	%fd283, [_ZZN3cub18CUB_300001_SM_10006detail6reduce28DeviceReduceSingleTileKernelINS2_10policy_hubIdyN4cuda3__47maximumIdEEE10Policy1000EN6thrust24THRUST_300001_SM_1000_NS6detail15normal_iteratorINSC_10device_ptrIdEEEEPdyS8_ddNS5_3std3__410__identityEEEvT0_T1_T2_T3_T4_T6_E12temp_storage+56];
	setp.lt.f64 	%p164, %fd282, %fd283;
	selp.f64 	%fd284, %fd283, %fd282, %p164;
	ld.shared.f64 	%fd285, [_ZZN3cub18CUB_300001_SM_10006detail6reduce28DeviceReduceSingleTileKernelINS2_10policy_hubIdyN4cuda3__47maximumIdEEE10Policy1000EN6thrust24THRUST_300001_SM_1000_NS6detail15normal_iteratorINSC_10device_ptrIdEEEEPdyS8_ddNS5_3std3__410__identityEEEvT0_T1_T2_T3_T4_T6_E12temp_storage+64];
	setp.lt.f64 	%p165, %fd284, %fd285;
	selp.f64 	%fd308, %fd285, %fd284, %p165;
	bra.uni 	$L__BB7_49;
$L__BB7_24:
	// begin inline asm
	mov.u32 %r112, %laneid;
	// end inline asm
	and.b32  	%r163, %r2, 992;
	add.s32 	%r164, %r163, 32;
	setp.gt.u32 	%p120, %r164, %r1;
	not.b32 	%r165, %r163;
	add.s32 	%r166, %r1, %r165;
	selp.b32 	%r161, %r166, 31, %p120;
	mov.b64 	%rd61, %fd296;
	mov.b64 	{%r114, %r119}, %rd61;
	mov.b32 	%r120, 1;
	mov.b32 	%r162, -1;
	// begin inline asm
	shfl.sync.down.b32 %r113, %r114, %r120, %r161, %r162;
	// end inline asm
	// begin inline asm
	shfl.sync.down.b32 %r118, %r119, %r120, %r161, %r162;
	// end inline asm
	mov.b64 	%rd62, {%r113, %r118};
	mov.b64 	%fd213, %rd62;
	setp.lt.s32 	%p121, %r112, %r161;
	setp.lt.f64 	%p122, %fd296, %fd213;
	selp.f64 	%fd214, %fd213, %fd296, %p122;
	selp.f64 	%fd215, %fd214, %fd296, %p121;
	mov.b64 	%rd63, %fd215;
	mov.b64 	{%r124, %r129}, %rd63;
	mov.b32 	%r130, 2;
	// begin inline asm
	shfl.sync.down.b32 %r123, %r124, %r130, %r161, %r162;
	// end inline asm
	// begin inline asm
	shfl.sync.down.b32 %r128, %r129, %r130, %r161, %r162;
	// end inline asm
	mov.b64 	%rd64, {%r123, %r128};
	mov.b64 	%fd216, %rd64;
	add.s32 	%r167, %r112, 2;
	setp.gt.s32 	%p123, %r167, %r161;
	setp.lt.f64 	%p124, %fd215, %fd216;
	selp.f64 	%fd217, %fd216, %fd215, %p124;
	selp.f64 	%fd218, %fd215, %fd217, %p123;
	mov.b64 	%rd65, %fd218;
	mov.b64 	{%r134, %r139}, %rd65;
	mov.b32 	%r140, 4;
	// begin inline asm
	shfl.sync.down.b32 %r133, %r134, %r140, %r161, %r162;
	// end inline asm
	// begin inline asm
	shfl.sync.down.b32 %r138, %r139, %r140, %r161, %r162;
	// end inline asm
	mov.b64 	%rd66, {%r133, %r138};
	mov.b64 	%fd219, %rd66;
	add.s32 	%r168, %r112, 4;
	setp.gt.s32 	%p125, %r168, %r161;
	setp.lt.f64 	%p126, %fd218, %fd219;
	selp.f64 	%fd220, %fd219, %fd218, %p126;
	selp.f64 	%fd221, %fd218, %fd220, %p125;
	mov.b64 	%rd67, %fd221;
	mov.b64 	{%r144, %r149}, %rd67;
	mov.b32 	%r150, 8;
	// begin inline asm
	shfl.sync.down.b32 %r143, %r144, %r150, %r161, %r162;
	// end inline asm
	// begin inline asm
	shfl.sync.down.b32 %r148, %r149, %r150, %r161, %r162;
	// end inline asm
	mov.b64 	%rd68, {%r143, %r148};
	mov.b64 	%fd222, %rd68;
	add.s32 	%r169, %r112, 8;
	setp.gt.s32 	%p127, %r169, %r161;
	setp.lt.f64 	%p128, %fd221, %fd222;
	selp.f64 	%fd223, %fd222, %fd221, %p128;
	selp.f64 	%fd224, %fd221, %fd223, %p127;
	mov.b64 	%rd69, %fd224;
	mov.b64 	{%r154, %r159}, %rd69;
	mov.b32 	%r160, 16;
	// begin inline asm
	shfl.sync.down.b32 %r153, %r154, %r160, %r161, %r162;
	// end inline asm
	// begin inline asm
	shfl.sync.down.b32 %r158, %r159, %r160, %r161, %r162;
	// end inline asm
	mov.b64 	%rd70, {%r153, %r158};
	mov.b64 	%fd225, %rd70;
	add.s32 	%r170, %r112, 16;
	setp.gt.s32 	%p129, %r170, %r161;
	setp.lt.f64 	%p130, %fd224, %fd225;
	selp.f64 	%fd226, %fd225, %fd224, %p130;
	selp.f64 	%fd308, %fd224, %fd226, %p129;
	setp.ne.s32 	%p131, %r112, 0;
	@%p131 bra 	$L__BB7_26;
	shr.u32 	%r171, %r2, 2;
	and.b32  	%r172, %r171, 248;
	mov.u32 	%r173, _ZZN3cub18CUB_300001_SM_10006detail6reduce28DeviceReduceSingleTileKernelINS2_10policy_hubIdyN4cuda3__47maximumIdEEE10Policy1000EN6thrust24THRUST_300001_SM_1000_NS6detail15normal_iteratorINSC_10device_ptrIdEEEEPdyS8_ddNS5_3std3__410__identityEEEvT0_T1_T2_T3_T4_T6_E12temp_storage;
	add.s32 	%r174, %r173, %r172;
	st.shared.f64 	[%r174+8], %fd308;
$L__BB7_26:
	bar.sync 	0;
	setp.ne.s32 	%p132, %r2, 0;
	@%p132 bra 	$L__BB7_49;
	setp.gt.u64 	%p133, %rd19, 32;
	ld.shared.f64 	%fd227, [_ZZN3cub18CUB_300001_SM_10006detail6reduce28DeviceReduceSingleTileKernelINS2_10policy_hubIdyN4cuda3__47maximumIdEEE10Policy1000EN6thrust24THRUST_300001_SM_1000_NS6detail15normal_iteratorINSC_10device_ptrIdEEEEPdyS8_ddNS5_3std3__410__identityEEEvT0_T1_T2_T3_T4_T6_E12temp_storage+16];
	setp.lt.f64 	%p134, %fd308, %fd227;
	selp.f64 	%fd229, %fd227, %fd308, %p134;
	selp.f64 	%fd230, %fd229, %fd308, %p133;
	setp.gt.u64 	%p135, %rd19, 64;
	ld.shared.f64 	%fd232, [_ZZN3cub18CUB_300001_SM_10006detail6reduce28DeviceReduceSingleTileKernelINS2_10policy_hubIdyN4cuda3__47maximumIdEEE10Policy1000EN6thrust24THRUST_300001_SM_1000_NS6detail15normal_iteratorINSC_10device_ptrIdEEEEPdyS8_ddNS5_3std3__410__identityEEEvT0_T1_T2_T3_T4_T6_E12temp_storage+24];
	setp.lt.f64 	%p136, %fd230, %fd232;
	selp.f64 	%fd234, %fd232, %fd230, %p136;
	selp.f64 	%fd235, %fd234, %fd230, %p135;
	setp.gt.u64 	%p137, %rd19, 96;
	ld.shared.f64 	%fd237, [_ZZN3cub18CUB_300001_SM_10006detail6reduce28DeviceReduceSingleTileKernelINS2_10policy_hubIdyN4cuda3__47maximumIdEEE10Policy1000EN6thrust24THRUST_300001_SM_1000_NS6detail15normal_iteratorINSC_10device_ptrIdEEEEPdyS8_ddNS5_3std3__410__identityEEEvT0_T1_T2_T3_T4_T6_E12temp_storage+32];
	setp.lt.f64 	%p138, %fd235, %fd237;
	selp.f64 	%fd239, %fd237, %fd235, %p138;
	selp.f64 	%fd240, %fd239, %fd235, %p137;
	setp.gt.u64 	%p139, %rd19, 128;
	ld.shared.f64 	%fd242, [_ZZN3cub18CUB_300001_SM_10006detail6reduce28DeviceReduceSingleTileKernelINS2_10policy_hubIdyN4cuda3__47maximumIdEEE10Policy1000EN6thrust24THRUST_300001_SM_1000_NS6detail15normal_iteratorINSC_10device_ptrIdEEEEPdyS8_ddNS5_3std3__410__identityEEEvT0_T1_T2_T3_T4_T6_E12temp_storage+40];
	setp.lt.f64 	%p140, %fd240, %fd242;
	selp.f64 	%fd244, %fd242, %fd240, %p140;
	selp.f64 	%fd245, %fd244, %fd240, %p139;
	setp.gt.u64 	%p141, %rd19, 160;
	ld.shared.f64 	%fd247, [_ZZN3cub18CUB_300001_SM_10006detail6reduce28DeviceReduceSingleTileKernelINS2_10policy_hubIdyN4cuda3__47maximumIdEEE10Policy1000EN6thrust24THRUST_300001_SM_1000_NS6detail15normal_iteratorINSC_10device_ptrIdEEEEPdyS8_ddNS5_3std3__410__identityEEEvT0_T1_T2_T3_T4_T6_E12temp_storage+48];
	setp.lt.f64 	%p142, %fd245, %fd247;
	selp.f64 	%fd249, %fd247, %fd245, %p142;
	selp.f64 	%fd250, %fd249, %fd245, %p141;
	setp.gt.u64 	%p143, %rd19, 192;
	ld.shared.f64 	%fd252, [_ZZN3cub18CUB_300001_SM_10006detail6reduce28DeviceReduceSingleTileKernelINS2_10policy_hubIdyN4cuda3__47maximumIdEEE10Policy1000EN6thrust24THRUST_300001_SM_1000_NS6detail15normal_iteratorINSC_10device_ptrIdEEEEPdyS8_ddNS5_3std3__410__identityEEEvT0_T1_T2_T3_T4_T6_E12temp_storage+56];
	setp.lt.f64 	%p144, %fd250, %fd252;
	selp.f64 	%fd254, %fd252, %fd250, %p144;
	selp.f64 	%fd255, %fd254, %fd250, %p143;
	setp.gt.u64 	%p145, %rd19, 224;
	ld.shared.f64 	%fd257, [_ZZN3cub18CUB_300001_SM_10006detail6reduce28DeviceReduceSingleTileKernelINS2_10policy_hubIdyN4cuda3__47maximumIdEEE10Policy1000EN6thrust24THRUST_300001_SM_1000_NS6detail15normal_iteratorINSC_10device_ptrIdEEEEPdyS8_ddNS5_3std3__410__identityEEEvT0_T1_T2_T3_T4_T6_E12temp_storage+64];
	setp.lt.f64 	%p146, %fd255, %fd257;
	selp.f64 	%fd259, %fd257, %fd255, %p146;
	selp.f64 	%fd308, %fd259, %fd255, %p145;
	bra.uni 	$L__BB7_49;
$L__BB7_28:
	mov.u32 	%r24, %tid.x;
	cvt.u64.u32 	%rd6, %r24;
	mul.wide.u32 	%rd22, %r24, 8;
	add.s64 	%rd7, %rd2, %rd22;
	ld.global.f64 	%fd43, [%rd7];
	ld.global.f64 	%fd44, [%rd7+2048];
	ld.global.f64 	%fd45, [%rd7+4096];
	ld.global.f64 	%fd46, [%rd7+6144];
	ld.global.f64 	%fd47, [%rd7+8192];
	ld.global.f64 	%fd48, [%rd7+10240];
	ld.global.f64 	%fd49, [%rd7+12288];
	ld.global.f64 	%fd50, [%rd7+14336];
	setp.lt.f64 	%p3, %fd43, %fd44;
	selp.f64 	%fd51, %fd44, %fd43, %p3;
	setp.lt.f64 	%p4, %fd51, %fd45;
	selp.f64 	%fd52, %fd45, %fd51, %p4;
	setp.lt.f64 	%p5, %fd52, %fd46;
	selp.f64 	%fd53, %fd46, %fd52, %p5;
	setp.lt.f64 	%p6, %fd53, %fd47;
	selp.f64 	%fd54, %fd47, %fd53, %p6;
	setp.lt.f64 	%p7, %fd54, %fd48;
	selp.f64 	%fd55, %fd48, %fd54, %p7;
	setp.lt.f64 	%p8, %fd55, %fd49;
	selp.f64 	%fd56, %fd49, %fd55, %p8;
	setp.lt.f64 	%p9, %fd56, %fd50;
	selp.f64 	%fd307, %fd50, %fd56, %p9;
	add.s64 	%rd8, %rd19, -2048;
	setp.lt.u64 	%p10, %rd8, 2048;
	mov.b64 	%rd83, 2048;
	@%p10 bra 	$L__BB7_32;
	mov.b64 	%rd83, 2048;
$L__BB7_30:
	shl.b64 	%rd24, %rd83, 3;
	add.s64 	%rd25, %rd7, %rd24;
	ld.global.f64 	%fd57, [%rd25];
	ld.global.f64 	%fd58, [%rd25+2048];
	ld.global.f64 	%fd59, [%rd25+4096];
	ld.global.f64 	%fd60, [%rd25+6144];
	ld.global.f64 	%fd61, [%rd25+8192];
	ld.global.f64 	%fd62, [%rd25+10240];
	ld.global.f64 	%fd63, [%rd25+12288];
	ld.global.f64 	%fd64, [%rd25+14336];
	setp.lt.f64 	%p11, %fd307, %fd57;
	selp.f64 	%fd65, %fd57, %fd307, %p11;
	setp.lt.f64 	%p12, %fd65, %fd58;
	selp.f64 	%fd66, %fd58, %fd65, %p12;
	setp.lt.f64 	%p13, %fd66, %fd59;
	selp.f64 	%fd67, %fd59, %fd66, %p13;
	setp.lt.f64 	%p14, %fd67, %fd60;
	selp.f64 	%fd68, %fd60, %fd67, %p14;
	setp.lt.f64 	%p15, %fd68, %fd61;
	selp.f64 	%fd69, %fd61, %fd68, %p15;
	setp.lt.f64 	%p16, %fd69, %fd62;
	selp.f64 	%fd70, %fd62, %fd69, %p16;
	setp.lt.f64 	%p17, %fd70, %fd63;
	selp.f64 	%fd71, %fd63, %fd70, %p17;
	setp.lt.f64 	%p18, %fd71, %fd64;
	selp.f64 	%fd307, %fd64, %fd71, %p18;
	sub.s64 	%rd26, %rd19, %rd83;
	setp.lt.u64 	%p19, %rd26, 2048;
	@%p19 bra 	$L__BB7_45;
	add.s64 	%rd83, %rd83, 2048;
	setp.le.u64 	%p20, %rd83, %rd8;
	@%p20 bra 	$L__BB7_30;
$L__BB7_32:
	setp.le.u64 	%p21, %rd19, %rd83;
	cvt.u32.u64 	%r42, %rd83;
	cvt.u32.u64 	%r43, %rd19;
	sub.s32 	%r44, %r43, %r42;
	setp.ge.s32 	%p22, %r24, %r44;
	or.pred  	%p23, %p21, %p22;
	@%p23 bra 	$L__BB7_45;
	not.b32 	%r47, %r24;
	add.s32 	%r48, %r47, %r43;
	sub.s32 	%r50, %r48, %r42;
	shr.u32 	%r51, %r50, 8;
	add.s32 	%r25, %r51, 1;
	and.b32  	%r26, %r25, 15;
	setp.lt.u32 	%p24, %r50, 3840;
	mov.u32 	%r242, %r24;
	@%p24 bra 	$L__BB7_36;
	and.b32  	%r52, %r25, 33554416;
	neg.s32 	%r240, %r52;
	add.s64 	%rd27, %rd83, %rd6;
	shl.b64 	%rd28, %rd27, 3;
	add.s64 	%rd29, %rd28, %rd2;
	add.s64 	%rd84, %rd29, 16384;
	mov.u32 	%r242, %r24;
$L__BB7_35:
	.pragma "nounroll";
	ld.global.f64 	%fd73, [%rd84+-16384];
	setp.lt.f64 	%p25, %fd307, %fd73;
	selp.f64 	%fd74, %fd73, %fd307, %p25;
	ld.global.f64 	%fd75, [%rd84+-14336];
	setp.lt.f64 	%p26, %fd74, %fd75;
	selp.f64 	%fd76, %fd75, %fd74, %p26;
	ld.global.f64 	%fd77, [%rd84+-12288];
	setp.lt.f64 	%p27, %fd76, %fd77;
	selp.f64 	%fd78, %fd77, %fd76, %p27;
	ld.global.f64 	%fd79, [%rd84+-10240];
	setp.lt.f64 	%p28, %fd78, %fd79;
	selp.f64 	%fd80, %fd79, %fd78, %p28;
	ld.global.f64 	%fd81, [%rd84+-8192];
	setp.lt.f64 	%p29, %fd80, %fd81;
	selp.f64 	%fd82, %fd81, %fd80, %p29;
	ld.global.f64 	%fd83, [%rd84+-6144];
	setp.lt.f64 	%p30, %fd82, %fd83;
	selp.f64 	%fd84, %fd83, %fd82, %p30;
	ld.global.f64 	%fd85, [%rd84+-4096];
	setp.lt.f64 	%p31, %fd84, %fd85;
	selp.f64 	%fd86, %fd85, %fd84, %p31;
	ld.global.f64 	%fd87, [%rd84+-2048];
	setp.lt.f64 	%p32, %fd86, %fd87;
	selp.f64 	%fd88, %fd87, %fd86, %p32;
	ld.global.f64 	%fd89, [%rd84];
	setp.lt.f64 	%p33, %fd88, %fd89;
	selp.f64 	%fd90, %fd89, %fd88, %p33;
	ld.global.f64 	%fd91, [%rd84+2048];
	setp.lt.f64 	%p34, %fd90, %fd91;
	selp.f64 	%fd92, %fd91, %fd90, %p34;
	ld.global.f64 	%fd93, [%rd84+4096];
	setp.lt.f64 	%p35, %fd92, %fd93;
	selp.f64 	%fd94, %fd93, %fd92, %p35;
	ld.global.f64 	%fd95, [%rd84+6144];
	setp.lt.f64 	%p36, %fd94, %fd95;
	selp.f64 	%fd96, %fd95, %fd94, %p36;
	ld.global.f64 	%fd97, [%rd84+8192];
	setp.lt.f64 	%p37, %fd96, %fd97;
	selp.f64 	%fd98, %fd97, %fd96, %p37;
	ld.global.f64 	%fd99, [%rd84+10240];
	setp.lt.f64 	%p38, %fd98, %fd99;
	selp.f64 	%fd100, %fd99, %fd98, %p38;
	ld.global.f64 	%fd101, [%rd84+12288];
	setp.lt.f64 	%p39, %fd100, %fd101;
	selp.f64 	%fd102, %fd101, %fd100, %p39;
	ld.global.f64 	%fd103, [%rd84+14336];
	setp.lt.f64 	%p40, %fd102, %fd103;
	selp.f64 	%fd307, %fd103, %fd102, %p40;
	add.s32 	%r242, %r242, 4096;
	add.s32 	%r240, %r240, 16;
	add.s64 	%rd84, %rd84, 32768;
	setp.ne.s32 	%p41, %r240, 0;
	@%p41 bra 	$L__BB7_35;
$L__BB7_36:
	setp.eq.s32 	%p42, %r26, 0;
	@%p42 bra 	$L__BB7_45;
	and.b32  	%r33, %r25, 7;
	setp.lt.u32 	%p43, %r26, 8;
	@%p43 bra 	$L__BB7_39;
	cvt.u64.u32 	%rd30, %r242;
	add.s64 	%rd31, %rd83, %rd30;
	shl.b64 	%rd32, %rd31, 3;
	add.s64 	%rd33, %rd2, %rd32;
	ld.global.f64 	%fd105, [%rd33];
	setp.lt.f64 	%p44, %fd307, %fd105;
	selp.f64 	%fd106, %fd105, %fd307, %p44;
	ld.global.f64 	%fd107, [%rd33+2048];
	setp.lt.f64 	%p45, %fd106, %fd107;
	selp.f64 	%fd108, %fd107, %fd106, %p45;
	ld.global.f64 	%fd109, [%rd33+4096];
	setp.lt.f64 	%p46, %fd108, %fd109;
	selp.f64 	%fd110, %fd109, %fd108, %p46;
	ld.global.f64 	%fd111, [%rd33+6144];
	setp.lt.f64 	%p47, %fd110, %fd111;
	selp.f64 	%fd112, %fd111, %fd110, %p47;
	ld.global.f64 	%fd113, [%rd33+8192];
	setp.lt.f64 	%p48, %fd112, %fd113;
	selp.f64 	%fd114, %fd113, %fd112, %p48;
	ld.global.f64 	%fd115, [%rd33+10240];
	setp.lt.f64 	%p49, %fd114, %fd115;
	selp.f64 	%fd116, %fd115, %fd114, %p49;
	ld.global.f64 	%fd117, [%rd33+12288];
	setp.lt.f64 	%p50, %fd116, %fd117;
	selp.f64 	%fd118, %fd117, %fd116, %p50;
	ld.global.f64 	%fd119, [%rd33+14336];
	setp.lt.f64 	%p51, %fd118, %fd119;
	selp.f64 	%fd307, %fd119, %fd118, %p51;
	add.s32 	%r242, %r242, 2048;
$L__BB7_39:
	setp.eq.s32 	%p52, %r33, 0;
	@%p52 bra 	$L__BB7_45;
	and.b32  	%r36, %r25, 3;
	setp.lt.u32 	%p53, %r33, 4;
	@%p53 bra 	$L__BB7_42;
	cvt.u64.u32 	%rd34, %r242;
	add.s64 	%rd35, %rd83, %rd34;
	shl.b64 	%rd36, %rd35, 3;
	add.s64 	%rd37, %rd2, %rd36;
	ld.global.f64 	%fd121, [%rd37];
	setp.lt.f64 	%p54, %fd307, %fd121;
	selp.f64 	%fd122, %fd121, %fd307, %p54;
	ld.global.f64 	%fd123, [%rd37+2048];
	setp.lt.f64 	%p55, %fd122, %fd123;
	selp.f64 	%fd124, %fd123, %fd122, %p55;
	ld.global.f64 	%fd125, [%rd37+4096];
	setp.lt.f64 	%p56, %fd124, %fd125;
	selp.f64 	%fd126, %fd125, %fd124, %p56;
	ld.global.f64 	%fd127, [%rd37+6144];
	setp.lt.f64 	%p57, %fd126, %fd127;
	selp.f64 	%fd307, %fd127, %fd126, %p57;
	add.s32 	%r242, %r242, 1024;
$L__BB7_42:
	setp.eq.s32 	%p58, %r36, 0;
	@%p58 bra 	$L__BB7_45;
	cvt.u64.u32 	%rd38, %r242;
	add.s64 	%rd39, %rd83, %rd38;
	shl.b64 	%rd40, %rd39, 3;
	add.s64 	%rd85, %rd2, %rd40;
	neg.s32 	%r245, %r36;
$L__BB7_44:
	.pragma "nounroll";
	ld.global.f64 	%fd128, [%rd85];
	setp.lt.f64 	%p59, %fd307, %fd128;
	selp.f64 	%fd307, %fd128, %fd307, %p59;
	add.s64 	%rd85, %rd85, 2048;
	add.s32 	%r245, %r245, 1;
	setp.ne.s32 	%p60, %r245, 0;
	@%p60 bra 	$L__BB7_44;
$L__BB7_45:
	// begin inline asm
	mov.u32 %r53, %laneid;
	// end inline asm
	mov.b64 	%rd41, %fd307;
	mov.b64 	{%r55, %r60}, %rd41;
	mov.b32 	%r61, 1;
	mov.b32 	%r102, 31;
	mov.b32 	%r103, -1;
	// begin inline asm
	shfl.sync.down.b32 %r54, %r55, %r61, %r102, %r103;
	// end inline asm
	// begin inline asm
	shfl.sync.down.b32 %r59, %r60, %r61, %r102, %r103;
	// end inline asm
	mov.b64 	%rd42, {%r54, %r59};
	mov.b64 	%fd129, %rd42;
	setp.gt.s32 	%p61, %r53, 30;
	setp.lt.f64 	%p62, %fd307, %fd129;
	selp.f64 	%fd130, %fd129, %fd307, %p62;
	selp.f64 	%fd131, %fd307, %fd130, %p61;
	mov.b64 	%rd43, %fd131;
	mov.b64 	{%r65, %r70}, %rd43;
	mov.b32 	%r71, 2;
	// begin inline asm
	shfl.sync.down.b32 %r64, %r65, %r71, %r102, %r103;
	// end inline asm
	// begin inline asm
	shfl.sync.down.b32 %r69, %r70, %r71, %r102, %r103;
	// end inline asm
	mov.b64 	%rd44, {%r64, %r69};
	mov.b64 	%fd132, %rd44;
	setp.gt.s32 	%p63, %r53, 29;
	setp.lt.f64 	%p64, %fd131, %fd132;
	selp.f64 	%fd133, %fd132, %fd131, %p64;
	selp.f64 	%fd134, %fd131, %fd133, %p63;
	mov.b64 	%rd45, %fd134;
	mov.b64 	{%r75, %r80}, %rd45;
	mov.b32 	%r81, 4;
	// begin inline asm
	shfl.sync.down.b32 %r74, %r75, %r81, %r102, %r103;
	// end inline asm
	// begin inline asm
	shfl.sync.down.b32 %r79, %r80, %r81, %r102, %r103;
	// end inline asm
	mov.b64 	%rd46, {%r74, %r79};
	mov.b64 	%fd135, %rd46;
	setp.gt.s32 	%p65, %r53, 27;
	setp.lt.f64 	%p66, %fd134, %fd135;
	selp.f64 	%fd136, %fd135, %fd134, %p66;
	selp.f64 	%fd137, %fd134, %fd136, %p65;
	mov.b64 	%rd47, %fd137;
	mov.b64 	{%r85, %r90}, %rd47;
	mov.b32 	%r91, 8;
	// begin inline asm
	shfl.sync.down.b32 %r84, %r85, %r91, %r102, %r103;
	// end inline asm
	// begin inline asm
	shfl.sync.down.b32 %r89, %r90, %r91, %r102, %r103;
	// end inline asm
	mov.b64 	%rd48, {%r84, %r89};
	mov.b64 	%fd138, %rd48;
	setp.gt.s32 	%p67, %r53, 23;
	setp.lt.f64 	%p68, %fd137, %fd138;
	selp.f64 	%fd139, %fd138, %fd137, %p68;
	selp.f64 	%fd140, %fd137, %fd139, %p67;
	mov.b64 	%rd49, %fd140;
	mov.b64 	{%r95, %r100}, %rd49;
	mov.b32 	%r101, 16;
	// begin inline asm
	shfl.sync.down.b32 %r94, %r95, %r101, %r102, %r103;
	// end inline asm
	// begin inline asm
	shfl.sync.down.b32 %r99, %r100, %r101, %r102, %r103;
	// end inline asm
	mov.b64 	%rd50, {%r94, %r99};
	mov.b64 	%fd141, %rd50;
	setp.gt.s32 	%p69, %r53, 15;
	setp.lt.f64 	%p70, %fd140, %fd141;
	selp.f64 	%fd38, %fd141, %fd140, %p70;
	selp.f64 	%fd308, %fd140, %fd38, %p69;
	setp.ne.s32 	%p71, %r53, 0;
	@%p71 bra 	$L__BB7_47;
	shr.u32 	%r104, %r24, 2;
	and.b32  	%r105, %r104, 248;
	mov.u32 	%r106, _ZZN3cub18CUB_300001_SM_10006detail6reduce28DeviceReduceSingleTileKernelINS2_10policy_hubIdyN4cuda3__47maximumIdEEE10Policy1000EN6thrust24THRUST_300001_SM_1000_NS6detail15normal_iteratorINSC_10device_ptrIdEEEEPdyS8_ddNS5_3std3__410__identityEEEvT0_T1_T2_T3_T4_T6_E12temp_storage;
	add.s32 	%r107, %r106, %r105;
	st.shared.f64 	[%r107+8], %fd38;
$L__BB7_47:
	bar.sync 	0;
	setp.ne.s32 	%p72, %r24, 0;
	@%p72 bra 	$L__BB7_49;
	ld.shared.f64 	%fd142, [_ZZN3cub18CUB_300001_SM_10006detail6reduce28DeviceReduceSingleTileKernelINS2_10policy_hubIdyN4cuda3__47maximumIdEEE10Policy1000EN6thrust24THRUST_300001_SM_1000_NS6detail15normal_iteratorINSC_10device_ptrIdEEEEPdyS8_ddNS5_3std3__410__identityEEEvT0_T1_T2_T3_T4_T6_E12temp_storage+16];
	setp.lt.f64 	%p73, %fd308, %fd142;
	selp.f64 	%fd143, %fd142, %fd308, %p73;
	ld.shared.f64 	%fd144, [_ZZN3cub18CUB_300001_SM_10006detail6reduce28DeviceReduceSingleTileKernelINS2_10policy_hubIdyN4cuda3__47maximumIdEEE10Policy1000EN6thrust24THRUST_300001_SM_1000_NS6detail15normal_iteratorINSC_10device_ptrIdEEEEPdyS8_ddNS5_3std3__410__identityEEEvT0_T1_T2_T3_T4_T6_E12temp_storage+24];
	setp.lt.f64 	%p74, %fd143, %fd144;
	selp.f64 	%fd145, %fd144, %fd143, %p74;
	ld.shared.f64 	%fd146, [_ZZN3cub18CUB_300001_SM_10006detail6reduce28DeviceReduceSingleTileKernelINS2_10policy_hubIdyN4cuda3__47maximumIdEEE10Policy1000EN6thrust24THRUST_300001_SM_1000_NS6detail15normal_iteratorINSC_10device_ptrIdEEEEPdyS8_ddNS5_3std3__410__identityEEEvT0_T1_T2_T3_T4_T6_E12temp_storage+32];
	setp.lt.f64 	%p75, %fd145, %fd146;
	selp.f64 	%fd147, %fd146, %fd145, %p75;
	ld.shared.f64 	%fd148, [_ZZN3cub18CUB_300001_SM_10006detail6reduce28DeviceReduceSingleTileKernelINS2_10policy_hubIdyN4cuda3__47maximumIdEEE10Policy1000EN6thrust24THRUST_300001_SM_1000_NS6detail15normal_iteratorINSC_10device_ptrIdEEEEPdyS8_ddNS5_3std3__410__identityEEEvT0_T1_T2_T3_T4_T6_E12temp_storage+40];
	setp.lt.f64 	%p76, %fd147, %fd148;
	selp.f64 	%fd149, %fd148, %fd147, %p76;
	ld.shared.f64 	%fd150, [_ZZN3cub18CUB_300001_SM_10006detail6reduce28DeviceReduceSingleTileKernelINS2_10policy_hubIdyN4cuda3__47maximumIdEEE10Policy1000EN6thrust24THRUST_300001_SM_1000_NS6detail15normal_iteratorINSC_10device_ptrIdEEEEPdyS8_ddNS5_3std3__410__identityEEEvT0_T1_T2_T3_T4_T6_E12temp_storage+48];
	setp.lt.f64 	%p77, %fd149, %fd150;
	selp.f64 	%fd151, %fd150, %fd149, %p77;
	ld.shared.f64 	%fd152, [_ZZN3cub18CUB_300001_SM_10006detail6reduce28DeviceReduceSingleTileKernelINS2_10policy_hubIdyN4cuda3__47maximumIdEEE10Policy1000EN6thrust24THRUST_300001_SM_1000_NS6detail15normal_iteratorINSC_10device_ptrIdEEEEPdyS8_ddNS5_3std3__410__identityEEEvT0_T1_T2_T3_T4_T6_E12temp_storage+56];
	setp.lt.f64 	%p78, %fd151, %fd152;
	selp.f64 	%fd153, %fd152, %fd151, %p78;
	ld.shared.f64 	%fd154, [_ZZN3cub18CUB_300001_SM_10006detail6reduce28DeviceReduceSingleTileKernelINS2_10policy_hubIdyN4cuda3__47maximumIdEEE10Policy1000EN6thrust24THRUST_300001_SM_1000_NS6detail15normal_iteratorINSC_10device_ptrIdEEEEPdyS8_ddNS5_3std3__410__identityEEEvT0_T1_T2_T3_T4_T6_E12temp_storage+64];
	setp.lt.f64 	%p79, %fd153, %fd154;
	selp.f64 	%fd308, %fd154, %fd153, %p79;
$L__BB7_49:
	mov.u32 	%r230, %tid.x;
	setp.ne.s32 	%p166, %r230, 0;
	@%p166 bra 	$L__BB7_51;
	setp.lt.f64 	%p167, %fd42, %fd308;
	selp.f64 	%fd286, %fd308, %fd42, %p167;
	st.global.f64 	[%rd1], %fd286;
$L__BB7_51:
	ret;

}
	// .globl	_ZN3cub18CUB_300001_SM_10006detail6reduce18DeviceReduceKernelINS2_10policy_hubIdyN4cuda3__47maximumIdEEE10Policy1000EN6thrust24THRUST_300001_SM_1000_NS6detail15normal_iteratorINSC_10device_ptrIdEEEEyS8_dNS5_3std3__410__identityEEEvT0_PT3_T1_NS0_13GridEvenShareISO_EET2_T4_
.visible .entry _ZN3cub18CUB_300001_SM_10006detail6reduce18DeviceReduceKernelINS2_10policy_hubIdyN4cuda3__47maximumIdEEE10Policy1000EN6thrust24THRUST_300001_SM_1000_NS6detail15normal_iteratorINSC_10device_ptrIdEEEEyS8_dNS5_3std3__410__identityEEEvT0_PT3_T1_NS0_13GridEvenShareISO_EET2_T4_(
	.param .align 8 .b8 _ZN3cub18CUB_300001_SM_10006detail6reduce18DeviceReduceKernelINS2_10policy_hubIdyN4cuda3__47maximumIdEEE10Policy1000EN6thrust24THRUST_300001_SM_1000_NS6detail15normal_iteratorINSC_10device_ptrIdEEEEyS8_dNS5_3std3__410__identityEEEvT0_PT3_T1_NS0_13GridEvenShareISO_EET2_T4__param_0[8],
	.param .u64 .ptr .align 1 _ZN3cub18CUB_300001_SM_10006detail6reduce18DeviceReduceKernelINS2_10policy_hubIdyN4cuda3__47maximumIdEEE10Policy1000EN6thrust24THRUST_300001_SM_1000_NS6detail15normal_iteratorINSC_10device_ptrIdEEEEyS8_dNS5_3std3__410__identityEEEvT0_PT3_T1_NS0_13GridEvenShareISO_EET2_T4__param_1,
	.param .u64 _ZN3cub18CUB_300001_SM_10006detail6reduce18DeviceReduceKernelINS2_10policy_hubIdyN4cuda3__47maximumIdEEE10Policy1000EN6thrust24THRUST_300001_SM_1000_NS6detail15normal_iteratorINSC_10device_ptrIdEEEEyS8_dNS5_3std3__410__identityEEEvT0_PT3_T1_NS0_13GridEvenShareISO_EET2_T4__param_2,
	.param .align 8 .b8 _ZN3cub18CUB_300001_SM_10006detail6reduce18DeviceReduceKernelINS2_10policy_hubIdyN4cuda3__47maximumIdEEE10Policy1000EN6thrust24THRUST_300001_SM_1000_NS6detail15normal_iteratorINSC_10device_ptrIdEEEEyS8_dNS5_3std3__410__identityEEEvT0_PT3_T1_NS0_13GridEvenShareISO_EET2_T4__param_3[72],
	.param .align 1 .b8 _ZN3cub18CUB_300001_SM_10006detail6reduce18DeviceReduceKernelINS2_10policy_hubIdyN4cuda3__47maximumIdEEE10Policy1000EN6thrust24THRUST_300001_SM_1000_NS6detail15normal_iteratorINSC_10device_ptrIdEEEEyS8_dNS5_3std3__410__identityEEEvT0_PT3_T1_NS0_13GridEvenShareISO_EET2_T4__param_4[1],
	.param .align 1 .b8 _ZN3cub18CUB_300001_SM_10006detail6reduce18DeviceReduceKernelINS2_10policy_hubIdyN4cuda3__47maximumIdEEE10Policy1000EN6thrust24THRUST_300001_SM_1000_NS6detail15normal_iteratorINSC_10device_ptrIdEEEEyS8_dNS5_3std3__410__identityEEEvT0_PT3_T1_NS0_13GridEvenShareISO_EET2_T4__param_5[1]
)
.maxntid 256
{
	.reg .pred 	%p<166>;
	.reg .b16 	%rs<4>;
	.reg .b32 	%r<281>;
	.reg .b64 	%rd<108>;
	.reg .b64 	%fd<305>;
	// demoted variable
	.shared .align 8 .b8 _ZZN3cub18CUB_300001_SM_10006detail6reduce18DeviceReduceKernelINS2_10policy_hubIdyN4cuda3__47maximumIdEEE10Policy1000EN6thrust24THRUST_300001_SM_1000_NS6detail15normal_iteratorINSC_10device_ptrIdEEEEyS8_dNS5_3std3__410__identityEEEvT0_PT3_T1_NS0_13GridEvenShareISO_EET2_T4_E12temp_storage[80];
	ld.param.u64 	%rd1, [_ZN3cub18CUB_300001_SM_10006detail6reduce18DeviceReduceKernelINS2_10policy_hubIdyN4cuda3__47maximumIdEEE10Policy1000EN6thrust24THRUST_300001_SM_1000_NS6detail15normal_iteratorINSC_10device_ptrIdEEEEyS8_dNS5_3std3__410__identityEEEvT0_PT3_T1_NS0_13GridEvenShareISO_EET2_T4__param_3+32];
	ld.param.u32 	%r1, [_ZN3cub18CUB_300001_SM_10006detail6reduce18DeviceReduceKernelINS2_10policy_hubIdyN4cuda3__47maximumIdEEE10Policy1000EN6thrust24THRUST_300001_SM_1000_NS6detail15normal_iteratorINSC_10device_ptrIdEEEEyS8_dNS5_3std3__410__identityEEEvT0_PT3_T1_NS0_13GridEvenShareISO_EET2_T4__param_3+40];
	ld.param.u64 	%rd25, [_ZN3cub18CUB_300001_SM_10006detail6reduce18DeviceReduceKernelINS2_10policy_hubIdyN4cuda3__47maximumIdEEE10Policy1000EN6thrust24THRUST_300001_SM_1000_NS6detail15normal_iteratorINSC_10device_ptrIdEEEEyS8_dNS5_3std3__410__identityEEEvT0_PT3_T1_NS0_13GridEvenShareISO_EET2_T4__param_0];
	cvta.to.global.u64 	%rd2, %rd25;
	mov.u32 	%r2, %ctaid.x;
	shl.b32 	%r50, %r1, 11;
	cvt.s64.s32 	%rd3, %r50;
	shl.b32 	%r51, %r2, 11;
	cvt.u64.u32 	%rd4, %r51;
	sub.s64 	%rd5, %rd1, %rd4;
	setp.gt.u64 	%p1, %rd5, 2047;
	@%p1 bra 	$L__BB8_25;
	cvt.u32.u64 	%r137, %rd4;
	cvt.u32.u64 	%r3, %rd1;
	sub.s32 	%r4, %r3, %r137;
	mov.u32 	%r5, %tid.x;
	setp.ge.s32 	%p79, %r5, %r4;
	mov.f64 	%fd293, 0d0000000000000000;
	mov.u32 	%r268, %r5;
	@%p79 bra 	$L__BB8_3;
	add.s32 	%r139, %r137, %r5;
	mul.wide.u32 	%rd61, %r139, 8;
	add.s64 	%rd62, %rd2, %rd61;
	ld.global.f64 	%fd293, [%rd62];
	add.s32 	%r268, %r5, 256;
$L__BB8_3:
	setp.ge.s32 	%p80, %r268, %r4;
	@%p80 bra 	$L__BB8_16;
	not.b32 	%r141, %r268;
	add.s32 	%r142, %r141, %r3;
	sub.s32 	%r143, %r142, %r137;
	shr.u32 	%r144, %r143, 8;
	add.s32 	%r8, %r144, 1;
	and.b32  	%r9, %r8, 15;
	setp.lt.u32 	%p81, %r143, 3840;
	@%p81 bra 	$L__BB8_7;
	and.b32  	%r145, %r8, 33554416;
	neg.s32 	%r266, %r145;
	mul.wide.u32 	%rd63, %r2, 16384;
	mul.wide.u32 	%rd64, %r268, 8;
	or.b64  	%rd65, %rd63, %rd64;
	add.s64 	%rd66, %rd65, %rd2;
	add.s64 	%rd102, %rd66, 16384;
$L__BB8_6:
	.pragma "nounroll";
	ld.global.f64 	%fd155, [%rd102+-16384];
	setp.lt.f64 	%p82, %fd293, %fd155;
	selp.f64 	%fd156, %fd155, %fd293, %p82;
	ld.global.f64 	%fd157, [%rd102+-14336];
	setp.lt.f64 	%p83, %fd156, %fd157;
	selp.f64 	%fd158, %fd157, %fd156, %p83;
	ld.global.f64 	%fd159, [%rd102+-12288];
	setp.lt.f64 	%p84, %fd158, %fd159;
	selp.f64 	%fd160, %fd159, %fd158, %p84;
	ld.global.f64 	%fd161, [%rd102+-10240];
	setp.lt.f64 	%p85, %fd160, %fd161;
	selp.f64 	%fd162, %fd161, %fd160, %p85;
	ld.global.f64 	%fd163, [%rd102+-8192];
	setp.lt.f64 	%p86, %fd162, %fd163;
	selp.f64 	%fd164, %fd163, %fd162, %p86;
	ld.global.f64 	%fd165, [%rd102+-6144];
	setp.lt.f64 	%p87, %fd164, %fd165;
	selp.f64 	%fd166, %fd165, %fd164, %p87;
	ld.global.f64 	%fd167, [%rd102+-4096];
	setp.lt.f64 	%p88, %fd166, %fd167;
	selp.f64 	%fd168, %fd167, %fd166, %p88;
	ld.global.f64 	%fd169, [%rd102+-2048];
	setp.lt.f64 	%p89, %fd168, %fd169;
	selp.f64 	%fd170, %fd169, %fd168, %p89;
	ld.global.f64 	%fd171, [%rd102];
	setp.lt.f64 	%p90, %fd170, %fd171;
	selp.f64 	%fd172, %fd171, %fd170, %p90;
	ld.global.f64 	%fd173, [%rd102+2048];
	setp.lt.f64 	%p91, %fd172, %fd173;
	selp.f64 	%fd174, %fd173, %fd172, %p91;
	ld.global.f64 	%fd175, [%rd102+4096];
	setp.lt.f64 	%p92, %fd174, %fd175;
	selp.f64 	%fd176, %fd175, %fd174, %p92;
	ld.global.f64 	%fd177, [%rd102+6144];
	setp.lt.f64 	%p93, %fd176, %fd177;
	selp.f64 	%fd178, %fd177, %fd176, %p93;
	ld.global.f64 	%fd179, [%rd102+8192];
	setp.lt.f64 	%p94, %fd178, %fd179;
	selp.f64 	%fd180, %fd179, %fd178, %p94;
	ld.global.f64 	%fd181, [%rd102+10240];
	setp.lt.f64 	%p95, %fd180, %fd181;
	selp.f64 	%fd182, %fd181, %fd180, %p95;
	ld.global.f64 	%fd183, [%rd102+12288];
	setp.lt.f64 	%p96, %fd182, %fd183;
	selp.f64 	%fd184, %fd183, %fd182, %p96;
	ld.global.f64 	%fd185, [%rd102+14336];
	setp.lt.f64 	%p97, %fd184, %fd185;
	selp.f64 	%fd293, %fd185, %fd184, %p97;
	add.s32 	%r268, %r268, 4096;
	add.s32 	%r266, %r266, 16;
	add.s64 	%rd102, %rd102, 32768;
	setp.ne.s32 	%p98, %r266, 0;
	@%p98 bra 	$L__BB8_6;
$L__BB8_7:
	setp.eq.s32 	%p99, %r9, 0;
	@%p99 bra 	$L__BB8_16;
	and.b32  	%r16, %r8, 7;
	setp.lt.u32 	%p100, %r9, 8;
	@%p100 bra 	$L__BB8_10;
	cvt.s64.s32 	%rd67, %r268;
	add.s64 	%rd68, %rd67, %rd4;
	shl.b64 	%rd69, %rd68, 3;
	add.s64 	%rd70, %rd2, %rd69;
	ld.global.f64 	%fd187, [%rd70];
	setp.lt.f64 	%p101, %fd293, %fd187;
	selp.f64 	%fd188, %fd187, %fd293, %p101;
	ld.global.f64 	%fd189, [%rd70+2048];
	setp.lt.f64 	%p102, %fd188, %fd189;
	selp.f64 	%fd190, %fd189, %fd188, %p102;
	ld.global.f64 	%fd191, [%rd70+4096];
	setp.lt.f64 	%p103, %fd190, %fd191;
	selp.f64 	%fd192, %fd191, %fd190, %p103;
	ld.global.f64 	%fd193, [%rd70+6144];
	setp.lt.f64 	%p104, %fd192, %fd193;
	selp.f64 	%fd194, %fd193, %fd192, %p104;
	ld.global.f64 	%fd195, [%rd70+8192];
	setp.lt.f64 	%p105, %fd194, %fd195;
	selp.f64 	%fd196, %fd195, %fd194, %p105;
	ld.global.f64 	%fd197, [%rd70+10240];
	setp.lt.f64 	%p106, %fd196, %fd197;
	selp.f64 	%fd198, %fd197, %fd196, %p106;
	ld.global.f64 	%fd199, [%rd70+12288];
	setp.lt.f64 	%p107, %fd198, %fd199;
	selp.f64 	%fd200, %fd199, %fd198, %p107;
	ld.global.f64 	%fd201, [%rd70+14336];
	setp.lt.f64 	%p108, %fd200, %fd201;
	selp.f64 	%fd293, %fd201, %fd200, %p108;
	add.s32 	%r268, %r268, 2048;
$L__BB8_10:
	setp.eq.s32 	%p109, %r16, 0;
	@%p109 bra 	$L__BB8_16;
	and.b32  	%r19, %r8, 3;
	setp.lt.u32 	%p110, %r16, 4;
	@%p110 bra 	$L__BB8_13;
	cvt.s64.s32 	%rd71, %r268;
	add.s64 	%rd72, %rd71, %rd4;
	shl.b64 	%rd73, %rd72, 3;
	add.s64 	%rd74, %rd2, %rd73;
	ld.global.f64 	%fd203, [%rd74];
	setp.lt.f64 	%p111, %fd293, %fd203;
	selp.f64 	%fd204, %fd203, %fd293, %p111;
	ld.global.f64 	%fd205, [%rd74+2048];
	setp.lt.f64 	%p112, %fd204, %fd205;
	selp.f64 	%fd206, %fd205, %fd204, %p112;
	ld.global.f64 	%fd207, [%rd74+4096];
	setp.lt.f64 	%p113, %fd206, %fd207;
	selp.f64 	%fd208, %fd207, %fd206, %p113;
	ld.global.f64 	%fd209, [%rd74+6144];
	setp.lt.f64 	%p114, %fd208, %fd209;
	selp.f64 	%fd293, %fd209, %fd208, %p114;
	add.s32 	%r268, %r268, 1024;
$L__BB8_13:
	setp.eq.s32 	%p115, %r19, 0;
	@%p115 bra 	$L__BB8_16;
	mul.wide.u32 	%rd75, %r2, 16384;
	add.s64 	%rd9, %rd2, %rd75;
	neg.s32 	%r271, %r19;
$L__BB8_15:
	.pragma "nounroll";
	mul.wide.s32 	%rd76, %r268, 8;
	add.s64 	%rd77, %rd9, %rd76;
	ld.global.f64 	%fd210, [%rd77];
	setp.lt.f64 	%p116, %fd293, %fd210;
	selp.f64 	%fd293, %fd210, %fd293, %p116;
	add.s32 	%r268, %r268, 256;
	add.s32 	%r271, %r271, 1;
	setp.ne.s32 	%p117, %r271, 0;
	@%p117 bra 	$L__BB8_15;
$L__BB8_16:
	setp.lt.s32 	%p118, %r4, 256;
	@%p118 bra 	$L__BB8_21;
	// begin inline asm
	mov.u32 %r209, %laneid;
	// end inline asm
	mov.b64 	%rd88, %fd293;
	mov.b64 	{%r211, %r216}, %rd88;
	mov.b32 	%r217, 1;
	mov.b32 	%r258, 31;
	mov.b32 	%r259, -1;
	// begin inline asm
	shfl.sync.down.b32 %r210, %r211, %r217, %r258, %r259;
	// end inline asm
	// begin inline asm
	shfl.sync.down.b32 %r215, %r216, %r217, %r258, %r259;
	// end inline asm
	mov.b64 	%rd89, {%r210, %r215};
	mov.b64 	%fd258, %rd89;
	setp.gt.s32 	%p146, %r209, 30;
	setp.lt.f64 	%p147, %fd293, %fd258;
	selp.f64 	%fd259, %fd258, %fd293, %p147;
	selp.f64 	%fd260, %fd293, %fd259, %p146;
	mov.b64 	%rd90, %fd260;
	mov.b64 	{%r221, %r226}, %rd90;
	mov.b32 	%r227, 2;
	// begin inline asm
	shfl.sync.down.b32 %r220, %r221, %r227, %r258, %r259;
	// end inline asm
	// begin inline asm
	shfl.sync.down.b32 %r225, %r226, %r227, %r258, %r259;
	// end inline asm
	mov.b64 	%rd91, {%r220, %r225};
	mov.b64 	%fd261, %rd91;
	setp.gt.s32 	%p148, %r209, 29;
	setp.lt.f64 	%p149, %fd260, %fd261;
	selp.f64 	%fd262, %fd261, %fd260, %p149;
	selp.f64 	%fd263, %fd260, %fd262, %p148;
	mov.b64 	%rd92, %fd263;
	mov.b64 	{%r231, %r236}, %rd92;
	mov.b32 	%r237, 4;
	// begin inline asm
	shfl.sync.down.b32 %r230, %r231, %r237, %r258, %r259;
	// end inline asm
	// begin inline asm
	shfl.sync.down.b32 %r235, %r236, %r237, %r258, %r259;
	// end inline asm
	mov.b64 	%rd93, {%r230, %r235};
	mov.b64 	%fd264, %rd93;
	setp.gt.s32 	%p150, %r209, 27;
	setp.lt.f64 	%p151, %fd263, %fd264;
	selp.f64 	%fd265, %fd264, %fd263, %p151;
	selp.f64 	%fd266, %fd263, %fd265, %p150;
	mov.b64 	%rd94, %fd266;
	mov.b64 	{%r241, %r246}, %rd94;
	mov.b32 	%r247, 8;
	// begin inline asm
	shfl.sync.down.b32 %r240, %r241, %r247, %r258, %r259;
	// end inline asm
	// begin inline asm
	shfl.sync.down.b32 %r245, %r246, %r247, %r258, %r259;
	// end inline asm
	mov.b64 	%rd95, {%r240, %r245};
	mov.b64 	%fd267, %rd95;
	setp.gt.s32 	%p152, %r209, 23;
	setp.lt.f64 	%p153, %fd266, %fd267;
	selp.f64 	%fd268, %fd267, %fd266, %p153;
	selp.f64 	%fd269, %fd266, %fd268, %p152;
	mov.b64 	%rd96, %fd269;
	mov.b64 	{%r251, %r256}, %rd96;
	mov.b32 	%r257, 16;
	// begin inline asm
	shfl.sync.down.b32 %r250, %r251, %r257, %r258, %r259;
	// end inline asm
	// begin inline asm
	shfl.sync.down.b32 %r255, %r256, %r257, %r258, %r259;
	// end inline asm
	mov.b64 	%rd97, {%r250, %r255};
	mov.b64 	%fd270, %rd97;
	setp.gt.s32 	%p154, %r209, 15;
	setp.lt.f64 	%p155, %fd269, %fd270;
	selp.f64 	%fd16, %fd270, %fd269, %p155;
	selp.f64 	%fd304, %fd269, %fd16, %p154;
	setp.ne.s32 	%p156, %r209, 0;
	@%p156 bra 	$L__BB8_19;
	shr.u32 	%r260, %r5, 2;
	and.b32  	%r261, %r260, 248;
	mov.u32 	%r262, _ZZN3cub18CUB_300001_SM_10006detail6reduce18DeviceReduceKernelINS2_10policy_hubIdyN4cuda3__47maximumIdEEE10Policy1000EN6thrust24THRUST_300001_SM_1000_NS6detail15normal_iteratorINSC_10device_ptrIdEEEEyS8_dNS5_3std3__410__identityEEEvT0_PT3_T1_NS0_13GridEvenShareISO_EET2_T4_E12temp_storage;
	add.s32 	%r263, %r262, %r261;
	st.shared.f64 	[%r263+8], %fd16;
$L__BB8_19:
	bar.sync 	0;
	setp.ne.s32 	%p157, %r5, 0;
	@%p157 bra 	$L__BB8_46;
	ld.shared.f64 	%fd271, [_ZZN3cub18CUB_300001_SM_10006detail6reduce18DeviceReduceKernelINS2_10policy_hubIdyN4cuda3__47maximumIdEEE10Policy1000EN6thrust24THRUST_300001_SM_1000_NS6detail15normal_iteratorINSC_10device_ptrIdEEEEyS8_dNS5_3std3__410__identityEEEvT0_PT3_T1_NS0_13GridEvenShareISO_EET2_T4_E12temp_storage+16];
	setp.lt.f64 	%p158, %fd304, %fd271;
	selp.f64 	%fd272, %fd271, %fd304, %p158;
	ld.shared.f64 	%fd273, [_ZZN3cub18CUB_300001_SM_10006detail6reduce18DeviceReduceKernelINS2_10policy_hubIdyN4cuda3__47maximumIdEEE10Policy1000EN6thrust24THRUST_300001_SM_1000_NS6detail15normal_iteratorINSC_10device_ptrIdEEEEyS8_dNS5_3std3__410__identityEEEvT0_PT3_T1_NS0_13GridEvenShareISO_EET2_T4_E12temp_storage+24];
	setp.lt.f64 	%p159, %fd272, %fd273;
	selp.f64 	%fd274, %fd273, %fd272, %p159;
	ld.shared.f64 	%fd275, [_ZZN3cub18CUB_300001_SM_10006detail6reduce18DeviceReduceKernelINS2_10policy_hubIdyN4cuda3__47maximumIdEEE10Policy1000EN6thrust24THRUST_300001_SM_1000_NS6detail15normal_iteratorINSC_10device_ptrIdEEEEyS8_dNS5_3std3__410__identityEEEvT0_PT3_T1_NS0_13GridEvenShareISO_EET2_T4_E12temp_storage+32];
	setp.lt.f64 	%p160, %fd274, %fd275;
	selp.f64 	%fd276, %fd275, %fd274, %p160;
	ld.shared.f64 	%fd277, [_ZZN3cub18CUB_300001_SM_10006detail6reduce18DeviceReduceKernelINS2_10policy_hubIdyN4cuda3__47maximumIdEEE10Policy1000EN6thrust24THRUST_300001_SM_1000_NS6detail15normal_iteratorINSC_10device_ptrIdEEEEyS8_dNS5_3std3__410__identityEEEvT0_PT3_T1_NS0_13GridEvenShareISO_EET2_T4_E12temp_storage+40];
	setp.lt.f64 	%p161, %fd276, %fd277;
	selp.f64 	%fd278, %fd277, %fd276, %p161;
	ld.shared.f64 	%fd279, [_ZZN3cub18CUB_300001_SM_10006detail6reduce18DeviceReduceKernelINS2_10policy_hubIdyN4cuda3__47maximumIdEEE10Policy1000EN6thrust24THRUST_300001_SM_1000_NS6detail15normal_iteratorINSC_10device_ptrIdEEEEyS8_dNS5_3std3__410__identityEEEvT0_PT3_T1_NS0_13GridEvenShareISO_EET2_T4_E12temp_storage+48];
	setp.lt.f64 	%p162, %fd278, %fd279;
	selp.f64 	%fd280, %fd279, %fd278, %p162;
	ld.shared.f64 	%fd281, [_ZZN3cub18CUB_300001_SM_10006detail6reduce18DeviceReduceKernelINS2_10policy_hubIdyN4cuda3__47maximumIdEEE10Policy1000EN6thrust24THRUST_300001_SM_1000_NS6detail15normal_iteratorINSC_10device_ptrIdEEEEyS8_dNS5_3std3__410__identityEEEvT0_PT3_T1_NS0_13GridEvenShareISO_EET2_T4_E12temp_storage+56];
	setp.lt.f64 	%p163, %fd280, %fd281;
	selp.f64 	%fd282, %fd281, %fd280, %p163;
	ld.shared.f64 	%fd283, [_ZZN3cub18CUB_300001_SM_10006detail6reduce18DeviceReduceKernelINS2_10policy_hubIdyN4cuda3__47maximumIdEEE10Policy1000EN6thrust24THRUST_300001_SM_1000_NS6detail15normal_iteratorINSC_10device_ptrIdEEEEyS8_dNS5_3std3__410__identityEEEvT0_PT3_T1_NS0_13GridEvenShareISO_EET2_T4_E12temp_storage+64];
	setp.lt.f64 	%p164, %fd282, %fd283;
	selp.f64 	%fd304, %fd283, %fd282, %p164;
	bra.uni 	$L__BB8_46;
$L__BB8_21:
	// begin inline asm
	mov.u32 %r146, %laneid;
	// end inline asm
	and.b32  	%r197, %r5, 992;
	add.s32 	%r198, %r197, 32;
	setp.gt.s32 	%p119, %r198, %r4;
	not.b32 	%r199, %r197;
	add.s32 	%r200, %r4, %r199;
	selp.b32 	%r195, %r200, 31, %p119;
	mov.b64 	%rd78, %fd293;
	mov.b64 	{%r148, %r153}, %rd78;
	mov.b32 	%r154, 1;
	mov.b32 	%r196, -1;
	// begin inline asm
	shfl.sync.down.b32 %r147, %r148, %r154, %r195, %r196;
	// end inline asm
	// begin inline asm
	shfl.sync.down.b32 %r152, %r153, %r154, %r195, %r196;
	// end inline asm
	mov.b64 	%rd79, {%r147, %r152};
	mov.b64 	%fd211, %rd79;
	setp.lt.s32 	%p120, %r146, %r195;
	setp.lt.f64 	%p121, %fd293, %fd211;
	selp.f64 	%fd212, %fd211, %fd293, %p121;
	selp.f64 	%fd213, %fd212, %fd293, %p120;
	mov.b64 	%rd80, %fd213;
	mov.b64 	{%r158, %r163}, %rd80;
	mov.b32 	%r164, 2;
	// begin inline asm
	shfl.sync.down.b32 %r157, %r158, %r164, %r195, %r196;
	// end inline asm
	// begin inline asm
	shfl.sync.down.b32 %r162, %r163, %r164, %r195, %r196;
	// end inline asm
	mov.b64 	%rd81, {%r157, %r162};
	mov.b64 	%fd214, %rd81;
	add.s32 	%r201, %r146, 2;
	setp.gt.s32 	%p122, %r201, %r195;
	setp.lt.f64 	%p123, %fd213, %fd214;
	selp.f64 	%fd215, %fd214, %fd213, %p123;
	selp.f64 	%fd216, %fd213, %fd215, %p122;
	mov.b64 	%rd82, %fd216;
	mov.b64 	{%r168, %r173}, %rd82;
	mov.b32 	%r174, 4;
	// begin inline asm
	shfl.sync.down.b32 %r167, %r168, %r174, %r195, %r196;
	// end inline asm
	// begin inline asm
	shfl.sync.down.b32 %r172, %r173, %r174, %r195, %r196;
	// end inline asm
	mov.b64 	%rd83, {%r167, %r172};
	mov.b64 	%fd217, %rd83;
	add.s32 	%r202, %r146, 4;
	setp.gt.s32 	%p124, %r202, %r195;
	setp.lt.f64 	%p125, %fd216, %fd217;
	selp.f64 	%fd218, %fd217, %fd216, %p125;
	selp.f64 	%fd219, %fd216, %fd218, %p124;
	mov.b64 	%rd84, %fd219;
	mov.b64 	{%r178, %r183}, %rd84;
	mov.b32 	%r184, 8;
	// begin inline asm
	shfl.sync.down.b32 %r177, %r178, %r184, %r195, %r196;
	// end inline asm
	// begin inline asm
	shfl.sync.down.b32 %r182, %r183, %r184, %r195, %r196;
	// end inline asm
	mov.b64 	%rd85, {%r177, %r182};
	mov.b64 	%fd220, %rd85;
	add.s32 	%r203, %r146, 8;
	setp.gt.s32 	%p126, %r203, %r195;
	setp.lt.f64 	%p127, %fd219, %fd220;
	selp.f64 	%fd221, %fd220, %fd219, %p127;
	selp.f64 	%fd222, %fd219, %fd221, %p126;
	mov.b64 	%rd86, %fd222;
	mov.b64 	{%r188, %r193}, %rd86;
	mov.b32 	%r194, 16;
	// begin inline asm
	shfl.sync.down.b32 %r187, %r188, %r194, %r195, %r196;
	// end inline asm
	// begin inline asm
	shfl.sync.down.b32 %r192, %r193, %r194, %r195, %r196;
	// end inline asm
	mov.b64 	%rd87, {%r187, %r192};
	mov.b64 	%fd223, %rd87;
	add.s32 	%r204, %r146, 16;
	setp.gt.s32 	%p128, %r204, %r195;
	setp.lt.f64 	%p129, %fd222, %fd223;
	selp.f64 	%fd224, %fd223, %fd222, %p129;
	selp.f64 	%fd304, %fd222, %fd224, %p128;
	setp.ne.s32 	%p130, %r146, 0;
	@%p130 bra 	$L__BB8_23;
	shr.u32 	%r205, %r5, 2;
	and.b32  	%r206, %r205, 248;
	mov.u32 	%r207, _ZZN3cub18CUB_300001_SM_10006detail6reduce18DeviceReduceKernelINS2_10policy_hubIdyN4cuda3__47maximumIdEEE10Policy1000EN6thrust24THRUST_300001_SM_1000_NS6detail15normal_iteratorINSC_10device_ptrIdEEEEyS8_dNS5_3std3__410__identityEEEvT0_PT3_T1_NS0_13GridEvenShareISO_EET2_T4_E12temp_storage;
	add.s32 	%r208, %r207, %r206;
	st.shared.f64 	[%r208+8], %fd304;
$L__BB8_23:
	bar.sync 	0;
	setp.ne.s32 	%p131, %r5, 0;
	@%p131 bra 	$L__BB8_46;
	setp.gt.s32 	%p132, %r4, 32;
	ld.shared.f64 	%fd225, [_ZZN3cub18CUB_300001_SM_10006detail6reduce18DeviceReduceKernelINS2_10policy_hubIdyN4cuda3__47maximumIdEEE10Policy1000EN6thrust24THRUST_300001_SM_1000_NS6detail15normal_iteratorINSC_10device_ptrIdEEEEyS8_dNS5_3std3__410__identityEEEvT0_PT3_T1_NS0_13GridEvenShareISO_EET2_T4_E12temp_storage+16];
	setp.lt.f64 	%p133, %fd304, %fd225;
	selp.f64 	%fd227, %fd225, %fd304, %p133;
	selp.f64 	%fd228, %fd227, %fd304, %p132;
	setp.gt.s32 	%p134, %r4, 64;
	ld.shared.f64 	%fd230, [_ZZN3cub18CUB_300001_SM_10006detail6reduce18DeviceReduceKernelINS2_10policy_hubIdyN4cuda3__47maximumIdEEE10Policy1000EN6thrust24THRUST_300001_SM_1000_NS6detail15normal_iteratorINSC_10device_ptrIdEEEEyS8_dNS5_3std3__410__identityEEEvT0_PT3_T1_NS0_13GridEvenShareISO_EET2_T4_E12temp_storage+24];
	setp.lt.f64 	%p135, %fd228, %fd230;
	selp.f64 	%fd232, %fd230, %fd228, %p135;
	selp.f64 	%fd233, %fd232, %fd228, %p134;
	setp.gt.s32 	%p136, %r4, 96;
	ld.shared.f64 	%fd235, [_ZZN3cub18CUB_300001_SM_10006detail6reduce18DeviceReduceKernelINS2_10policy_hubIdyN4cuda3__47maximumIdEEE10Policy1000EN6thrust24THRUST_300001_SM_1000_NS6detail15normal_iteratorINSC_10device_ptrIdEEEEyS8_dNS5_3std3__410__identityEEEvT0_PT3_T1_NS0_13GridEvenShareISO_EET2_T4_E12temp_storage+32];
	setp.lt.f64 	%p137, %fd233, %fd235;
	selp.f64 	%fd237, %fd235, %fd233, %p137;
	selp.f64 	%fd238, %fd237, %fd233, %p136;
	setp.gt.s32 	%p138, %r4, 128;
	ld.shared.f64 	%fd240, [_ZZN3cub18CUB_300001_SM_10006detail6reduce18DeviceReduceKernelINS2_10policy_hubIdyN4cuda3__47maximumIdEEE10Policy1000EN6thrust24THRUST_300001_SM_1000_NS6detail15normal_iteratorINSC_10device_ptrIdEEEEyS8_dNS5_3std3__410__identityEEEvT0_PT3_T1_NS0_13GridEvenShareISO_EET2_T4_E12temp_storage+40];
	setp.lt.f64 	%p139, %fd238, %fd240;
	selp.f64 	%fd242, %fd240, %fd238, %p139;
	selp.f64 	%fd243, %fd242, %fd238, %p138;
	setp.gt.s32 	%p140, %r4, 160;
	ld.shared.f64 	%fd245, [_ZZN3cub18CUB_300001_SM_10006detail6reduce18DeviceReduceKernelINS2_10policy_hubIdyN4cuda3__47maximumIdEEE10Policy1000EN6thrust24THRUST_300001_SM_1000_NS6detail15normal_iteratorINSC_10device_ptrIdEEEEyS8_dNS5_3std3__410__identityEEEvT0_PT3_T1_NS0_13GridEvenShareISO_EET2_T4_E12temp_storage+48];
	setp.lt.f64 	%p141, %fd243, %fd245;
	selp.f64 	%fd247, %fd245, %fd243, %p141;
	selp.f64 	%fd248, %fd247, %fd243, %p140;
	setp.gt.s32 	%p142, %r4, 192;
	ld.shared.f64 	%fd250, [_ZZN3cub18CUB_300001_SM_10006detail6reduce18DeviceReduceKernelINS2_10policy_hubIdyN4cuda3__47maximumIdEEE10Policy1000EN6thrust24THRUST_300001_SM_1000_NS6detail15normal_iteratorINSC_10device_ptrIdEEEEyS8_dNS5_3std3__410__identityEEEvT0_PT3_T1_NS0_13GridEvenShareISO_EET2_T4_E12temp_storage+56];
	setp.lt.f64 	%p143, %fd248, %fd250;
	selp.f64 	%fd252, %fd250, %fd248, %p143;
	selp.f64 	%fd253, %fd252, %fd248, %p142;
	setp.gt.s32 	%p144, %r4, 224;
	ld.shared.f64 	%fd255, [_ZZN3cub18CUB_300001_SM_10006detail6reduce18DeviceReduceKernelINS2_10policy_hubIdyN4cuda3__47maximumIdEEE10Policy1000EN6thrust24THRUST_300001_SM_1000_NS6detail15normal_iteratorINSC_10device_ptrIdEEEEyS8_dNS5_3std3__410__identityEEEvT0_PT3_T1_NS0_13GridEvenShareISO_EET2_T4_E12temp_storage+64];
	setp.lt.f64 	%p145, %fd253, %fd255;
	selp.f64 	%fd257, %fd255, %fd253, %p145;
	selp.f64 	%fd304, %fd257, %fd253, %p144;
	bra.uni 	$L__BB8_46;
$L__BB8_25:
	cvt.u32.u64 	%r52, %rd4;
	mov.u32 	%r27, %tid.x;
	add.s32 	%r53, %r27, %r52;
	mul.wide.u32 	%rd26, %r53, 8;
	add.s64 	%rd27, %rd2, %rd26;
	ld.global.f64 	%fd41, [%rd27];
	ld.global.f64 	%fd42, [%rd27+2048];
	ld.global.f64 	%fd43, [%rd27+4096];
	ld.global.f64 	%fd44, [%rd27+6144];
	ld.global.f64 	%fd45, [%rd27+8192];
	ld.global.f64 	%fd46, [%rd27+10240];
	ld.global.f64 	%fd47, [%rd27+12288];
	ld.global.f64 	%fd48, [%rd27+14336];
	setp.lt.f64 	%p2, %fd41, %fd42;
	selp.f64 	%fd49, %fd42, %fd41, %p2;
	setp.lt.f64 	%p3, %fd49, %fd43;
	selp.f64 	%fd50, %fd43, %fd49, %p3;
	setp.lt.f64 	%p4, %fd50, %fd44;
	selp.f64 	%fd51, %fd44, %fd50, %p4;
	setp.lt.f64 	%p5, %fd51, %fd45;
	selp.f64 	%fd52, %fd45, %fd51, %p5;
	setp.lt.f64 	%p6, %fd52, %fd46;
	selp.f64 	%fd53, %fd46, %fd52, %p6;
	setp.lt.f64 	%p7, %fd53, %fd47;
	selp.f64 	%fd54, %fd47, %fd53, %p7;
	setp.lt.f64 	%p8, %fd54, %fd48;
	selp.f64 	%fd303, %fd48, %fd54, %p8;
	setp.lt.u64 	%p9, %rd5, %rd3;
	@%p9 bra 	$L__BB8_42;
	cvt.u32.u64 	%r55, %rd3;
	cvt.u64.u32 	%rd28, %r27;
	add.s64 	%rd104, %rd4, %rd3;
	cvt.u32.u64 	%r28, %rd1;
	not.b32 	%r57, %r27;
	add.s32 	%r58, %r57, %r28;
	sub.s32 	%r59, %r58, %r55;
	sub.s32 	%r273, %r59, %r52;
	add.s64 	%rd29, %rd104, %rd28;
	shl.b64 	%rd30, %rd29, 3;
	add.s64 	%rd31, %rd30, %rd2;
	add.s64 	%rd103, %rd31, 16384;
	mov.b32 	%r274, 0;
	mov.u64 	%rd105, %rd4;
$L__BB8_27:
	cvt.s64.s32 	%rd15, %r50;
	add.s64 	%rd105, %rd105, %rd15;
	add.s64 	%rd32, %rd1, -2048;
	setp.gt.u64 	%p10, %rd105, %rd32;
	@%p10 bra 	$L__BB8_29;
	shl.b32 	%r61, %r1, 11;
	cvt.s64.s32 	%rd33, %r61;
	cvt.u64.u32 	%rd34, %r27;
	add.s64 	%rd35, %rd105, %rd34;
	shl.b64 	%rd36, %rd35, 3;
	add.s64 	%rd37, %rd2, %rd36;
	ld.global.f64 	%fd55, [%rd37];
	ld.global.f64 	%fd56, [%rd37+2048];
	ld.global.f64 	%fd57, [%rd37+4096];
	ld.global.f64 	%fd58, [%rd37+6144];
	ld.global.f64 	%fd59, [%rd37+8192];
	ld.global.f64 	%fd60, [%rd37+10240];
	ld.global.f64 	%fd61, [%rd37+12288];
	ld.global.f64 	%fd62, [%rd37+14336];
	setp.lt.f64 	%p11, %fd303, %fd55;
	selp.f64 	%fd63, %fd55, %fd303, %p11;
	setp.lt.f64 	%p12, %fd63, %fd56;
	selp.f64 	%fd64, %fd56, %fd63, %p12;
	setp.lt.f64 	%p13, %fd64, %fd57;
	selp.f64 	%fd65, %fd57, %fd64, %p13;
	setp.lt.f64 	%p14, %fd65, %fd58;
	selp.f64 	%fd66, %fd58, %fd65, %p14;
	setp.lt.f64 	%p15, %fd66, %fd59;
	selp.f64 	%fd67, %fd59, %fd66, %p15;
	setp.lt.f64 	%p16, %fd67, %fd60;
	selp.f64 	%fd68, %fd60, %fd67, %p16;
	setp.lt.f64 	%p17, %fd68, %fd61;
	selp.f64 	%fd69, %fd61, %fd68, %p17;
	setp.lt.f64 	%p18, %fd69, %fd62;
	selp.f64 	%fd303, %fd62, %fd69, %p18;
	sub.s64 	%rd38, %rd1, %rd105;
	setp.lt.u64 	%p19, %rd38, %rd33;
	add.s32 	%r274, %r274, 1;
	add.s64 	%rd104, %rd104, %rd33;
	sub.s32 	%r273, %r273, %r61;
	mul.wide.s32 	%rd39, %r61, 8;
	add.s64 	%rd103, %rd103, %rd39;
	@%p19 bra 	$L__BB8_42;
	bra.uni 	$L__BB8_27;
$L__BB8_29:
	setp.le.u64 	%p20, %rd1, %rd105;
	cvt.u32.u64 	%r62, %rd105;
	cvt.u32.u64 	%r63, %rd1;
	sub.s32 	%r64, %r63, %r62;
	setp.ge.s32 	%p21, %r27, %r64;
	or.pred  	%p22, %p20, %p21;
	@%p22 bra 	$L__BB8_42;
	cvt.u32.u64 	%r66, %rd15;
	cvt.u32.u64 	%r67, %rd4;
	not.b32 	%r68, %r27;
	add.s32 	%r69, %r68, %r28;
	add.s32 	%r70, %r66, %r67;
	sub.s32 	%r71, %r69, %r70;
	mul.lo.s32 	%r72, %r1, %r274;
	shl.b32 	%r73, %r72, 11;
	sub.s32 	%r74, %r71, %r73;
	shr.u32 	%r75, %r74, 8;
	add.s32 	%r34, %r75, 1;
	and.b32  	%r35, %r34, 15;
	setp.lt.u32 	%p23, %r74, 3840;
	mov.u32 	%r277, %r27;
	@%p23 bra 	$L__BB8_33;
	shr.u32 	%r76, %r273, 8;
	add.s32 	%r77, %r76, 1;
	and.b32  	%r78, %r77, 33554416;
	neg.s32 	%r275, %r78;
	mov.u32 	%r277, %r27;
$L__BB8_32:
	.pragma "nounroll";
	ld.global.f64 	%fd71, [%rd103+-16384];
	setp.lt.f64 	%p24, %fd303, %fd71;
	selp.f64 	%fd72, %fd71, %fd303, %p24;
	ld.global.f64 	%fd73, [%rd103+-14336];
	setp.lt.f64 	%p25, %fd72, %fd73;
	selp.f64 	%fd74, %fd73, %fd72, %p25;
	ld.global.f64 	%fd75, [%rd103+-12288];
	setp.lt.f64 	%p26, %fd74, %fd75;
	selp.f64 	%fd76, %fd75, %fd74, %p26;
	ld.global.f64 	%fd77, [%rd103+-10240];
	setp.lt.f64 	%p27, %fd76, %fd77;
	selp.f64 	%fd78, %fd77, %fd76, %p27;
	ld.global.f64 	%fd79, [%rd103+-8192];
	setp.lt.f64 	%p28, %fd78, %fd79;
	selp.f64 	%fd80, %fd79, %fd78, %p28;
	ld.global.f64 	%fd81, [%rd103+-6144];
	setp.lt.f64 	%p29, %fd80, %fd81;
	selp.f64 	%fd82, %fd81, %fd80, %p29;
	ld.global.f64 	%fd83, [%rd103+-4096];
	setp.lt.f64 	%p30, %fd82, %fd83;
	selp.f64 	%fd84, %fd83, %fd82, %p30;
	ld.global.f64 	%fd85, [%rd103+-2048];
	setp.lt.f64 	%p31, %fd84, %fd85;
	selp.f64 	%fd86, %fd85, %fd84, %p31;
	ld.global.f64 	%fd87, [%rd103];
	setp.lt.f64 	%p32, %fd86, %fd87;
	selp.f64 	%fd88, %fd87, %fd86, %p32;
	ld.global.f64 	%fd89, [%rd103+2048];
	setp.lt.f64 	%p33, %fd88, %fd89;
	selp.f64 	%fd90, %fd89, %fd88, %p33;
	ld.global.f64 	%fd91, [%rd103+4096];
	setp.lt.f64 	%p34, %fd90, %fd91;
	selp.f64 	%fd92, %fd91, %fd90, %p34;
	ld.global.f64 	%fd93, [%rd103+6144];
	setp.lt.f64 	%p35, %fd92, %fd93;
	selp.f64 	%fd94, %fd93, %fd92, %p35;
	ld.global.f64 	%fd95, [%rd103+8192];
	setp.lt.f64 	%p36, %fd94, %fd95;
	selp.f64 	%fd96, %fd95, %fd94, %p36;
	ld.global.f64 	%fd97, [%rd103+10240];
	setp.lt.f64 	%p37, %fd96, %fd97;
	selp.f64 	%fd98, %fd97, %fd96, %p37;
	ld.global.f64 	%fd99, [%rd103+12288];
	setp.lt.f64 	%p38, %fd98, %fd99;
	selp.f64 	%fd100, %fd99, %fd98, %p38;
	ld.global.f64 	%fd101, [%rd103+14336];
	setp.lt.f64 	%p39, %fd100, %fd101;
	selp.f64 	%fd303, %fd101, %fd100, %p39;
	add.s32 	%r277, %r277, 4096;
	add.s32 	%r275, %r275, 16;
	add.s64 	%rd103, %rd103, 32768;
	setp.ne.s32 	%p40, %r275, 0;
	@%p40 bra 	$L__BB8_32;
$L__BB8_33:
	setp.eq.s32 	%p41, %r35, 0;
	@%p41 bra 	$L__BB8_42;
	and.b32  	%r42, %r34, 7;
	setp.lt.u32 	%p42, %r35, 8;
	@%p42 bra 	$L__BB8_36;
	cvt.u64.u32 	%rd40, %r277;
	add.s64 	%rd41, %rd105, %rd40;
	shl.b64 	%rd42, %rd41, 3;
	add.s64 	%rd43, %rd2, %rd42;
	ld.global.f64 	%fd103, [%rd43];
	setp.lt.f64 	%p43, %fd303, %fd103;
	selp.f64 	%fd104, %fd103, %fd303, %p43;
	ld.global.f64 	%fd105, [%rd43+2048];
	setp.lt.f64 	%p44, %fd104, %fd105;
	selp.f64 	%fd106, %fd105, %fd104, %p44;
	ld.global.f64 	%fd107, [%rd43+4096];
	setp.lt.f64 	%p45, %fd106, %fd107;
	selp.f64 	%fd108, %fd107, %fd106, %p45;
	ld.global.f64 	%fd109, [%rd43+6144];
	setp.lt.f64 	%p46, %fd108, %fd109;
	selp.f64 	%fd110, %fd109, %fd108, %p46;
	ld.global.f64 	%fd111, [%rd43+8192];
	setp.lt.f64 	%p47, %fd110, %fd111;
	selp.f64 	%fd112, %fd111, %fd110, %p47;
	ld.global.f64 	%fd113, [%rd43+10240];
	setp.lt.f64 	%p48, %fd112, %fd113;
	selp.f64 	%fd114, %fd113, %fd112, %p48;
	ld.global.f64 	%fd115, [%rd43+12288];
	setp.lt.f64 	%p49, %fd114, %fd115;
	selp.f64 	%fd116, %fd115, %fd114, %p49;
	ld.global.f64 	%fd117, [%rd43+14336];
	setp.lt.f64 	%p50, %fd116, %fd117;
	selp.f64 	%fd303, %fd117, %fd116, %p50;
	add.s32 	%r277, %r277, 2048;
$L__BB8_36:
	setp.eq.s32 	%p51, %r42, 0;
	@%p51 bra 	$L__BB8_42;
	setp.lt.u32 	%p52, %r42, 4;
	@%p52 bra 	$L__BB8_39;
	cvt.u64.u32 	%rd44, %r277;
	add.s64 	%rd45, %rd105, %rd44;
	shl.b64 	%rd46, %rd45, 3;
	add.s64 	%rd47, %rd2, %rd46;
	ld.global.f64 	%fd119, [%rd47];
	setp.lt.f64 	%p53, %fd303, %fd119;
	selp.f64 	%fd120, %fd119, %fd303, %p53;
	ld.global.f64 	%fd121, [%rd47+2048];
	setp.lt.f64 	%p54, %fd120, %fd121;
	selp.f64 	%fd122, %fd121, %fd120, %p54;
	ld.global.f64 	%fd123, [%rd47+4096];
	setp.lt.f64 	%p55, %fd122, %fd123;
	selp.f64 	%fd124, %fd123, %fd122, %p55;
	ld.global.f64 	%fd125, [%rd47+6144];
	setp.lt.f64 	%p56, %fd124, %fd125;
	selp.f64 	%fd303, %fd125, %fd124, %p56;
	add.s32 	%r277, %r277, 1024;
$L__BB8_39:
	and.b32  	%r79, %r34, 3;
	setp.eq.s32 	%p57, %r79, 0;
	@%p57 bra 	$L__BB8_42;
	cvt.u64.u32 	%rd48, %r277;
	add.s64 	%rd49, %rd48, %rd104;
	shl.b64 	%rd50, %rd49, 3;
	add.s64 	%rd107, %rd2, %rd50;
	cvt.u16.u32 	%rs1, %r273;
	shr.u16 	%rs2, %rs1, 8;
	add.s16 	%rs3, %rs2, 1;
	cvt.u32.u16 	%r80, %rs3;
	and.b32  	%r81, %r80, 3;
	neg.s32 	%r280, %r81;
$L__BB8_41:
	.pragma "nounroll";
	ld.global.f64 	%fd126, [%rd107];
	setp.lt.f64 	%p58, %fd303, %fd126;
	selp.f64 	%fd303, %fd126, %fd303, %p58;
	add.s64 	%rd107, %rd107, 2048;
	add.s32 	%r280, %r280, 1;
	setp.ne.s32 	%p59, %r280, 0;
	@%p59 bra 	$L__BB8_41;
$L__BB8_42:
	// begin inline asm
	mov.u32 %r82, %laneid;
	// end inline asm
	mov.b64 	%rd51, %fd303;
	mov.b64 	{%r84, %r89}, %rd51;
	mov.b32 	%r90, 1;
	mov.b32 	%r131, 31;
	mov.b32 	%r132, -1;
	// begin inline asm
	shfl.sync.down.b32 %r83, %r84, %r90, %r131, %r132;
	// end inline asm
	// begin inline asm
	shfl.sync.down.b32 %r88, %r89, %r90, %r131, %r132;
	// end inline asm
	mov.b64 	%rd52, {%r83, %r88};
	mov.b64 	%fd127, %rd52;
	setp.gt.s32 	%p60, %r82, 30;
	setp.lt.f64 	%p61, %fd303, %fd127;
	selp.f64 	%fd128, %fd127, %fd303, %p61;
	selp.f64 	%fd129, %fd303, %fd128, %p60;
	mov.b64 	%rd53, %fd129;
	mov.b64 	{%r94, %r99}, %rd53;
	mov.b32 	%r100, 2;
	// begin inline asm
	shfl.sync.down.b32 %r93, %r94, %r100, %r131, %r132;
	// end inline asm
	// begin inline asm
	shfl.sync.down.b32 %r98, %r99, %r100, %r131, %r132;
	// end inline asm
	mov.b64 	%rd54, {%r93, %r98};
	mov.b64 	%fd130, %rd54;
	setp.gt.s32 	%p62, %r82, 29;
	setp.lt.f64 	%p63, %fd129, %fd130;
	selp.f64 	%fd131, %fd130, %fd129, %p63;
	selp.f64 	%fd132, %fd129, %fd131, %p62;
	mov.b64 	%rd55, %fd132;
	mov.b64 	{%r104, %r109}, %rd55;
	mov.b32 	%r110, 4;
	// begin inline asm
	shfl.sync.down.b32 %r103, %r104, %r110, %r131, %r132;
	// end inline asm
	// begin inline asm
	shfl.sync.down.b32 %r108, %r109, %r110, %r131, %r132;
	// end inline asm
	mov.b64 	%rd56, {%r103, %r108};
	mov.b64 	%fd133, %rd56;
	setp.gt.s32 	%p64, %r82, 27;
	setp.lt.f64 	%p65, %fd132, %fd133;
	selp.f64 	%fd134, %fd133, %fd132, %p65;
	selp.f64 	%fd135, %fd132, %fd134, %p64;
	mov.b64 	%rd57, %fd135;
	mov.b64 	{%r114, %r119}, %rd57;
	mov.b32 	%r120, 8;
	// begin inline asm
	shfl.sync.down.b32 %r113, %r114, %r120, %r131, %r132;
	// end inline asm
	// begin inline asm
	shfl.sync.down.b32 %r118, %r119, %r120, %r131, %r132;
	// end inline asm
	mov.b64 	%rd58, {%r113, %r118};
	mov.b64 	%fd136, %rd58;
	setp.gt.s32 	%p66, %r82, 23;
	setp.lt.f64 	%p67, %fd135, %fd136;
	selp.f64 	%fd137, %fd136, %fd135, %p67;
	selp.f64 	%fd138, %fd135, %fd137, %p66;
	mov.b64 	%rd59, %fd138;
	mov.b64 	{%r124, %r129}, %rd59;
	mov.b32 	%r130, 16;
	// begin inline asm
	shfl.sync.down.b32 %r123, %r124, %r130, %r131, %r132;
	// end inline asm
	// begin inline asm
	shfl.sync.down.b32 %r128, %r129, %r130, %r131, %r132;
	// end inline asm
	mov.b64 	%rd60, {%r123, %r128};
	mov.b64 	%fd139, %rd60;
	setp.gt.s32 	%p68, %r82, 15;
	setp.lt.f64 	%p69, %fd138, %fd139;
	selp.f64 	%fd37, %fd139, %fd138, %p69;
	selp.f64 	%fd304, %fd138, %fd37, %p68;
	setp.ne.s32 	%p70, %r82, 0;
	@%p70 bra 	$L__BB8_44;
	shr.u32 	%r133, %r27, 2;
	and.b32  	%r134, %r133, 248;
	mov.u32 	%r135, _ZZN3cub18CUB_300001_SM_10006detail6reduce18DeviceReduceKernelINS2_10policy_hubIdyN4cuda3__47maximumIdEEE10Policy1000EN6thrust24THRUST_300001_SM_1000_NS6detail15normal_iteratorINSC_10device_ptrIdEEEEyS8_dNS5_3std3__410__identityEEEvT0_PT3_T1_NS0_13GridEvenShareISO_EET2_T4_E12temp_storage;
	add.s32 	%r136, %r135, %r134;
	st.shared.f64 	[%r136+8], %fd37;
$L__BB8_44:
	bar.sync 	0;
	setp.ne.s32 	%p71, %r27, 0;
	@%p71 bra 	$L__BB8_46;
	ld.shared.f64 	%fd140, [_ZZN3cub18CUB_300001_SM_10006detail6reduce18DeviceReduceKernelINS2_10policy_hubIdyN4cuda3__47maximumIdEEE10Policy1000EN6thrust24THRUST_300001_SM_1000_NS6detail15normal_iteratorINSC_10device_ptrIdEEEEyS8_dNS5_3std3__410__identityEEEvT0_PT3_T1_NS0_13GridEvenShareISO_EET2_T4_E12temp_storage+16];
	setp.lt.f64 	%p72, %fd304, %fd140;
	selp.f64 	%fd141, %fd140, %fd304, %p72;
	ld.shared.f64 	%fd142, [_ZZN3cub18CUB_300001_SM_10006detail6reduce18DeviceReduceKernelINS2_10policy_hubIdyN4cuda3__47maximumIdEEE10Policy1000EN6thrust24THRUST_300001_SM_1000_NS6detail15normal_iteratorINSC_10device_ptrIdEEEEyS8_dNS5_3std3__410__identityEEEvT0_PT3_T1_NS0_13GridEvenShareISO_EET2_T4_E12temp_storage+24];
	setp.lt.f64 	%p73, %fd141, %fd142;
	selp.f64 	%fd143, %fd142, %fd141, %p73;
	ld.shared.f64 	%fd144, [_ZZN3cub18CUB_300001_SM_10006detail6reduce18DeviceReduceKernelINS2_10policy_hubIdyN4cuda3__47maximumIdEEE10Policy1000EN6thrust24THRUST_300001_SM_1000_NS6detail15normal_iteratorINSC_10device_ptrIdEEEEyS8_dNS5_3std3__410__identityEEEvT0_PT3_T1_NS0_13GridEvenShareISO_EET2_T4_E12temp_storage+32];
	setp.lt.f64 	%p74, %fd143, %fd144;
	selp.f64 	%fd145, %fd144, %fd143, %p74;
	ld.shared.f64 	%fd146, [_ZZN3cub18CUB_300001_SM_10006detail6reduce18DeviceReduceKernelINS2_10policy_hubIdyN4cuda3__47maximumIdEEE10Policy1000EN6thrust24THRUST_300001_SM_1000_NS6detail15normal_iteratorINSC_10device_ptrIdEEEEyS8_dNS5_3std3__410__identityEEEvT0_PT3_T1_NS0_13GridEvenShareISO_EET2_T4_E12temp_storage+40];
	setp.lt.f64 	%p75, %fd145, %fd146;
	selp.f64 	%fd147, %fd146, %fd145, %p75;
	ld.shared.f64 	%fd148, [_ZZN3cub18CUB_300001_SM_10006detail6reduce18DeviceReduceKernelINS2_10policy_hubIdyN4cuda3__47maximumIdEEE10Policy1000EN6thrust24THRUST_300001_SM_1000_NS6detail15normal_iteratorINSC_10device_ptrIdEEEEyS8_dNS5_3std3__410__identityEEEvT0_PT3_T1_NS0_13GridEvenShareISO_EET2_T4_E12temp_storage+48];
	setp.lt.f64 	%p76, %fd147, %fd148;
	selp.f64 	%fd149, %fd148, %fd147, %p76;
	ld.shared.f64 	%fd150, [_ZZN3cub18CUB_300001_SM_10006detail6reduce18DeviceReduceKernelINS2_10policy_hubIdyN4cuda3__47maximumIdEEE10Policy1000EN6thrust24THRUST_300001_SM_1000_NS6detail15normal_iteratorINSC_10device_ptrIdEEEEyS8_dNS5_3std3__410__identityEEEvT0_PT3_T1_NS0_13GridEvenShareISO_EET2_T4_E12temp_storage+56];
	setp.lt.f64 	%p77, %fd149, %fd150;
	selp.f64 	%fd151, %fd150, %fd149, %p77;
	ld.shared.f64 	%fd152, [_ZZN3cub18CUB_300001_SM_10006detail6reduce18DeviceReduceKernelINS2_10policy_hubIdyN4cuda3__47maximumIdEEE10Policy1000EN6thrust24THRUST_300001_SM_1000_NS6detail15normal_iteratorINSC_10device_ptrIdEEEEyS8_dNS5_3std3__410__identityEEEvT0_PT3_T1_NS0_13GridEvenShareISO_EET2_T4_E12temp_storage+64];
	setp.lt.f64 	%p78, %fd151, %fd152;
	selp.f64 	%fd304, %fd152, %fd151, %p78;
$L__BB8_46:
	mov.u32 	%r264, %tid.x;
	setp.ne.s32 	%p165, %r264, 0;
	@%p165 bra 	$L__BB8_48;
	ld.param.u64 	%rd101, [_ZN3cub18CUB_300001_SM_10006detail6reduce18DeviceReduceKernelINS2_10policy_hubIdyN4cuda3__47maximumIdEEE10Policy1000EN6thrust24THRUST_300001_SM_1000_NS6detail15normal_iteratorINSC_10device_ptrIdEEEEyS8_dNS5_3std3__410__identityEEEvT0_PT3_T1_NS0_13GridEvenShareISO_EET2_T4__param_1];
	cvta.to.global.u64 	%rd98, %rd101;
	mul.wide.u32 	%rd99, %r2, 8;
	add.s64 	%rd100, %rd98, %rd99;
	st.global.f64 	[%rd100], %fd304;
$L__BB8_48:
	ret;

}
	// .globl	_ZN3cub18CUB_300001_SM_10006detail6reduce28DeviceReduceSingleTileKernelINS2_10policy_hubIdyN4cuda3__47maximumIdEEE10Policy1000EPdSB_iS8_ddNS5_3std3__410__identityEEEvT0_T1_T2_T3_T4_T6_
.visible .entry _ZN3cub18CUB_300001_SM_10006detail6reduce28DeviceReduceSingleTileKernelINS2_10policy_hubIdyN4cuda3__47maximumIdEEE10Policy1000EPdSB_iS8_ddNS5_3std3__410__identityEEEvT0_T1_T2_T3_T4_T6_(
	.param .u64 .ptr .align 1 _ZN3cub18CUB_300001_SM_10006detail6reduce28DeviceReduceSingleTileKernelINS2_10policy_hubIdyN4cuda3__47maximumIdEEE10Policy1000EPdSB_iS8_ddNS5_3std3__410__identityEEEvT0_T1_T2_T3_T4_T6__param_0,
	.param .u64 .ptr .align 1 _ZN3cub18CUB_300001_SM_10006detail6reduce28DeviceReduceSingleTileKernelINS2_10policy_hubIdyN4cuda3__47maximumIdEEE10Policy1000EPdSB_iS8_ddNS5_3std3__410__identityEEEvT0_T1_T2_T3_T4_T6__param_1,
	.param .u32 _ZN3cub18CUB_300001_SM_10006detail6reduce28DeviceReduceSingleTileKernelINS2_10policy_hubIdyN4cuda3__47maximumIdEEE10Policy1000EPdSB_iS8_ddNS5_3std3__410__identityEEEvT0_T1_T2_T3_T4_T6__param_2,
	.param .align 1 .b8 _ZN3cub18CUB_300001_SM_10006detail6reduce28DeviceReduceSingleTileKernelINS2_10policy_hubIdyN4cuda3__47maximumIdEEE10Policy1000EPdSB_iS8_ddNS5_3std3__410__identityEEEvT0_T1_T2_T3_T4_T6__param_3[1],
	.param .f64 _ZN3cub18CUB_300001_SM_10006detail6reduce28DeviceReduceSingleTileKernelINS2_10policy_hubIdyN4cuda3__47maximumIdEEE10Policy1000EPdSB_iS8_ddNS5_3std3__410__identityEEEvT0_T1_T2_T3_T4_T6__param_4,
	.param .align 1 .b8 _ZN3cub18CUB_300001_SM_10006detail6reduce28DeviceReduceSingleTileKernelINS2_10policy_hubIdyN4cuda3__47maximumIdEEE10Policy1000EPdSB_iS8_ddNS5_3std3__410__identityEEEvT0_T1_T2_T3_T4_T6__param_5[1]
)
.maxntid 256
.minnctapersm 1
{
	.reg .pred 	%p<220>;
	.reg .b32 	%r<472>;
	.reg .b64 	%rd<206>;
	.reg .b64 	%fd<381>;
	// demoted variable
	.shared .align 8 .b8 _ZZN3cub18CUB_300001_SM_10006detail6reduce28DeviceReduceSingleTileKernelINS2_10policy_hubIdyN4cuda3__47maximumIdEEE10Policy1000EPdSB_iS8_ddNS5_3std3__410__identityEEEvT0_T1_T2_T3_T4_T6_E12temp_storage[80];
	ld.param.u64 	%rd15, [_ZN3cub18CUB_300001_SM_10006detail6reduce28DeviceReduceSingleTileKernelINS2_10policy_hubIdyN4cuda3__47maximumIdEEE10Policy1000EPdSB_iS8_ddNS5_3std3__410__identityEEEvT0_T1_T2_T3_T4_T6__param_0];
	ld.param.u64 	%rd16, [_ZN3cub18CUB_300001_SM_10006detail6reduce28DeviceReduceSingleTileKernelINS2_10policy_hubIdyN4cuda3__47maximumIdEEE10Policy1000EPdSB_iS8_ddNS5_3std3__410__identityEEEvT0_T1_T2_T3_T4_T6__param_1];
	ld.param.u32 	%r68, [_ZN3cub18CUB_300001_SM_10006detail6reduce28DeviceReduceSingleTileKernelINS2_10policy_hubIdyN4cuda3__47maximumIdEEE10Policy1000EPdSB_iS8_ddNS5_3std3__410__identityEEEvT0_T1_T2_T3_T4_T6__param_2];
	ld.param.f64 	%fd58, [_ZN3cub18CUB_300001_SM_10006detail6reduce28DeviceReduceSingleTileKernelINS2_10policy_hubIdyN4cuda3__47maximumIdEEE10Policy1000EPdSB_iS8_ddNS5_3std3__410__identityEEEvT0_T1_T2_T3_T4_T6__param_4];
	cvta.to.global.u64 	%rd1, %rd16;
	setp.ne.s32 	%p1, %r68, 0;
	@%p1 bra 	$L__BB9_3;
	mov.u32 	%r445, %tid.x;
	setp.ne.s32 	%p219, %r445, 0;
	@%p219 bra 	$L__BB9_74;
	st.global.f64 	[%rd1], %fd58;
	bra.uni 	$L__BB9_74;
$L__BB9_3:
	and.b64  	%rd17, %rd15, 31;
	setp.ne.s64 	%p2, %rd17, 0;
	@%p2 bra 	$L__BB9_38;
	setp.gt.s32 	%p110, %r68, 2047;
	@%p110 bra 	$L__BB9_22;
	mov.u32 	%r1, %tid.x;
	setp.ge.s32 	%p159, %r1, %r68;
	mov.f64 	%fd359, 0d0000000000000000;
	mov.u32 	%r449, %r1;
	@%p159 bra 	$L__BB9_7;
	mul.wide.u32 	%rd169, %r1, 8;
	add.s64 	%rd168, %rd15, %rd169;
	// begin inline asm
	ld.global.nc.u64 %rd167, [%rd168];
	// end inline asm
	mov.b64 	%fd359, %rd167;
	add.s32 	%r449, %r1, 256;
$L__BB9_7:
	setp.ge.s32 	%p160, %r449, %r68;
	@%p160 bra 	$L__BB9_13;
	not.b32 	%r321, %r449;
	add.s32 	%r4, %r68, %r321;
	and.b32  	%r322, %r4, 768;
	setp.eq.s32 	%p161, %r322, 768;
	@%p161 bra 	$L__BB9_11;
	mul.wide.u32 	%rd170, %r449, 8;
	add.s64 	%rd202, %rd15, %rd170;
	shr.u32 	%r323, %r4, 8;
	add.s32 	%r324, %r323, 1;
	and.b32  	%r325, %r324, 3;
	neg.s32 	%r447, %r325;
$L__BB9_10:
	.pragma "nounroll";
	// begin inline asm
	ld.global.nc.u64 %rd171, [%rd202];
	// end inline asm
	mov.b64 	%fd272, %rd171;
	setp.lt.f64 	%p162, %fd359, %fd272;
	selp.f64 	%fd359, %fd272, %fd359, %p162;
	add.s32 	%r449, %r449, 256;
	add.s64 	%rd202, %rd202, 2048;
	add.s32 	%r447, %r447, 1;
	setp.ne.s32 	%p163, %r447, 0;
	@%p163 bra 	$L__BB9_10;
$L__BB9_11:
	setp.lt.u32 	%p164, %r4, 768;
	@%p164 bra 	$L__BB9_13;
$L__BB9_12:
	mul.wide.s32 	%rd181, %r449, 8;
	add.s64 	%rd174, %rd15, %rd181;
	// begin inline asm
	ld.global.nc.u64 %rd173, [%rd174];
	// end inline asm
	mov.b64 	%fd273, %rd173;
	setp.lt.f64 	%p165, %fd359, %fd273;
	selp.f64 	%fd274, %fd273, %fd359, %p165;
	add.s64 	%rd176, %rd174, 2048;
	// begin inline asm
	ld.global.nc.u64 %rd175, [%rd176];
	// end inline asm
	mov.b64 	%fd275, %rd175;
	setp.lt.f64 	%p166, %fd274, %fd275;
	selp.f64 	%fd276, %fd275, %fd274, %p166;
	add.s64 	%rd178, %rd174, 4096;
	// begin inline asm
	ld.global.nc.u64 %rd177, [%rd178];
	// end inline asm
	mov.b64 	%fd277, %rd177;
	setp.lt.f64 	%p167, %fd276, %fd277;
	selp.f64 	%fd278, %fd277, %fd276, %p167;
	add.s64 	%rd180, %rd174, 6144;
	// begin inline asm
	ld.global.nc.u64 %rd179, [%rd180];
	// end inline asm
	mov.b64 	%fd279, %rd179;
	setp.lt.f64 	%p168, %fd278, %fd279;
	selp.f64 	%fd359, %fd279, %fd278, %p168;
	add.s32 	%r449, %r449, 1024;
	setp.lt.s32 	%p169, %r449, %r68;
	@%p169 bra 	$L__BB9_12;
$L__BB9_13:
	setp.lt.s32 	%p170, %r68, 256;
	@%p170 bra 	$L__BB9_18;
	// begin inline asm
	mov.u32 %r389, %laneid;
	// end inline asm
	mov.b64 	%rd192, %fd359;
	mov.b64 	{%r391, %r396}, %rd192;
	mov.b32 	%r397, 1;
	mov.b32 	%r438, 31;
	mov.b32 	%r439, -1;
	// begin inline asm
	shfl.sync.down.b32 %r390, %r391, %r397, %r438, %r439;
	// end inline asm
	// begin inline asm
	shfl.sync.down.b32 %r395, %r396, %r397, %r438, %r439;
	// end inline asm
	mov.b64 	%rd193, {%r390, %r395};
	mov.b64 	%fd327, %rd193;
	setp.gt.s32 	%p198, %r389, 30;
	setp.lt.f64 	%p199, %fd359, %fd327;
	selp.f64 	%fd328, %fd327, %fd359, %p199;
	selp.f64 	%fd329, %fd359, %fd328, %p198;
	mov.b64 	%rd194, %fd329;
	mov.b64 	{%r401, %r406}, %rd194;
	mov.b32 	%r407, 2;
	// begin inline asm
	shfl.sync.down.b32 %r400, %r401, %r407, %r438, %r439;
	// end inline asm
	// begin inline asm
	shfl.sync.down.b32 %r405, %r406, %r407, %r438, %r439;
	// end inline asm
	mov.b64 	%rd195, {%r400, %r405};
	mov.b64 	%fd330, %rd195;
	setp.gt.s32 	%p200, %r389, 29;
	setp.lt.f64 	%p201, %fd329, %fd330;
	selp.f64 	%fd331, %fd330, %fd329, %p201;
	selp.f64 	%fd332, %fd329, %fd331, %p200;
	mov.b64 	%rd196, %fd332;
	mov.b64 	{%r411, %r416}, %rd196;
	mov.b32 	%r417, 4;
	// begin inline asm
	shfl.sync.down.b32 %r410, %r411, %r417, %r438, %r439;
	// end inline asm
	// begin inline asm
	shfl.sync.down.b32 %r415, %r416, %r417, %r438, %r439;
	// end inline asm
	mov.b64 	%rd197, {%r410, %r415};
	mov.b64 	%fd333, %rd197;
	setp.gt.s32 	%p202, %r389, 27;
	setp.lt.f64 	%p203, %fd332, %fd333;
	selp.f64 	%fd334, %fd333, %fd332, %p203;
	selp.f64 	%fd335, %fd332, %fd334, %p202;
	mov.b64 	%rd198, %fd335;
	mov.b64 	{%r421, %r426}, %rd198;
	mov.b32 	%r427, 8;
	// begin inline asm
	shfl.sync.down.b32 %r420, %r421, %r427, %r438, %r439;
	// end inline asm
	// begin inline asm
	shfl.sync.down.b32 %r425, %r426, %r427, %r438, %r439;
	// end inline asm
	mov.b64 	%rd199, {%r420, %r425};
	mov.b64 	%fd336, %rd199;
	setp.gt.s32 	%p204, %r389, 23;
	setp.lt.f64 	%p205, %fd335, %fd336;
	selp.f64 	%fd337, %fd336, %fd335, %p205;
	selp.f64 	%fd338, %fd335, %fd337, %p204;
	mov.b64 	%rd200, %fd338;
	mov.b64 	{%r431, %r436}, %rd200;
	mov.b32 	%r437, 16;
	// begin inline asm
	shfl.sync.down.b32 %r430, %r431, %r437, %r438, %r439;
	// end inline asm
	// begin inline asm
	shfl.sync.down.b32 %r435, %r436, %r437, %r438, %r439;
	// end inline asm
	mov.b64 	%rd201, {%r430, %r435};
	mov.b64 	%fd339, %rd201;
	setp.gt.s32 	%p206, %r389, 15;
	setp.lt.f64 	%p207, %fd338, %fd339;
	selp.f64 	%fd10, %fd339, %fd338, %p207;
	selp.f64 	%fd380, %fd338, %fd10, %p206;
	setp.ne.s32 	%p208, %r389, 0;
	@%p208 bra 	$L__BB9_16;
	shr.u32 	%r440, %r1, 2;
	and.b32  	%r441, %r440, 248;
	mov.u32 	%r442, _ZZN3cub18CUB_300001_SM_10006detail6reduce28DeviceReduceSingleTileKernelINS2_10policy_hubIdyN4cuda3__47maximumIdEEE10Policy1000EPdSB_iS8_ddNS5_3std3__410__identityEEEvT0_T1_T2_T3_T4_T6_E12temp_storage;
	add.s32 	%r443, %r442, %r441;
	st.shared.f64 	[%r443+8], %fd10;
$L__BB9_16:
	bar.sync 	0;
	setp.ne.s32 	%p209, %r1, 0;
	@%p209 bra 	$L__BB9_72;
	ld.shared.f64 	%fd340, [_ZZN3cub18CUB_300001_SM_10006detail6reduce28DeviceReduceSingleTileKernelINS2_10policy_hubIdyN4cuda3__47maximumIdEEE10Policy1000EPdSB_iS8_ddNS5_3std3__410__identityEEEvT0_T1_T2_T3_T4_T6_E12temp_storage+16];
	setp.lt.f64 	%p210, %fd380, %fd340;
	selp.f64 	%fd341, %fd340, %fd380, %p210;
	ld.shared.f64 	%fd342, [_ZZN3cub18CUB_300001_SM_10006detail6reduce28DeviceReduceSingleTileKernelINS2_10policy_hubIdyN4cuda3__47maximumIdEEE10Policy1000EPdSB_iS8_ddNS5_3std3__410__identityEEEvT0_T1_T2_T3_T4_T6_E12temp_storage+24];
	setp.lt.f64 	%p211, %fd341, %fd342;
	selp.f64 	%fd343, %fd342, %fd341, %p211;
	ld.shared.f64 	%fd344, [_ZZN3cub18CUB_300001_SM_10006detail6reduce28DeviceReduceSingleTileKernelINS2_10policy_hubIdyN4cuda3__47maximumIdEEE10Policy1000EPdSB_iS8_ddNS5_3std3__410__identityEEEvT0_T1_T2_T3_T4_T6_E12temp_storage+32];
	setp.lt.f64 	%p212, %fd343, %fd344;
	selp.f64 	%fd345, %fd344, %fd343, %p212;
	ld.shared.f64 	%fd346, [_ZZN3cub18CUB_300001_SM_10006detail6reduce28DeviceReduceSingleTileKernelINS2_10policy_hubIdyN4cuda3__47maximumIdEEE10Policy1000EPdSB_iS8_ddNS5_3std3__410__identityEEEvT0_T1_T2_T3_T4_T6_E12temp_storage+40];
	setp.lt.f64 	%p213, %fd345, %fd346;
	selp.f64 	%fd347, %fd346, %fd345, %p213;
	ld.shared.f64 	%fd348, [_ZZN3cub18CUB_300001_SM_10006detail6reduce28DeviceReduceSingleTileKernelINS2_10policy_hubIdyN4cuda3__47maximumIdEEE10Policy1000EPdSB_iS8_ddNS5_3std3__410__identityEEEvT0_T1_T2_T3_T4_T6_E12temp_storage+48];
	setp.lt.f64 	%p214, %fd347, %fd348;
	selp.f64 	%fd349, %fd348, %fd347, %p214;
	ld.shared.f64 	%fd350, [_ZZN3cub18CUB_300001_SM_10006detail6reduce28DeviceReduceSingleTileKernelINS2_10policy_hubIdyN4cuda3__47maximumIdEEE10Policy1000EPdSB_iS8_ddNS5_3std3__410__identityEEEvT0_T1_T2_T3_T4_T6_E12temp_storage+56];
	setp.lt.f64 	%p215, %fd349, %fd350;
	selp.f64 	%fd351, %fd350, %fd349, %p215;
	ld.shared.f64 	%fd352, [_ZZN3cub18CUB_300001_SM_10006detail6reduce28DeviceReduceSingleTileKernelINS2_10policy_hubIdyN4cuda3__47maximumIdEEE10Policy1000EPdSB_iS8_ddNS5_3std3__410__identityEEEvT0_T1_T2_T3_T4_T6_E12temp_storage+64];
	setp.lt.f64 	%p216, %fd351, %fd352;
	selp.f64 	%fd380, %fd352, %fd351, %p216;
	bra.uni 	$L__BB9_72;
$L__BB9_18:
	// begin inline asm
	mov.u32 %r326, %laneid;
	// end inline asm
	and.b32  	%r377, %r1, 992;
	add.s32 	%r378, %r377, 32;
	setp.gt.s32 	%p171, %r378, %r68;
	not.b32 	%r379, %r377;
	add.s32 	%r380, %r68, %r379;
	selp.b32 	%r375, %r380, 31, %p171;
	mov.b64 	%rd182, %fd359;
	mov.b64 	{%r328, %r333}, %rd182;
	mov.b32 	%r334, 1;
	mov.b32 	%r376, -1;
	// begin inline asm
	shfl.sync.down.b32 %r327, %r328, %r334, %r375, %r376;
	// end inline asm
	// begin inline asm
	shfl.sync.down.b32 %r332, %r333, %r334, %r375, %r376;
	// end inline asm
	mov.b64 	%rd183, {%r327, %r332};
	mov.b64 	%fd280, %rd183;
	setp.lt.s32 	%p172, %r326, %r375;
	setp.lt.f64 	%p173, %fd359, %fd280;
	selp.f64 	%fd281, %fd280, %fd359, %p173;
	selp.f64 	%fd282, %fd281, %fd359, %p172;
	mov.b64 	%rd184, %fd282;
	mov.b64 	{%r338, %r343}, %rd184;
	mov.b32 	%r344, 2;
	// begin inline asm
	shfl.sync.down.b32 %r337, %r338, %r344, %r375, %r376;
	// end inline asm
	// begin inline asm
	shfl.sync.down.b32 %r342, %r343, %r344, %r375, %r376;
	// end inline asm
	mov.b64 	%rd185, {%r337, %r342};
	mov.b64 	%fd283, %rd185;
	add.s32 	%r381, %r326, 2;
	setp.gt.s32 	%p174, %r381, %r375;
	setp.lt.f64 	%p175, %fd282, %fd283;
	selp.f64 	%fd284, %fd283, %fd282, %p175;
	selp.f64 	%fd285, %fd282, %fd284, %p174;
	mov.b64 	%rd186, %fd285;
	mov.b64 	{%r348, %r353}, %rd186;
	mov.b32 	%r354, 4;
	// begin inline asm
	shfl.sync.down.b32 %r347, %r348, %r354, %r375, %r376;
	// end inline asm
	// begin inline asm
	shfl.sync.down.b32 %r352, %r353, %r354, %r375, %r376;
	// end inline asm
	mov.b64 	%rd187, {%r347, %r352};
	mov.b64 	%fd286, %rd187;
	add.s32 	%r382, %r326, 4;
	setp.gt.s32 	%p176, %r382, %r375;
	setp.lt.f64 	%p177, %fd285, %fd286;
	selp.f64 	%fd287, %fd286, %fd285, %p177;
	selp.f64 	%fd288, %fd285, %fd287, %p176;
	mov.b64 	%rd188, %fd288;
	mov.b64 	{%r358, %r363}, %rd188;
	mov.b32 	%r364, 8;
	// begin inline asm
	shfl.sync.down.b32 %r357, %r358, %r364, %r375, %r376;
	// end inline asm
	// begin inline asm
	shfl.sync.down.b32 %r362, %r363, %r364, %r375, %r376;
	// end inline asm
	mov.b64 	%rd189, {%r357, %r362};
	mov.b64 	%fd289, %rd189;
	add.s32 	%r383, %r326, 8;
	setp.gt.s32 	%p178, %r383, %r375;
	setp.lt.f64 	%p179, %fd288, %fd289;
	selp.f64 	%fd290, %fd289, %fd288, %p179;
	selp.f64 	%fd291, %fd288, %fd290, %p178;
	mov.b64 	%rd190, %fd291;
	mov.b64 	{%r368, %r373}, %rd190;
	mov.b32 	%r374, 16;
	// begin inline asm
	shfl.sync.down.b32 %r367, %r368, %r374, %r375, %r376;
	// end inline asm
	// begin inline asm
	shfl.sync.down.b32 %r372, %r373, %r374, %r375, %r376;
	// end inline asm
	mov.b64 	%rd191, {%r367, %r372};
	mov.b64 	%fd292, %rd191;
	add.s32 	%r384, %r326, 16;
	setp.gt.s32 	%p180, %r384, %r375;
	setp.lt.f64 	%p181, %fd291, %fd292;
	selp.f64 	%fd293, %fd292, %fd291, %p181;
	selp.f64 	%fd380, %fd291, %fd293, %p180;
	setp.ne.s32 	%p182, %r326, 0;
	@%p182 bra 	$L__BB9_20;
	shr.u32 	%r385, %r1, 2;
	and.b32  	%r386, %r385, 248;
	mov.u32 	%r387, _ZZN3cub18CUB_300001_SM_10006detail6reduce28DeviceReduceSingleTileKernelINS2_10policy_hubIdyN4cuda3__47maximumIdEEE10Policy1000EPdSB_iS8_ddNS5_3std3__410__identityEEEvT0_T1_T2_T3_T4_T6_E12temp_storage;
	add.s32 	%r388, %r387, %r386;
	st.shared.f64 	[%r388+8], %fd380;
$L__BB9_20:
	bar.sync 	0;
	setp.ne.s32 	%p183, %r1, 0;
	@%p183 bra 	$L__BB9_72;
	setp.gt.s32 	%p184, %r68, 32;
	ld.shared.f64 	%fd294, [_ZZN3cub18CUB_300001_SM_10006detail6reduce28DeviceReduceSingleTileKernelINS2_10policy_hubIdyN4cuda3__47maximumIdEEE10Policy1000EPdSB_iS8_ddNS5_3std3__410__identityEEEvT0_T1_T2_T3_T4_T6_E12temp_storage+16];
	setp.lt.f64 	%p185, %fd380, %fd294;
	selp.f64 	%fd296, %fd294, %fd380, %p185;
	selp.f64 	%fd297, %fd296, %fd380, %p184;
	setp.gt.s32 	%p186, %r68, 64;
	ld.shared.f64 	%fd299, [_ZZN3cub18CUB_300001_SM_10006detail6reduce28DeviceReduceSingleTileKernelINS2_10policy_hubIdyN4cuda3__47maximumIdEEE10Policy1000EPdSB_iS8_ddNS5_3std3__410__identityEEEvT0_T1_T2_T3_T4_T6_E12temp_storage+24];
	setp.lt.f64 	%p187, %fd297, %fd299;
	selp.f64 	%fd301, %fd299, %fd297, %p187;
	selp.f64 	%fd302, %fd301, %fd297, %p186;
	setp.gt.s32 	%p188, %r68, 96;
	ld.shared.f64 	%fd304, [_ZZN3cub18CUB_300001_SM_10006detail6reduce28DeviceReduceSingleTileKernelINS2_10policy_hubIdyN4cuda3__47maximumIdEEE10Policy1000EPdSB_iS8_ddNS5_3std3__410__identityEEEvT0_T1_T2_T3_T4_T6_E12temp_storage+32];
	setp.lt.f64 	%p189, %fd302, %fd304;
	selp.f64 	%fd306, %fd304, %fd302, %p189;
	selp.f64 	%fd307, %fd306, %fd302, %p188;
	setp.gt.s32 	%p190, %r68, 128;
	ld.shared.f64 	%fd309, [_ZZN3cub18CUB_300001_SM_10006detail6reduce28DeviceReduceSingleTileKernelINS2_10policy_hubIdyN4cuda3__47maximumIdEEE10Policy1000EPdSB_iS8_ddNS5_3std3__410__identityEEEvT0_T1_T2_T3_T4_T6_E12temp_storage+40];
	setp.lt.f64 	%p191, %fd307, %fd309;
	selp.f64 	%fd311, %fd309, %fd307, %p191;
	selp.f64 	%fd312, %fd311, %fd307, %p190;
	setp.gt.s32 	%p192, %r68, 160;
	ld.shared.f64 	%fd314, [_ZZN3cub18CUB_300001_SM_10006detail6reduce28DeviceReduceSingleTileKernelINS2_10policy_hubIdyN4cuda3__47maximumIdEEE10Policy1000EPdSB_iS8_ddNS5_3std3__410__identityEEEvT0_T1_T2_T3_T4_T6_E12temp_storage+48];
	setp.lt.f64 	%p193, %fd312, %fd314;
	selp.f64 	%fd316, %fd314, %fd312, %p193;
	selp.f64 	%fd317, %fd316, %fd312, %p192;
	setp.gt.s32 	%p194, %r68, 192;
	ld.shared.f64 	%fd319, [_ZZN3cub18CUB_300001_SM_10006detail6reduce28DeviceReduceSingleTileKernelINS2_10policy_hubIdyN4cuda3__47maximumIdEEE10Policy1000EPdSB_iS8_ddNS5_3std3__410__identityEEEvT0_T1_T2_T3_T4_T6_E12temp_storage+56];
	setp.lt.f64 	%p195, %fd317, %fd319;
	selp.f64 	%fd321, %fd319, %fd317, %p195;
	selp.f64 	%fd322, %fd321, %fd317, %p194;
	setp.gt.s32 	%p196, %r68, 224;
	ld.shared.f64 	%fd324, [_ZZN3cub18CUB_300001_SM_10006detail6reduce28DeviceReduceSingleTileKernelINS2_10policy_hubIdyN4cuda3__47maximumIdEEE10Policy1000EPdSB_iS8_ddNS5_3std3__410__identityEEEvT0_T1_T2_T3_T4_T6_E12temp_storage+64];
	setp.lt.f64 	%p197, %fd322, %fd324;
	selp.f64 	%fd326, %fd324, %fd322, %p197;
	selp.f64 	%fd380, %fd326, %fd322, %p196;
	bra.uni 	$L__BB9_72;
$L__BB9_22:
	mov.u32 	%r13, %tid.x;
	shl.b32 	%r14, %r13, 2;
	mul.wide.u32 	%rd126, %r14, 8;
	add.s64 	%rd116, %rd15, %rd126;
	// begin inline asm
	ld.global.nc.v2.u64 {%rd114, %rd115}, [%rd116];
	// end inline asm
	add.s64 	%rd119, %rd116, 16;
	// begin inline asm
	ld.global.nc.v2.u64 {%rd117, %rd118}, [%rd119];
	// end inline asm
	mov.b64 	%fd206, %rd114;
	mov.b64 	%fd207, %rd115;
	mov.b64 	%fd208, %rd117;
	mov.b64 	%fd209, %rd118;
	add.s64 	%rd122, %rd116, 8192;
	// begin inline asm
	ld.global.nc.v2.u64 {%rd120, %rd121}, [%rd122];
	// end inline asm
	add.s64 	%rd125, %rd116, 8208;
	// begin inline asm
	ld.global.nc.v2.u64 {%rd123, %rd124}, [%rd125];
	// end inline asm
	mov.b64 	%fd210, %rd120;
	mov.b64 	%fd211, %rd121;
	mov.b64 	%fd212, %rd123;
	mov.b64 	%fd213, %rd124;
	setp.lt.f64 	%p111, %fd206, %fd207;
	selp.f64 	%fd214, %fd207, %fd206, %p111;
	setp.lt.f64 	%p112, %fd214, %fd208;
	selp.f64 	%fd215, %fd208, %fd214, %p112;
	setp.lt.f64 	%p113, %fd215, %fd209;
	selp.f64 	%fd216, %fd209, %fd215, %p113;
	setp.lt.f64 	%p114, %fd216, %fd210;
	selp.f64 	%fd217, %fd210, %fd216, %p114;
	setp.lt.f64 	%p115, %fd217, %fd211;
	selp.f64 	%fd218, %fd211, %fd217, %p115;
	setp.lt.f64 	%p116, %fd218, %fd212;
	selp.f64 	%fd219, %fd212, %fd218, %p116;
	setp.lt.f64 	%p117, %fd219, %fd213;
	selp.f64 	%fd366, %fd213, %fd219, %p117;
	setp.lt.u32 	%p118, %r68, 4096;
	mov.b32 	%r452, 2048;
	@%p118 bra 	$L__BB9_26;
	add.s32 	%r15, %r68, -2048;
	mov.b32 	%r452, 2048;
$L__BB9_24:
	add.s32 	%r258, %r452, %r14;
	mul.wide.u32 	%rd139, %r258, 8;
	add.s64 	%rd129, %rd15, %rd139;
	// begin inline asm
	ld.global.nc.v2.u64 {%rd127, %rd128}, [%rd129];
	// end inline asm
	add.s64 	%rd132, %rd129, 16;
	// begin inline asm
	ld.global.nc.v2.u64 {%rd130, %rd131}, [%rd132];
	// end inline asm
	mov.b64 	%fd220, %rd127;
	mov.b64 	%fd221, %rd128;
	mov.b64 	%fd222, %rd130;
	mov.b64 	%fd223, %rd131;
	add.s64 	%rd135, %rd129, 8192;
	// begin inline asm
	ld.global.nc.v2.u64 {%rd133, %rd134}, [%rd135];
	// end inline asm
	add.s64 	%rd138, %rd129, 8208;
	// begin inline asm
	ld.global.nc.v2.u64 {%rd136, %rd137}, [%rd138];
	// end inline asm
	mov.b64 	%fd224, %rd133;
	mov.b64 	%fd225, %rd134;
	mov.b64 	%fd226, %rd136;
	mov.b64 	%fd227, %rd137;
	setp.lt.f64 	%p119, %fd366, %fd220;
	selp.f64 	%fd228, %fd220, %fd366, %p119;
	setp.lt.f64 	%p120, %fd228, %fd221;
	selp.f64 	%fd229, %fd221, %fd228, %p120;
	setp.lt.f64 	%p121, %fd229, %fd222;
	selp.f64 	%fd230, %fd222, %fd229, %p121;
	setp.lt.f64 	%p122, %fd230, %fd223;
	selp.f64 	%fd231, %fd223, %fd230, %p122;
	setp.lt.f64 	%p123, %fd231, %fd224;
	selp.f64 	%fd232, %fd224, %fd231, %p123;
	setp.lt.f64 	%p124, %fd232, %fd225;
	selp.f64 	%fd233, %fd225, %fd232, %p124;
	setp.lt.f64 	%p125, %fd233, %fd226;
	selp.f64 	%fd234, %fd226, %fd233, %p125;
	setp.lt.f64 	%p126, %fd234, %fd227;
	selp.f64 	%fd366, %fd227, %fd234, %p126;
	sub.s32 	%r259, %r68, %r452;
	setp.lt.s32 	%p127, %r259, 2048;
	@%p127 bra 	$L__BB9_34;
	add.s32 	%r452, %r452, 2048;
	setp.le.s32 	%p128, %r452, %r15;
	@%p128 bra 	$L__BB9_24;
$L__BB9_26:
	setp.le.s32 	%p129, %r68, %r452;
	@%p129 bra 	$L__BB9_34;
	sub.s32 	%r19, %r68, %r452;
	setp.ge.s32 	%p130, %r13, %r19;
	@%p130 bra 	$L__BB9_34;
	not.b32 	%r260, %r13;
	add.s32 	%r261, %r68, %r260;
	sub.s32 	%r20, %r261, %r452;
	and.b32  	%r262, %r20, 768;
	setp.eq.s32 	%p131, %r262, 768;
	mov.u32 	%r456, %r13;
	@%p131 bra 	$L__BB9_31;
	add.s32 	%r454, %r13, %r452;
	shr.u32 	%r263, %r20, 8;
	add.s32 	%r264, %r263, 1;
	and.b32  	%r265, %r264, 3;
	neg.s32 	%r453, %r265;
	mov.u32 	%r456, %r13;
$L__BB9_30:
	.pragma "nounroll";
	mul.wide.u32 	%rd142, %r454, 8;
	add.s64 	%rd141, %rd15, %rd142;
	// begin inline asm
	ld.global.nc.u64 %rd140, [%rd141];
	// end inline asm
	mov.b64 	%fd236, %rd140;
	setp.lt.f64 	%p132, %fd366, %fd236;
	selp.f64 	%fd366, %fd236, %fd366, %p132;
	add.s32 	%r456, %r456, 256;
	add.s32 	%r454, %r454, 256;
	add.s32 	%r453, %r453, 1;
	setp.ne.s32 	%p133, %r453, 0;
	@%p133 bra 	$L__BB9_30;
$L__BB9_31:
	setp.lt.u32 	%p134, %r20, 768;
	@%p134 bra 	$L__BB9_34;
	cvt.u64.u32 	%rd143, %r456;
	cvt.u64.u32 	%rd144, %r452;
	add.s64 	%rd145, %rd143, %rd144;
	shl.b64 	%rd146, %rd145, 3;
	add.s64 	%rd147, %rd146, %rd15;
	add.s64 	%rd203, %rd147, 4096;
	add.s32 	%r457, %r456, %r452;
$L__BB9_33:
	mul.wide.u32 	%rd156, %r457, 8;
	add.s64 	%rd149, %rd15, %rd156;
	// begin inline asm
	ld.global.nc.u64 %rd148, [%rd149];
	// end inline asm
	mov.b64 	%fd237, %rd148;
	setp.lt.f64 	%p135, %fd366, %fd237;
	selp.f64 	%fd238, %fd237, %fd366, %p135;
	add.s64 	%rd151, %rd203, -2048;
	// begin inline asm
	ld.global.nc.u64 %rd150, [%rd151];
	// end inline asm
	mov.b64 	%fd239, %rd150;
	setp.lt.f64 	%p136, %fd238, %fd239;
	selp.f64 	%fd240, %fd239, %fd238, %p136;
	// begin inline asm
	ld.global.nc.u64 %rd152, [%rd203];
	// end inline asm
	mov.b64 	%fd241, %rd152;
	setp.lt.f64 	%p137, %fd240, %fd241;
	selp.f64 	%fd242, %fd241, %fd240, %p137;
	add.s64 	%rd155, %rd203, 2048;
	// begin inline asm
	ld.global.nc.u64 %rd154, [%rd155];
	// end inline asm
	mov.b64 	%fd243, %rd154;
	setp.lt.f64 	%p138, %fd242, %fd243;
	selp.f64 	%fd366, %fd243, %fd242, %p138;
	add.s32 	%r456, %r456, 1024;
	add.s64 	%rd203, %rd203, 8192;
	add.s32 	%r457, %r457, 1024;
	setp.lt.s32 	%p139, %r456, %r19;
	@%p139 bra 	$L__BB9_33;
$L__BB9_34:
	// begin inline asm
	mov.u32 %r266, %laneid;
	// end inline asm
	mov.b64 	%rd157, %fd366;
	mov.b64 	{%r268, %r273}, %rd157;
	mov.b32 	%r274, 1;
	mov.b32 	%r315, 31;
	mov.b32 	%r316, -1;
	// begin inline asm
	shfl.sync.down.b32 %r267, %r268, %r274, %r315, %r316;
	// end inline asm
	// begin inline asm
	shfl.sync.down.b32 %r272, %r273, %r274, %r315, %r316;
	// end inline asm
	mov.b64 	%rd158, {%r267, %r272};
	mov.b64 	%fd244, %rd158;
	setp.gt.s32 	%p140, %r266, 30;
	setp.lt.f64 	%p141, %fd366, %fd244;
	selp.f64 	%fd245, %fd244, %fd366, %p141;
	selp.f64 	%fd246, %fd366, %fd245, %p140;
	mov.b64 	%rd159, %fd246;
	mov.b64 	{%r278, %r283}, %rd159;
	mov.b32 	%r284, 2;
	// begin inline asm
	shfl.sync.down.b32 %r277, %r278, %r284, %r315, %r316;
	// end inline asm
	// begin inline asm
	shfl.sync.down.b32 %r282, %r283, %r284, %r315, %r316;
	// end inline asm
	mov.b64 	%rd160, {%r277, %r282};
	mov.b64 	%fd247, %rd160;
	setp.gt.s32 	%p142, %r266, 29;
	setp.lt.f64 	%p143, %fd246, %fd247;
	selp.f64 	%fd248, %fd247, %fd246, %p143;
	selp.f64 	%fd249, %fd246, %fd248, %p142;
	mov.b64 	%rd161, %fd249;
	mov.b64 	{%r288, %r293}, %rd161;
	mov.b32 	%r294, 4;
	// begin inline asm
	shfl.sync.down.b32 %r287, %r288, %r294, %r315, %r316;
	// end inline asm
	// begin inline asm
	shfl.sync.down.b32 %r292, %r293, %r294, %r315, %r316;
	// end inline asm
	mov.b64 	%rd162, {%r287, %r292};
	mov.b64 	%fd250, %rd162;
	setp.gt.s32 	%p144, %r266, 27;
	setp.lt.f64 	%p145, %fd249, %fd250;
	selp.f64 	%fd251, %fd250, %fd249, %p145;
	selp.f64 	%fd252, %fd249, %fd251, %p144;
	mov.b64 	%rd163, %fd252;
	mov.b64 	{%r298, %r303}, %rd163;
	mov.b32 	%r304, 8;
	// begin inline asm
	shfl.sync.down.b32 %r297, %r298, %r304, %r315, %r316;
	// end inline asm
	// begin inline asm
	shfl.sync.down.b32 %r302, %r303, %r304, %r315, %r316;
	// end inline asm
	mov.b64 	%rd164, {%r297, %r302};
	mov.b64 	%fd253, %rd164;
	setp.gt.s32 	%p146, %r266, 23;
	setp.lt.f64 	%p147, %fd252, %fd253;
	selp.f64 	%fd254, %fd253, %fd252, %p147;
	selp.f64 	%fd255, %fd252, %fd254, %p146;
	mov.b64 	%rd165, %fd255;
	mov.b64 	{%r308, %r313}, %rd165;
	mov.b32 	%r314, 16;
	// begin inline asm
	shfl.sync.down.b32 %r307, %r308, %r314, %r315, %r316;
	// end inline asm
	// begin inline asm
	shfl.sync.down.b32 %r312, %r313, %r314, %r315, %r316;
	// end inline asm
	mov.b64 	%rd166, {%r307, %r312};
	mov.b64 	%fd256, %rd166;
	setp.gt.s32 	%p148, %r266, 15;
	setp.lt.f64 	%p149, %fd255, %fd256;
	selp.f64 	%fd26, %fd256, %fd255, %p149;
	selp.f64 	%fd380, %fd255, %fd26, %p148;
	setp.ne.s32 	%p150, %r266, 0;
	@%p150 bra 	$L__BB9_36;
	shr.u32 	%r317, %r13, 2;
	and.b32  	%r318, %r317, 248;
	mov.u32 	%r319, _ZZN3cub18CUB_300001_SM_10006detail6reduce28DeviceReduceSingleTileKernelINS2_10policy_hubIdyN4cuda3__47maximumIdEEE10Policy1000EPdSB_iS8_ddNS5_3std3__410__identityEEEvT0_T1_T2_T3_T4_T6_E12temp_storage;
	add.s32 	%r320, %r319, %r318;
	st.shared.f64 	[%r320+8], %fd26;
$L__BB9_36:
	bar.sync 	0;
	setp.ne.s32 	%p151, %r13, 0;
	@%p151 bra 	$L__BB9_72;
	ld.shared.f64 	%fd257, [_ZZN3cub18CUB_300001_SM_10006detail6reduce28DeviceReduceSingleTileKernelINS2_10policy_hubIdyN4cuda3__47maximumIdEEE10Policy1000EPdSB_iS8_ddNS5_3std3__410__identityEEEvT0_T1_T2_T3_T4_T6_E12temp_storage+16];
	setp.lt.f64 	%p152, %fd380, %fd257;
	selp.f64 	%fd258, %fd257, %fd380, %p152;
	ld.shared.f64 	%fd259, [_ZZN3cub18CUB_300001_SM_10006detail6reduce28DeviceReduceSingleTileKernelINS2_10policy_hubIdyN4cuda3__47maximumIdEEE10Policy1000EPdSB_iS8_ddNS5_3std3__410__identityEEEvT0_T1_T2_T3_T4_T6_E12temp_storage+24];
	setp.lt.f64 	%p153, %fd258, %fd259;
	selp.f64 	%fd260, %fd259, %fd258, %p153;
	ld.shared.f64 	%fd261, [_ZZN3cub18CUB_300001_SM_10006detail6reduce28DeviceReduceSingleTileKernelINS2_10policy_hubIdyN4cuda3__47maximumIdEEE10Policy1000EPdSB_iS8_ddNS5_3std3__410__identityEEEvT0_T1_T2_T3_T4_T6_E12temp_storage+32];
	setp.lt.f64 	%p154, %fd260, %fd261;
	selp.f64 	%fd262, %fd261, %fd260, %p154;
	ld.shared.f64 	%fd263, [_ZZN3cub18CUB_300001_SM_10006detail6reduce28DeviceReduceSingleTileKernelINS2_10policy_hubIdyN4cuda3__47maximumIdEEE10Policy1000EPdSB_iS8_ddNS5_3std3__410__identityEEEvT0_T1_T2_T3_T4_T6_E12temp_storage+40];
	setp.lt.f64 	%p155, %fd262, %fd263;
	selp.f64 	%fd264, %fd263, %fd262, %p155;
	ld.shared.f64 	%fd265, [_ZZN3cub18CUB_300001_SM_10006detail6reduce28DeviceReduceSingleTileKernelINS2_10policy_hubIdyN4cuda3__47maximumIdEEE10Policy1000EPdSB_iS8_ddNS5_3std3__410__identityEEEvT0_T1_T2_T3_T4_T6_E12temp_storage+48];
	setp.lt.f64 	%p156, %fd264, %fd265;
	selp.f64 	%fd266, %fd265, %fd264, %p156;
	ld.shared.f64 	%fd267, [_ZZN3cub18CUB_300001_SM_10006detail6reduce28DeviceReduceSingleTileKernelINS2_10policy_hubIdyN4cuda3__47maximumIdEEE10Policy1000EPdSB_iS8_ddNS5_3std3__410__identityEEEvT0_T1_T2_T3_T4_T6_E12temp_storage+56];
	setp.lt.f64 	%p157, %fd266, %fd267;
	selp.f64 	%fd268, %fd267, %fd266, %p157;
	ld.shared.f64 	%fd269, [_ZZN3cub18CUB_300001_SM_10006detail6reduce28DeviceReduceSingleTileKernelINS2_10policy_hubIdyN4cuda3__47maximumIdEEE10Policy1000EPdSB_iS8_ddNS5_3std3__410__identityEEEvT0_T1_T2_T3_T4_T6_E12temp_storage+64];
	setp.lt.f64 	%p158, %fd268, %fd269;
	selp.f64 	%fd380, %fd269, %fd268, %p158;
	bra.uni 	$L__BB9_72;
$L__BB9_38:
	setp.gt.s32 	%p3, %r68, 2047;
	@%p3 bra 	$L__BB9_56;
	mov.u32 	%r35, %tid.x;
	setp.ge.s32 	%p52, %r35, %r68;
	mov.f64 	%fd372, 0d0000000000000000;
	mov.u32 	%r462, %r35;
	@%p52 bra 	$L__BB9_41;
	mul.wide.u32 	%rd81, %r35, 8;
	add.s64 	%rd80, %rd15, %rd81;
	// begin inline asm
	ld.global.nc.u64 %rd79, [%rd80];
	// end inline asm
	mov.b64 	%fd372, %rd79;
	add.s32 	%r462, %r35, 256;
$L__BB9_41:
	setp.ge.s32 	%p53, %r462, %r68;
	@%p53 bra 	$L__BB9_47;
	not.b32 	%r133, %r462;
	add.s32 	%r38, %r68, %r133;
	and.b32  	%r134, %r38, 768;
	setp.eq.s32 	%p54, %r134, 768;
	@%p54 bra 	$L__BB9_45;
	mul.wide.u32 	%rd82, %r462, 8;
	add.s64 	%rd204, %rd15, %rd82;
	shr.u32 	%r135, %r38, 8;
	add.s32 	%r136, %r135, 1;
	and.b32  	%r137, %r136, 3;
	neg.s32 	%r460, %r137;
$L__BB9_44:
	.pragma "nounroll";
	// begin inline asm
	ld.global.nc.u64 %rd83, [%rd204];
	// end inline asm
	mov.b64 	%fd125, %rd83;
	setp.lt.f64 	%p55, %fd372, %fd125;
	selp.f64 	%fd372, %fd125, %fd372, %p55;
	add.s32 	%r462, %r462, 256;
	add.s64 	%rd204, %rd204, 2048;
	add.s32 	%r460, %r460, 1;
	setp.ne.s32 	%p56, %r460, 0;
	@%p56 bra 	$L__BB9_44;
$L__BB9_45:
	setp.lt.u32 	%p57, %r38, 768;
	@%p57 bra 	$L__BB9_47;
$L__BB9_46:
	mul.wide.s32 	%rd93, %r462, 8;
	add.s64 	%rd86, %rd15, %rd93;
	// begin inline asm
	ld.global.nc.u64 %rd85, [%rd86];
	// end inline asm
	mov.b64 	%fd126, %rd85;
	setp.lt.f64 	%p58, %fd372, %fd126;
	selp.f64 	%fd127, %fd126, %fd372, %p58;
	add.s64 	%rd88, %rd86, 2048;
	// begin inline asm
	ld.global.nc.u64 %rd87, [%rd88];
	// end inline asm
	mov.b64 	%fd128, %rd87;
	setp.lt.f64 	%p59, %fd127, %fd128;
	selp.f64 	%fd129, %fd128, %fd127, %p59;
	add.s64 	%rd90, %rd86, 4096;
	// begin inline asm
	ld.global.nc.u64 %rd89, [%rd90];
	// end inline asm
	mov.b64 	%fd130, %rd89;
	setp.lt.f64 	%p60, %fd129, %fd130;
	selp.f64 	%fd131, %fd130, %fd129, %p60;
	add.s64 	%rd92, %rd86, 6144;
	// begin inline asm
	ld.global.nc.u64 %rd91, [%rd92];
	// end inline asm
	mov.b64 	%fd132, %rd91;
	setp.lt.f64 	%p61, %fd131, %fd132;
	selp.f64 	%fd372, %fd132, %fd131, %p61;
	add.s32 	%r462, %r462, 1024;
	setp.lt.s32 	%p62, %r462, %r68;
	@%p62 bra 	$L__BB9_46;
$L__BB9_47:
	setp.lt.s32 	%p63, %r68, 256;
	@%p63 bra 	$L__BB9_52;
	// begin inline asm
	mov.u32 %r201, %laneid;
	// end inline asm
	mov.b64 	%rd104, %fd372;
	mov.b64 	{%r203, %r208}, %rd104;
	mov.b32 	%r209, 1;
	mov.b32 	%r250, 31;
	mov.b32 	%r251, -1;
	// begin inline asm
	shfl.sync.down.b32 %r202, %r203, %r209, %r250, %r251;
	// end inline asm
	// begin inline asm
	shfl.sync.down.b32 %r207, %r208, %r209, %r250, %r251;
	// end inline asm
	mov.b64 	%rd105, {%r202, %r207};
	mov.b64 	%fd180, %rd105;
	setp.gt.s32 	%p91, %r201, 30;
	setp.lt.f64 	%p92, %fd372, %fd180;
	selp.f64 	%fd181, %fd180, %fd372, %p92;
	selp.f64 	%fd182, %fd372, %fd181, %p91;
	mov.b64 	%rd106, %fd182;
	mov.b64 	{%r213, %r218}, %rd106;
	mov.b32 	%r219, 2;
	// begin inline asm
	shfl.sync.down.b32 %r212, %r213, %r219, %r250, %r251;
	// end inline asm
	// begin inline asm
	shfl.sync.down.b32 %r217, %r218, %r219, %r250, %r251;
	// end inline asm
	mov.b64 	%rd107, {%r212, %r217};
	mov.b64 	%fd183, %rd107;
	setp.gt.s32 	%p93, %r201, 29;
	setp.lt.f64 	%p94, %fd182, %fd183;
	selp.f64 	%fd184, %fd183, %fd182, %p94;
	selp.f64 	%fd185, %fd182, %fd184, %p93;
	mov.b64 	%rd108, %fd185;
	mov.b64 	{%r223, %r228}, %rd108;
	mov.b32 	%r229, 4;
	// begin inline asm
	shfl.sync.down.b32 %r222, %r223, %r229, %r250, %r251;
	// end inline asm
	// begin inline asm
	shfl.sync.down.b32 %r227, %r228, %r229, %r250, %r251;
	// end inline asm
	mov.b64 	%rd109, {%r222, %r227};
	mov.b64 	%fd186, %rd109;
	setp.gt.s32 	%p95, %r201, 27;
	setp.lt.f64 	%p96, %fd185, %fd186;
	selp.f64 	%fd187, %fd186, %fd185, %p96;
	selp.f64 	%fd188, %fd185, %fd187, %p95;
	mov.b64 	%rd110, %fd188;
	mov.b64 	{%r233, %r238}, %rd110;
	mov.b32 	%r239, 8;
	// begin inline asm
	shfl.sync.down.b32 %r232, %r233, %r239, %r250, %r251;
	// end inline asm
	// begin inline asm
	shfl.sync.down.b32 %r237, %r238, %r239, %r250, %r251;
	// end inline asm
	mov.b64 	%rd111, {%r232, %r237};
	mov.b64 	%fd189, %rd111;
	setp.gt.s32 	%p97, %r201, 23;
	setp.lt.f64 	%p98, %fd188, %fd189;
	selp.f64 	%fd190, %fd189, %fd188, %p98;
	selp.f64 	%fd191, %fd188, %fd190, %p97;
	mov.b64 	%rd112, %fd191;
	mov.b64 	{%r243, %r248}, %rd112;
	mov.b32 	%r249, 16;
	// begin inline asm
	shfl.sync.down.b32 %r242, %r243, %r249, %r250, %r251;
	// end inline asm
	// begin inline asm
	shfl.sync.down.b32 %r247, %r248, %r249, %r250, %r251;
	// end inline asm
	mov.b64 	%rd113, {%r242, %r247};
	mov.b64 	%fd192, %rd113;
	setp.gt.s32 	%p99, %r201, 15;
	setp.lt.f64 	%p100, %fd191, %fd192;
	selp.f64 	%fd38, %fd192, %fd191, %p100;
	selp.f64 	%fd380, %fd191, %fd38, %p99;
	setp.ne.s32 	%p101, %r201, 0;
	@%p101 bra 	$L__BB9_50;
	shr.u32 	%r252, %r35, 2;
	and.b32  	%r253, %r252, 248;
	mov.u32 	%r254, _ZZN3cub18CUB_300001_SM_10006detail6reduce28DeviceReduceSingleTileKernelINS2_10policy_hubIdyN4cuda3__47maximumIdEEE10Policy1000EPdSB_iS8_ddNS5_3std3__410__identityEEEvT0_T1_T2_T3_T4_T6_E12temp_storage;
	add.s32 	%r255, %r254, %r253;
	st.shared.f64 	[%r255+8], %fd38;
$L__BB9_50:
	bar.sync 	0;
	setp.ne.s32 	%p102, %r35, 0;
	@%p102 bra 	$L__BB9_72;
	ld.shared.f64 	%fd193, [_ZZN3cub18CUB_300001_SM_10006detail6reduce28DeviceReduceSingleTileKernelINS2_10policy_hubIdyN4cuda3__47maximumIdEEE10Policy1000EPdSB_iS8_ddNS5_3std3__410__identityEEEvT0_T1_T2_T3_T4_T6_E12temp_storage+16];
	setp.lt.f64 	%p103, %fd380, %fd193;
	selp.f64 	%fd194, %fd193, %fd380, %p103;
	ld.shared.f64 	%fd195, [_ZZN3cub18CUB_300001_SM_10006detail6reduce28DeviceReduceSingleTileKernelINS2_10policy_hubIdyN4cuda3__47maximumIdEEE10Policy1000EPdSB_iS8_ddNS5_3std3__410__identityEEEvT0_T1_T2_T3_T4_T6_E12temp_storage+24];
	setp.lt.f64 	%p104, %fd194, %fd195;
	selp.f64 	%fd196, %fd195, %fd194, %p104;
	ld.shared.f64 	%fd197, [_ZZN3cub18CUB_300001_SM_10006detail6reduce28DeviceReduceSingleTileKernelINS2_10policy_hubIdyN4cuda3__47maximumIdEEE10Policy1000EPdSB_iS8_ddNS5_3std3__410__identityEEEvT0_T1_T2_T3_T4_T6_E12temp_storage+32];
	setp.lt.f64 	%p105, %fd196, %fd197;
	selp.f64 	%fd198, %fd197, %fd196, %p105;
	ld.shared.f64 	%fd199, [_ZZN3cub18CUB_300001_SM_10006detail6reduce28DeviceReduceSingleTileKernelINS2_10policy_hubIdyN4cuda3__47maximumIdEEE10Policy1000EPdSB_iS8_ddNS5_3std3__410__identityEEEvT0_T1_T2_T3_T4_T6_E12temp_storage+40];
	setp.lt.f64 	%p106, %fd198, %fd199;
	selp.f64 	%fd200, %fd199, %fd198, %p106;
	ld.shared.f64 	%fd201, [_ZZN3cub18CUB_300001_SM_10006detail6reduce28DeviceReduceSingleTileKernelINS2_10policy_hubIdyN4cuda3__47maximumIdEEE10Policy1000EPdSB_iS8_ddNS5_3std3__410__identityEEEvT0_T1_T2_T3_T4_T6_E12temp_storage+48];
	setp.lt.f64 	%p107, %fd200, %fd201;
	selp.f64 	%fd202, %fd201, %fd200, %p107;
	ld.shared.f64 	%fd203, [_ZZN3cub18CUB_300001_SM_10006detail6reduce28DeviceReduceSingleTileKernelINS2_10policy_hubIdyN4cuda3__47maximumIdEEE10Policy1000EPdSB_iS8_ddNS5_3std3__410__identityEEEvT0_T1_T2_T3_T4_T6_E12temp_storage+56];
	setp.lt.f64 	%p108, %fd202, %fd203;
	selp.f64 	%fd204, %fd203, %fd202, %p108;
	ld.shared.f64 	%fd205, [_ZZN3cub18CUB_300001_SM_10006detail6reduce28DeviceReduceSingleTileKernelINS2_10policy_hubIdyN4cuda3__47maximumIdEEE10Policy1000EPdSB_iS8_ddNS5_3std3__410__identityEEEvT0_T1_T2_T3_T4_T6_E12temp_storage+64];
	setp.lt.f64 	%p109, %fd204, %fd205;
	selp.f64 	%fd380, %fd205, %fd204, %p109;
	bra.uni 	$L__BB9_72;
$L__BB9_52:
	// begin inline asm
	mov.u32 %r138, %laneid;
	// end inline asm
	and.b32  	%r189, %r35, 992;
	add.s32 	%r190, %r189, 32;
	setp.gt.s32 	%p64, %r190, %r68;
	not.b32 	%r191, %r189;
	add.s32 	%r192, %r68, %r191;
	selp.b32 	%r187, %r192, 31, %p64;
	mov.b64 	%rd94, %fd372;
	mov.b64 	{%r140, %r145}, %rd94;
	mov.b32 	%r146, 1;
	mov.b32 	%r188, -1;
	// begin inline asm
	shfl.sync.down.b32 %r139, %r140, %r146, %r187, %r188;
	// end inline asm
	// begin inline asm
	shfl.sync.down.b32 %r144, %r145, %r146, %r187, %r188;
	// end inline asm
	mov.b64 	%rd95, {%r139, %r144};
	mov.b64 	%fd133, %rd95;
	setp.lt.s32 	%p65, %r138, %r187;
	setp.lt.f64 	%p66, %fd372, %fd133;
	selp.f64 	%fd134, %fd133, %fd372, %p66;
	selp.f64 	%fd135, %fd134, %fd372, %p65;
	mov.b64 	%rd96, %fd135;
	mov.b64 	{%r150, %r155}, %rd96;
	mov.b32 	%r156, 2;
	// begin inline asm
	shfl.sync.down.b32 %r149, %r150, %r156, %r187, %r188;
	// end inline asm
	// begin inline asm
	shfl.sync.down.b32 %r154, %r155, %r156, %r187, %r188;
	// end inline asm
	mov.b64 	%rd97, {%r149, %r154};
	mov.b64 	%fd136, %rd97;
	add.s32 	%r193, %r138, 2;
	setp.gt.s32 	%p67, %r193, %r187;
	setp.lt.f64 	%p68, %fd135, %fd136;
	selp.f64 	%fd137, %fd136, %fd135, %p68;
	selp.f64 	%fd138, %fd135, %fd137, %p67;
	mov.b64 	%rd98, %fd138;
	mov.b64 	{%r160, %r165}, %rd98;
	mov.b32 	%r166, 4;
	// begin inline asm
	shfl.sync.down.b32 %r159, %r160, %r166, %r187, %r188;
	// end inline asm
	// begin inline asm
	shfl.sync.down.b32 %r164, %r165, %r166, %r187, %r188;
	// end inline asm
	mov.b64 	%rd99, {%r159, %r164};
	mov.b64 	%fd139, %rd99;
	add.s32 	%r194, %r138, 4;
	setp.gt.s32 	%p69, %r194, %r187;
	setp.lt.f64 	%p70, %fd138, %fd139;
	selp.f64 	%fd140, %fd139, %fd138, %p70;
	selp.f64 	%fd141, %fd138, %fd140, %p69;
	mov.b64 	%rd100, %fd141;
	mov.b64 	{%r170, %r175}, %rd100;
	mov.b32 	%r176, 8;
	// begin inline asm
	shfl.sync.down.b32 %r169, %r170, %r176, %r187, %r188;
	// end inline asm
	// begin inline asm
	shfl.sync.down.b32 %r174, %r175, %r176, %r187, %r188;
	// end inline asm
	mov.b64 	%rd101, {%r169, %r174};
	mov.b64 	%fd142, %rd101;
	add.s32 	%r195, %r138, 8;
	setp.gt.s32 	%p71, %r195, %r187;
	setp.lt.f64 	%p72, %fd141, %fd142;
	selp.f64 	%fd143, %fd142, %fd141, %p72;
	selp.f64 	%fd144, %fd141, %fd143, %p71;
	mov.b64 	%rd102, %fd144;
	mov.b64 	{%r180, %r185}, %rd102;
	mov.b32 	%r186, 16;
	// begin inline asm
	shfl.sync.down.b32 %r179, %r180, %r186, %r187, %r188;
	// end inline asm
	// begin inline asm
	shfl.sync.down.b32 %r184, %r185, %r186, %r187, %r188;
	// end inline asm
	mov.b64 	%rd103, {%r179, %r184};
	mov.b64 	%fd145, %rd103;
	add.s32 	%r196, %r138, 16;
	setp.gt.s32 	%p73, %r196, %r187;
	setp.lt.f64 	%p74, %fd144, %fd145;
	selp.f64 	%fd146, %fd145, %fd144, %p74;
	selp.f64 	%fd380, %fd144, %fd146, %p73;
	setp.ne.s32 	%p75, %r138, 0;
	@%p75 bra 	$L__BB9_54;
	shr.u32 	%r197, %r35, 2;
	and.b32  	%r198, %r197, 248;
	mov.u32 	%r199, _ZZN3cub18CUB_300001_SM_10006detail6reduce28DeviceReduceSingleTileKernelINS2_10policy_hubIdyN4cuda3__47maximumIdEEE10Policy1000EPdSB_iS8_ddNS5_3std3__410__identityEEEvT0_T1_T2_T3_T4_T6_E12temp_storage;
	add.s32 	%r200, %r199, %r198;
	st.shared.f64 	[%r200+8], %fd380;
$L__BB9_54:
	bar.sync 	0;
	setp.ne.s32 	%p76, %r35, 0;
	@%p76 bra 	$L__BB9_72;
	setp.gt.s32 	%p77, %r68, 32;
	ld.shared.f64 	%fd147, [_ZZN3cub18CUB_300001_SM_10006detail6reduce28DeviceReduceSingleTileKernelINS2_10policy_hubIdyN4cuda3__47maximumIdEEE10Policy1000EPdSB_iS8_ddNS5_3std3__410__identityEEEvT0_T1_T2_T3_T4_T6_E12temp_storage+16];
	setp.lt.f64 	%p78, %fd380, %fd147;
	selp.f64 	%fd149, %fd147, %fd380, %p78;
	selp.f64 	%fd150, %fd149, %fd380, %p77;
	setp.gt.s32 	%p79, %r68, 64;
	ld.shared.f64 	%fd152, [_ZZN3cub18CUB_300001_SM_10006detail6reduce28DeviceReduceSingleTileKernelINS2_10policy_hubIdyN4cuda3__47maximumIdEEE10Policy1000EPdSB_iS8_ddNS5_3std3__410__identityEEEvT0_T1_T2_T3_T4_T6_E12temp_storage+24];
	setp.lt.f64 	%p80, %fd150, %fd152;
	selp.f64 	%fd154, %fd152, %fd150, %p80;
	selp.f64 	%fd155, %fd154, %fd150, %p79;
	setp.gt.s32 	%p81, %r68, 96;
	ld.shared.f64 	%fd157, [_ZZN3cub18CUB_300001_SM_10006detail6reduce28DeviceReduceSingleTileKernelINS2_10policy_hubIdyN4cuda3__47maximumIdEEE10Policy1000EPdSB_iS8_ddNS5_3std3__410__identityEEEvT0_T1_T2_T3_T4_T6_E12temp_storage+32];
	setp.lt.f64 	%p82, %fd155, %fd157;
	selp.f64 	%fd159, %fd157, %fd155, %p82;
	selp.f64 	%fd160, %fd159, %fd155, %p81;
	setp.gt.s32 	%p83, %r68, 128;
	ld.shared.f64 	%fd162, [_ZZN3cub18CUB_300001_SM_10006detail6reduce28DeviceReduceSingleTileKernelINS2_10policy_hubIdyN4cuda3__47maximumIdEEE10Policy1000EPdSB_iS8_ddNS5_3std3__410__identityEEEvT0_T1_T2_T3_T4_T6_E12temp_storage+40];
	setp.lt.f64 	%p84, %fd160, %fd162;
	selp.f64 	%fd164, %fd162, %fd160, %p84;
	selp.f64 	%fd165, %fd164, %fd160, %p83;
	setp.gt.s32 	%p85, %r68, 160;
	ld.shared.f64 	%fd167, [_ZZN3cub18CUB_300001_SM_10006detail6reduce28DeviceReduceSingleTileKernelINS2_10policy_hubIdyN4cuda3__47maximumIdEEE10Policy1000EPdSB_iS8_ddNS5_3std3__410__identityEEEvT0_T1_T2_T3_T4_T6_E12temp_storage+48];
	setp.lt.f64 	%p86, %fd165, %fd167;
	selp.f64 	%fd169, %fd167, %fd165, %p86;
	selp.f64 	%fd170, %fd169, %fd165, %p85;
	setp.gt.s32 	%p87, %r68, 192;
	ld.shared.f64 	%fd172, [_ZZN3cub18CUB_300001_SM_10006detail6reduce28DeviceReduceSingleTileKernelINS2_10policy_hubIdyN4cuda3__47maximumIdEEE10Policy1000EPdSB_iS8_ddNS5_3std3__410__identityEEEvT0_T1_T2_T3_T4_T6_E12temp_storage+56];
	setp.lt.f64 	%p88, %fd170, %fd172;
	selp.f64 	%fd174, %fd172, %fd170, %p88;
	selp.f64 	%fd175, %fd174, %fd170, %p87;
	setp.gt.s32 	%p89, %r68, 224;
	ld.shared.f64 	%fd177, [_ZZN3cub18CUB_300001_SM_10006detail6reduce28DeviceReduceSingleTileKernelINS2_10policy_hubIdyN4cuda3__47maximumIdEEE10Policy1000EPdSB_iS8_ddNS5_3std3__410__identityEEEvT0_T1_T2_T3_T4_T6_E12temp_storage+64];
	setp.lt.f64 	%p90, %fd175, %fd177;
	selp.f64 	%fd179, %fd177, %fd175, %p90;
	selp.f64 	%fd380, %fd179, %fd175, %p89;
	bra.uni 	$L__BB9_72;
$L__BB9_56:
	mov.u32 	%r47, %tid.x;
	mul.wide.u32 	%rd34, %r47, 8;
	add.s64 	%rd19, %rd15, %rd34;
	// begin inline asm
	ld.global.nc.u64 %rd18, [%rd19];
	// end inline asm
	mov.b64 	%fd59, %rd18;
	add.s64 	%rd21, %rd19, 2048;
	// begin inline asm
	ld.global.nc.u64 %rd20, [%rd21];
	// end inline asm
	mov.b64 	%fd60, %rd20;
	add.s64 	%rd23, %rd19, 4096;
	// begin inline asm
	ld.global.nc.u64 %rd22, [%rd23];
	// end inline asm
	mov.b64 	%fd61, %rd22;
	add.s64 	%rd25, %rd19, 6144;
	// begin inline asm
	ld.global.nc.u64 %rd24, [%rd25];
	// end inline asm
	mov.b64 	%fd62, %rd24;
	add.s64 	%rd27, %rd19, 8192;
	// begin inline asm
	ld.global.nc.u64 %rd26, [%rd27];
	// end inline asm
	mov.b64 	%fd63, %rd26;
	add.s64 	%rd29, %rd19, 10240;
	// begin inline asm
	ld.global.nc.u64 %rd28, [%rd29];
	// end inline asm
	mov.b64 	%fd64, %rd28;
	add.s64 	%rd31, %rd19, 12288;
	// begin inline asm
	ld.global.nc.u64 %rd30, [%rd31];
	// end inline asm
	mov.b64 	%fd65, %rd30;
	add.s64 	%rd33, %rd19, 14336;
	// begin inline asm
	ld.global.nc.u64 %rd32, [%rd33];
	// end inline asm
	mov.b64 	%fd66, %rd32;
	setp.lt.f64 	%p4, %fd59, %fd60;
	selp.f64 	%fd67, %fd60, %fd59, %p4;
	setp.lt.f64 	%p5, %fd67, %fd61;
	selp.f64 	%fd68, %fd61, %fd67, %p5;
	setp.lt.f64 	%p6, %fd68, %fd62;
	selp.f64 	%fd69, %fd62, %fd68, %p6;
	setp.lt.f64 	%p7, %fd69, %fd63;
	selp.f64 	%fd70, %fd63, %fd69, %p7;
	setp.lt.f64 	%p8, %fd70, %fd64;
	selp.f64 	%fd71, %fd64, %fd70, %p8;
	setp.lt.f64 	%p9, %fd71, %fd65;
	selp.f64 	%fd72, %fd65, %fd71, %p9;
	setp.lt.f64 	%p10, %fd72, %fd66;
	selp.f64 	%fd379, %fd66, %fd72, %p10;
	setp.lt.u32 	%p11, %r68, 4096;
	mov.b32 	%r465, 2048;
	@%p11 bra 	$L__BB9_60;
	add.s32 	%r48, %r68, -2048;
	mov.b32 	%r465, 2048;
$L__BB9_58:
	mul.wide.s32 	%rd51, %r465, 8;
	add.s64 	%rd36, %rd19, %rd51;
	// begin inline asm
	ld.global.nc.u64 %rd35, [%rd36];
	// end inline asm
	mov.b64 	%fd73, %rd35;
	add.s64 	%rd38, %rd36, 2048;
	// begin inline asm
	ld.global.nc.u64 %rd37, [%rd38];
	// end inline asm
	mov.b64 	%fd74, %rd37;
	add.s64 	%rd40, %rd36, 4096;
	// begin inline asm
	ld.global.nc.u64 %rd39, [%rd40];
	// end inline asm
	mov.b64 	%fd75, %rd39;
	add.s64 	%rd42, %rd36, 6144;
	// begin inline asm
	ld.global.nc.u64 %rd41, [%rd42];
	// end inline asm
	mov.b64 	%fd76, %rd41;
	add.s64 	%rd44, %rd36, 8192;
	// begin inline asm
	ld.global.nc.u64 %rd43, [%rd44];
	// end inline asm
	mov.b64 	%fd77, %rd43;
	add.s64 	%rd46, %rd36, 10240;
	// begin inline asm
	ld.global.nc.u64 %rd45, [%rd46];
	// end inline asm
	mov.b64 	%fd78, %rd45;
	add.s64 	%rd48, %rd36, 12288;
	// begin inline asm
	ld.global.nc.u64 %rd47, [%rd48];
	// end inline asm
	mov.b64 	%fd79, %rd47;
	add.s64 	%rd50, %rd36, 14336;
	// begin inline asm
	ld.global.nc.u64 %rd49, [%rd50];
	// end inline asm
	mov.b64 	%fd80, %rd49;
	setp.lt.f64 	%p12, %fd379, %fd73;
	selp.f64 	%fd81, %fd73, %fd379, %p12;
	setp.lt.f64 	%p13, %fd81, %fd74;
	selp.f64 	%fd82, %fd74, %fd81, %p13;
	setp.lt.f64 	%p14, %fd82, %fd75;
	selp.f64 	%fd83, %fd75, %fd82, %p14;
	setp.lt.f64 	%p15, %fd83, %fd76;
	selp.f64 	%fd84, %fd76, %fd83, %p15;
	setp.lt.f64 	%p16, %fd84, %fd77;
	selp.f64 	%fd85, %fd77, %fd84, %p16;
	setp.lt.f64 	%p17, %fd85, %fd78;
	selp.f64 	%fd86, %fd78, %fd85, %p17;
	setp.lt.f64 	%p18, %fd86, %fd79;
	selp.f64 	%fd87, %fd79, %fd86, %p18;
	setp.lt.f64 	%p19, %fd87, %fd80;
	selp.f64 	%fd379, %fd80, %fd87, %p19;
	sub.s32 	%r71, %r68, %r465;
	setp.lt.s32 	%p20, %r71, 2048;
	@%p20 bra 	$L__BB9_68;
	add.s32 	%r465, %r465, 2048;
	setp.le.s32 	%p21, %r465, %r48;
	@%p21 bra 	$L__BB9_58;
$L__BB9_60:
	setp.le.s32 	%p22, %r68, %r465;
	@%p22 bra 	$L__BB9_68;
	sub.s32 	%r52, %r68, %r465;
	setp.ge.s32 	%p23, %r47, %r52;
	@%p23 bra 	$L__BB9_68;
	not.b32 	%r72, %r47;
	add.s32 	%r73, %r68, %r72;
	sub.s32 	%r53, %r73, %r465;
	and.b32  	%r74, %r53, 768;
	setp.eq.s32 	%p24, %r74, 768;
	mov.u32 	%r469, %r47;
	@%p24 bra 	$L__BB9_65;
	add.s32 	%r467, %r47, %r465;
	shr.u32 	%r75, %r53, 8;
	add.s32 	%r76, %r75, 1;
	and.b32  	%r77, %r76, 3;
	neg.s32 	%r466, %r77;
	mov.u32 	%r469, %r47;
$L__BB9_64:
	.pragma "nounroll";
	mul.wide.u32 	%rd54, %r467, 8;
	add.s64 	%rd53, %rd15, %rd54;
	// begin inline asm
	ld.global.nc.u64 %rd52, [%rd53];
	// end inline asm
	mov.b64 	%fd89, %rd52;
	setp.lt.f64 	%p25, %fd379, %fd89;
	selp.f64 	%fd379, %fd89, %fd379, %p25;
	add.s32 	%r469, %r469, 256;
	add.s32 	%r467, %r467, 256;
	add.s32 	%r466, %r466, 1;
	setp.ne.s32 	%p26, %r466, 0;
	@%p26 bra 	$L__BB9_64;
$L__BB9_65:
	setp.lt.u32 	%p27, %r53, 768;
	@%p27 bra 	$L__BB9_68;
	cvt.u64.u32 	%rd55, %r469;
	cvt.u64.u32 	%rd56, %r465;
	add.s64 	%rd57, %rd55, %rd56;
	shl.b64 	%rd58, %rd57, 3;
	add.s64 	%rd59, %rd58, %rd15;
	add.s64 	%rd205, %rd59, 4096;
	add.s32 	%r470, %r469, %r465;
$L__BB9_67:
	mul.wide.u32 	%rd68, %r470, 8;
	add.s64 	%rd61, %rd15, %rd68;
	// begin inline asm
	ld.global.nc.u64 %rd60, [%rd61];
	// end inline asm
	mov.b64 	%fd90, %rd60;
	setp.lt.f64 	%p28, %fd379, %fd90;
	selp.f64 	%fd91, %fd90, %fd379, %p28;
	add.s64 	%rd63, %rd205, -2048;
	// begin inline asm
	ld.global.nc.u64 %rd62, [%rd63];
	// end inline asm
	mov.b64 	%fd92, %rd62;
	setp.lt.f64 	%p29, %fd91, %fd92;
	selp.f64 	%fd93, %fd92, %fd91, %p29;
	// begin inline asm
	ld.global.nc.u64 %rd64, [%rd205];
	// end inline asm
	mov.b64 	%fd94, %rd64;
	setp.lt.f64 	%p30, %fd93, %fd94;
	selp.f64 	%fd95, %fd94, %fd93, %p30;
	add.s64 	%rd67, %rd205, 2048;
	// begin inline asm
	ld.global.nc.u64 %rd66, [%rd67];
	// end inline asm
	mov.b64 	%fd96, %rd66;
	setp.lt.f64 	%p31, %fd95, %fd96;
	selp.f64 	%fd379, %fd96, %fd95, %p31;
	add.s32 	%r469, %r469, 1024;
	add.s64 	%rd205, %rd205, 8192;
	add.s32 	%r470, %r470, 1024;
	setp.lt.s32 	%p32, %r469, %r52;
	@%p32 bra 	$L__BB9_67;
$L__BB9_68:
	// begin inline asm
	mov.u32 %r78, %laneid;
	// end inline asm
	mov.b64 	%rd69, %fd379;
	mov.b64 	{%r80, %r85}, %rd69;
	mov.b32 	%r86, 1;
	mov.b32 	%r127, 31;
	mov.b32 	%r128, -1;
	// begin inline asm
	shfl.sync.down.b32 %r79, %r80, %r86, %r127, %r128;
	// end inline asm
	// begin inline asm
	shfl.sync.down.b32 %r84, %r85, %r86, %r127, %r128;
	// end inline asm
	mov.b64 	%rd70, {%r79, %r84};
	mov.b64 	%fd97, %rd70;
	setp.gt.s32 	%p33, %r78, 30;
	setp.lt.f64 	%p34, %fd379, %fd97;
	selp.f64 	%fd98, %fd97, %fd379, %p34;
	selp.f64 	%fd99, %fd379, %fd98, %p33;
	mov.b64 	%rd71, %fd99;
	mov.b64 	{%r90, %r95}, %rd71;
	mov.b32 	%r96, 2;
	// begin inline asm
	shfl.sync.down.b32 %r89, %r90, %r96, %r127, %r128;
	// end inline asm
	// begin inline asm
	shfl.sync.down.b32 %r94, %r95, %r96, %r127, %r128;
	// end inline asm
	mov.b64 	%rd72, {%r89, %r94};
	mov.b64 	%fd100, %rd72;
	setp.gt.s32 	%p35, %r78, 29;
	setp.lt.f64 	%p36, %fd99, %fd100;
	selp.f64 	%fd101, %fd100, %fd99, %p36;
	selp.f64 	%fd102, %fd99, %fd101, %p35;
	mov.b64 	%rd73, %fd102;
	mov.b64 	{%r100, %r105}, %rd73;
	mov.b32 	%r106, 4;
	// begin inline asm
	shfl.sync.down.b32 %r99, %r100, %r106, %r127, %r128;
	// end inline asm
	// begin inline asm
	shfl.sync.down.b32 %r104, %r105, %r106, %r127, %r128;
	// end inline asm
	mov.b64 	%rd74, {%r99, %r104};
	mov.b64 	%fd103, %rd74;
	setp.gt.s32 	%p37, %r78, 27;
	setp.lt.f64 	%p38, %fd102, %fd103;
	selp.f64 	%fd104, %fd103, %fd102, %p38;
	selp.f64 	%fd105, %fd102, %fd104, %p37;
	mov.b64 	%rd75, %fd105;
	mov.b64 	{%r110, %r115}, %rd75;
	mov.b32 	%r116, 8;
	// begin inline asm
	shfl.sync.down.b32 %r109, %r110, %r116, %r127, %r128;
	// end inline asm
	// begin inline asm
	shfl.sync.down.b32 %r114, %r115, %r116, %r127, %r128;
	// end inline asm
	mov.b64 	%rd76, {%r109, %r114};
	mov.b64 	%fd106, %rd76;
	setp.gt.s32 	%p39, %r78, 23;
	setp.lt.f64 	%p40, %fd105, %fd106;
	selp.f64 	%fd107, %fd106, %fd105, %p40;
	selp.f64 	%fd108, %fd105, %fd107, %p39;
	mov.b64 	%rd77, %fd108;
	mov.b64 	{%r120, %r125}, %rd77;
	mov.b32 	%r126, 16;
	// begin inline asm
	shfl.sync.down.b32 %r119, %r120, %r126, %r127, %r128;
	// end inline asm
	// begin inline asm
	shfl.sync.down.b32 %r124, %r125, %r126, %r127, %r128;
	// end inline asm
	mov.b64 	%rd78, {%r119, %r124};
	mov.b64 	%fd109, %rd78;
	setp.gt.s32 	%p41, %r78, 15;
	setp.lt.f64 	%p42, %fd108, %fd109;
	selp.f64 	%fd54, %fd109, %fd108, %p42;
	selp.f64 	%fd380, %fd108, %fd54, %p41;
	setp.ne.s32 	%p43, %r78, 0;
	@%p43 bra 	$L__BB9_70;
	shr.u32 	%r129, %r47, 2;
	and.b32  	%r130, %r129, 248;
	mov.u32 	%r131, _ZZN3cub18CUB_300001_SM_10006detail6reduce28DeviceReduceSingleTileKernelINS2_10policy_hubIdyN4cuda3__47maximumIdEEE10Policy1000EPdSB_iS8_ddNS5_3std3__410__identityEEEvT0_T1_T2_T3_T4_T6_E12temp_storage;
	add.s32 	%r132, %r131, %r130;
	st.shared.f64 	[%r132+8], %fd54;
$L__BB9_70:
	bar.sync 	0;
	setp.ne.s32 	%p44, %r47, 0;
	@%p44 bra 	$L__BB9_72;
	ld.shared.f64 	%fd110, [_ZZN3cub18CUB_300001_SM_10006detail6reduce28DeviceReduceSingleTileKernelINS2_10policy_hubIdyN4cuda3__47maximumIdEEE10Policy1000EPdSB_iS8_ddNS5_3std3__410__identityEEEvT0_T1_T2_T3_T4_T6_E12temp_storage+16];
	setp.lt.f64 	%p45, %fd380, %fd110;
	selp.f64 	%fd111, %fd110, %fd380, %p45;
	ld.shared.f64 	%fd112, [_ZZN3cub18CUB_300001_SM_10006detail6reduce28DeviceReduceSingleTileKernelINS2_10policy_hubIdyN4cuda3__47maximumIdEEE10Policy1000EPdSB_iS8_ddNS5_3std3__410__identityEEEvT0_T1_T2_T3_T4_T6_E12temp_storage+24];
	setp.lt.f64 	%p46, %fd111, %fd112;
	selp.f64 	%fd113, %fd112, %fd111, %p46;
	ld.shared.f64 	%fd114, [_ZZN3cub18CUB_300001_SM_10006detail6reduce28DeviceReduceSingleTileKernelINS2_10policy_hubIdyN4cuda3__47maximumIdEEE10Policy1000EPdSB_iS8_ddNS5_3std3__410__identityEEEvT0_T1_T2_T3_T4_T6_E12temp_storage+32];
	setp.lt.f64 	%p47, %fd113, %fd114;
	selp.f64 	%fd115, %fd114, %fd113, %p47;
	ld.shared.f64 	%fd116, [_ZZN3cub18CUB_300001_SM_10006detail6reduce28DeviceReduceSingleTileKernelINS2_10policy_hubIdyN4cuda3__47maximumIdEEE10Policy1000EPdSB_iS8_ddNS5_3std3__410__identityEEEvT0_T1_T2_T3_T4_T6_E12temp_storage+40];
	setp.lt.f64 	%p48, %fd115, %fd116;
	selp.f64 	%fd117, %fd116, %fd115, %p48;
	ld.shared.f64 	%fd118, [_ZZN3cub18CUB_300001_SM_10006detail6reduce28DeviceReduceSingleTileKernelINS2_10policy_hubIdyN4cuda3__47maximumIdEEE10Policy1000EPdSB_iS8_ddNS5_3std3__410__identityEEEvT0_T1_T2_T3_T4_T6_E12temp_storage+48];
	setp.lt.f64 	%p49, %fd117, %fd118;
	selp.f64 	%fd119, %fd118, %fd117, %p49;
	ld.shared.f64 	%fd120, [_ZZN3cub18CUB_300001_SM_10006detail6reduce28DeviceReduceSingleTileKernelINS2_10policy_hubIdyN4cuda3__47maximumIdEEE10Policy1000EPdSB_iS8_ddNS5_3std3__410__identityEEEvT0_T1_T2_T3_T4_T6_E12temp_storage+56];
	setp.lt.f64 	%p50, %fd119, %fd120;
	selp.f64 	%fd121, %fd120, %fd119, %p50;
	ld.shared.f64 	%fd122, [_ZZN3cub18CUB_300001_SM_10006detail6reduce28DeviceReduceSingleTileKernelINS2_10policy_hubIdyN4cuda3__47maximumIdEEE10Policy1000EPdSB_iS8_ddNS5_3std3__410__identityEEEvT0_T1_T2_T3_T4_T6_E12temp_storage+64];
	setp.lt.f64 	%p51, %fd121, %fd122;
	selp.f64 	%fd380, %fd122, %fd121, %p51;
$L__BB9_72:
	mov.u32 	%r444, %tid.x;
	setp.ne.s32 	%p217, %r444, 0;
	@%p217 bra 	$L__BB9_74;
	setp.lt.f64 	%p218, %fd58, %fd380;
	selp.f64 	%fd353, %fd380, %fd58, %p218;
	st.global.f64 	[%rd1], %fd353;
$L__BB9_74:
	ret;

}


// ===== COMPILED SASS (sm_100) =====

	.target	sm_100

	.elftype	@"ET_EXEC"


//--------------------- .note.nv.tkinfo           --------------------------
	.section	.note.nv.tkinfo,"",@"SHT_NOTE"
	.sectionflags	@"SHF_NOTE_NV_TKINFO"
	.tkinfo
        /*0018*/ 	.word	0x00000002
        /*0030*/ 	.string	""
        /*0030*/ 	.string	"ptxas"
        /*0030*/ 	.string	"Cuda compilation tools, release 13.0, V13.0.88"
        /*0030*/ 	.string	"Build cuda_13.0.r13.0/compiler.36424714_0"
        /*0030*/ 	.string	"-arch sm_100 -m 64 "



//--------------------- .note.nv.cuinfo           --------------------------
	.section	.note.nv.cuinfo,"",@"SHT_NOTE"
	.sectionflags	@"SHF_NOTE_NV_CUINFO"
        /*0018*/ 	.short	0x0002
        /*001a*/ 	.short	0x0064
        /*001c*/ 	.short	0x0082
	.zero		2


//--------------------- .nv.info                  --------------------------
	.section	.nv.info,"",@"SHT_CUDA_INFO"
	.align	4


	//----- nvinfo : EIATTR_REGCOUNT
	.align		4
        /*0000*/ 	.byte	0x04, 0x2f
        /*0002*/ 	.short	(.L_44 - .L_43)
	.align		4
.L_43:
        /*0004*/ 	.word	index@(_Z8functionPKdPdS1_)
        /*0008*/ 	.word	0x00000019


	//----- nvinfo : EIATTR_FRAME_SIZE
	.align		4
.L_44:
        /*000c*/ 	.byte	0x04, 0x11
        /*000e*/ 	.short	(.L_46 - .L_45)
	.align		4
.L_45:
        /*0010*/ 	.word	index@($__internal_0_$__cuda_sm20_div_rn_f64_full)
        /*0014*/ 	.word	0x00000000


	//----- nvinfo : EIATTR_FRAME_SIZE
	.align		4
.L_46:
        /*0018*/ 	.byte	0x04, 0x11
        /*001a*/ 	.short	(.L_48 - .L_47)
	.align		4
.L_47:
        /*001c*/ 	.word	index@(_Z8functionPKdPdS1_)
        /*0020*/ 	.word	0x00000000


	//----- nvinfo : EIATTR_REGCOUNT
	.align		4
.L_48:
        /*0024*/ 	.byte	0x04, 0x2f
        /*0026*/ 	.short	(.L_50 - .L_49)
	.align		4
.L_49:
        /*0028*/ 	.word	index@(_Z13difference_abPdPKdS_)
        /*002c*/ 	.word	0x00000014


	//----- nvinfo : EIATTR_FRAME_SIZE
	.align		4
.L_50:
        /*0030*/ 	.byte	0x04, 0x11
        /*0032*/ 	.short	(.L_52 - .L_51)
	.align		4
.L_51:
        /*0034*/ 	.word	index@(_Z13difference_abPdPKdS_)
        /*0038*/ 	.word	0x00000000


	//----- nvinfo : EIATTR_REGCOUNT
	.align		4
.L_52:
        /*003c*/ 	.byte	0x04, 0x2f
        /*003e*/ 	.short	(.L_54 - .L_53)
	.align		4
.L_53:
        /*0040*/ 	.word	index@(_ZN3cub18CUB_300001_SM_10006detail11EmptyKernelIvEEvv)
        /*0044*/ 	.word	0x00000004


	//----- nvinfo : EIATTR_FRAME_SIZE
	.align		4
.L_54:
        /*0048*/ 	.byte	0x04, 0x11
        /*004a*/ 	.short	(.L_56 - .L_55)
	.align		4
.L_55:
        /*004c*/ 	.word	index@(_ZN3cub18CUB_300001_SM_10006detail11EmptyKernelIvEEvv)
        /*0050*/ 	.word	0x00000000


	//----- nvinfo : EIATTR_REGCOUNT
	.align		4
.L_56:
        /*0054*/ 	.byte	0x04, 0x2f
        /*0056*/ 	.short	(.L_58 - .L_57)
	.align		4
.L_57:
        /*0058*/ 	.word	index@(_ZN3cub18CUB_300001_SM_10006detail8for_each13static_kernelINS2_12policy_hub_t12policy_500_tEmN6thrust24THRUST_300001_SM_1000_NS8cuda_cub20__uninitialized_fill7functorINS7_10device_ptrIdEEdEEEEvT0_T1_)
        /*005c*/ 	.word	0x00000009


	//----- nvinfo : EIATTR_FRAME_SIZE
	.align		4
.L_58:
        /*0060*/ 	.byte	0x04, 0x11
        /*0062*/ 	.short	(.L_60 - .L_59)
	.align		4
.L_59:
        /*0064*/ 	.word	index@(_ZN3cub18CUB_300001_SM_10006detail8for_each13static_kernelINS2_12policy_hub_t12policy_500_tEmN6thrust24THRUST_300001_SM_1000_NS8cuda_cub20__uninitialized_fill7functorINS7_10device_ptrIdEEdEEEEvT0_T1_)
        /*0068*/ 	.word	0x00000000


	//----- nvinfo : EIATTR_REGCOUNT
	.align		4
.L_60:
        /*006c*/ 	.byte	0x04, 0x2f
        /*006e*/ 	.short	(.L_62 - .L_61)
	.align		4
.L_61:
        /*0070*/ 	.word	index@(_ZN3cub18CUB_300001_SM_10006detail6reduce28DeviceReduceSingleTileKernelINS2_10policy_hubIdjN4cuda3__47maximumIdEEE10Policy1000EN6thrust24THRUST_300001_SM_1000_NS6detail15normal_iteratorINSC_10device_ptrIdEEEEPdjS8_ddNS5_3std3__410__identityEEEvT0_T1_T2_T3_T4_T6_)
        /*0074*/ 	.word	0x0000002d


	//----- nvinfo : EIATTR_FRAME_SIZE
	.align		4
.L_62:
        /*0078*/ 	.byte	0x04, 0x11
        /*007a*/ 	.short	(.L_64 - .L_63)
	.align		4
.L_63:
        /*007c*/ 	.word	index@(_ZN3cub18CUB_300001_SM_10006detail6reduce28DeviceReduceSingleTileKernelINS2_10policy_hubIdjN4cuda3__47maximumIdEEE10Policy1000EN6thrust24THRUST_300001_SM_1000_NS6detail15normal_iteratorINSC_10device_ptrIdEEEEPdjS8_ddNS5_3std3__410__identityEEEvT0_T1_T2_T3_T4_T6_)
        /*0080*/ 	.word	0x00000000


	//----- nvinfo : EIATTR_REGCOUNT
	.align		4
.L_64:
        /*0084*/ 	.byte	0x04, 0x2f
        /*0086*/ 	.short	(.L_66 - .L_65)
	.align		4
.L_65:
        /*0088*/ 	.word	index@(_ZN3cub18CUB_300001_SM_10006detail6reduce18DeviceReduceKernelINS2_10policy_hubIdjN4cuda3__47maximumIdEEE10Policy1000EN6thrust24THRUST_300001_SM_1000_NS6detail15normal_iteratorINSC_10device_ptrIdEEEEjS8_dNS5_3std3__410__identityEEEvT0_PT3_T1_NS0_13GridEvenShareISO_EET2_T4_)
        /*008c*/ 	.word	0x0000001d


	//----- nvinfo : EIATTR_FRAME_SIZE
	.align		4
.L_66:
        /*0090*/ 	.byte	0x04, 0x11
        /*0092*/ 	.short	(.L_68 - .L_67)
	.align		4
.L_67:
        /*0094*/ 	.word	index@(_ZN3cub18CUB_300001_SM_10006detail6reduce18DeviceReduceKernelINS2_10policy_hubIdjN4cuda3__47maximumIdEEE10Policy1000EN6thrust24THRUST_300001_SM_1000_NS6detail15normal_iteratorINSC_10device_ptrIdEEEEjS8_dNS5_3std3__410__identityEEEvT0_PT3_T1_NS0_13GridEvenShareISO_EET2_T4_)
        /*0098*/ 	.word	0x00000000


	//----- nvinfo : EIATTR_REGCOUNT
	.align		4
.L_68:
        /*009c*/ 	.byte	0x04, 0x2f
        /*009e*/ 	.short	(.L_70 - .L_69)
	.align		4
.L_69:
        /*00a0*/ 	.word	index@(_ZN3cub18CUB_300001_SM_10006detail6reduce28DeviceReduceSingleTileKernelINS2_10policy_hubIdjN4cuda3__47maximumIdEEE10Policy1000EPdSB_iS8_ddNS5_3std3__410__identityEEEvT0_T1_T2_T3_T4_T6_)
        /*00a4*/ 	.word	0x00000030


	//----- nvinfo : EIATTR_FRAME_SIZE
	.align		4
.L_70:
        /*00a8*/ 	.byte	0x04, 0x11
        /*00aa*/ 	.short	(.L_72 - .L_71)
	.align		4
.L_71:
        /*00ac*/ 	.word	index@(_ZN3cub18CUB_300001_SM_10006detail6reduce28DeviceReduceSingleTileKernelINS2_10policy_hubIdjN4cuda3__47maximumIdEEE10Policy1000EPdSB_iS8_ddNS5_3std3__410__identityEEEvT0_T1_T2_T3_T4_T6_)
        /*00b0*/ 	.word	0x00000000


	//----- nvinfo : EIATTR_REGCOUNT
	.align		4
.L_72:
        /*00b4*/ 	.byte	0x04, 0x2f
        /*00b6*/ 	.short	(.L_74 - .L_73)
	.align		4
.L_73:
        /*00b8*/ 	.word	index@(_ZN3cub18CUB_300001_SM_10006detail6reduce28DeviceReduceSingleTileKernelINS2_10policy_hubIdyN4cuda3__47maximumIdEEE10Policy1000EN6thrust24THRUST_300001_SM_1000_NS6detail15normal_iteratorINSC_10device_ptrIdEEEEPdyS8_ddNS5_3std3__410__identityEEEvT0_T1_T2_T3_T4_T6_)
        /*00bc*/ 	.word	0x0000002e


	//----- nvinfo : EIATTR_FRAME_SIZE
	.align		4
.L_74:
        /*00c0*/ 	.byte	0x04, 0x11
        /*00c2*/ 	.short	(.L_76 - .L_75)
	.align		4
.L_75:
        /*00c4*/ 	.word	index@(_ZN3cub18CUB_300001_SM_10006detail6reduce28DeviceReduceSingleTileKernelINS2_10policy_hubIdyN4cuda3__47maximumIdEEE10Policy1000EN6thrust24THRUST_300001_SM_1000_NS6detail15normal_iteratorINSC_10device_ptrIdEEEEPdyS8_ddNS5_3std3__410__identityEEEvT0_T1_T2_T3_T4_T6_)
        /*00c8*/ 	.word	0x00000000


	//----- nvinfo : EIATTR_REGCOUNT
	.align		4
.L_76:
        /*00cc*/ 	.byte	0x04, 0x2f
        /*00ce*/ 	.short	(.L_78 - .L_77)
	.align		4
.L_77:
        /*00d0*/ 	.word	index@(_ZN3cub18CUB_300001_SM_10006detail6reduce18DeviceReduceKernelINS2_10policy_hubIdyN4cuda3__47maximumIdEEE10Policy1000EN6thrust24THRUST_300001_SM_1000_NS6detail15normal_iteratorINSC_10device_ptrIdEEEEyS8_dNS5_3std3__410__identityEEEvT0_PT3_T1_NS0_13GridEvenShareISO_EET2_T4_)
        /*00d4*/ 	.word	0x0000001e


	//----- nvinfo : EIATTR_FRAME_SIZE
	.align		4
.L_78:
        /*00d8*/ 	.byte	0x04, 0x11
        /*00da*/ 	.short	(.L_80 - .L_79)
	.align		4
.L_79:
        /*00dc*/ 	.word	index@(_ZN3cub18CUB_300001_SM_10006detail6reduce18DeviceReduceKernelINS2_10policy_hubIdyN4cuda3__47maximumIdEEE10Policy1000EN6thrust24THRUST_300001_SM_1000_NS6detail15normal_iteratorINSC_10device_ptrIdEEEEyS8_dNS5_3std3__410__identityEEEvT0_PT3_T1_NS0_13GridEvenShareISO_EET2_T4_)
        /*00e0*/ 	.word	0x00000000


	//----- nvinfo : EIATTR_REGCOUNT
	.align		4
.L_80:
        /*00e4*/ 	.byte	0x04, 0x2f
        /*00e6*/ 	.short	(.L_82 - .L_81)
	.align		4
.L_81:
        /*00e8*/ 	.word	index@(_ZN3cub18CUB_300001_SM_10006detail6reduce28DeviceReduceSingleTileKernelINS2_10policy_hubIdyN4cuda3__47maximumIdEEE10Policy1000EPdSB_iS8_ddNS5_3std3__410__identityEEEvT0_T1_T2_T3_T4_T6_)
        /*00ec*/ 	.word	0x00000030


	//----- nvinfo : EIATTR_FRAME_SIZE
	.align		4
.L_82:
        /*00f0*/ 	.byte	0x04, 0x11
        /*00f2*/ 	.short	(.L_84 - .L_83)
	.align		4
.L_83:
        /*00f4*/ 	.word	index@(_ZN3cub18CUB_300001_SM_10006detail6reduce28DeviceReduceSingleTileKernelINS2_10policy_hubIdyN4cuda3__47maximumIdEEE10Policy1000EPdSB_iS8_ddNS5_3std3__410__identityEEEvT0_T1_T2_T3_T4_T6_)
        /*00f8*/ 	.word	0x00000000


	//----- nvinfo : EIATTR_MIN_STACK_SIZE
	.align		4
.L_84:
        /*00fc*/ 	.byte	0x04, 0x12
        /*00fe*/ 	.short	(.L_86 - .L_85)
	.align		4
.L_85:
        /*0100*/ 	.word	index@(_ZN3cub18CUB_300001_SM_10006detail6reduce28DeviceReduceSingleTileKernelINS2_10policy_hubIdyN4cuda3__47maximumIdEEE10Policy1000EPdSB_iS8_ddNS5_3std3__410__identityEEEvT0_T1_T2_T3_T4_T6_)
        /*0104*/ 	.word	0x00000000


	//----- nvinfo : EIATTR_MIN_STACK_SIZE
	.align		4
.L_86:
        /*0108*/ 	.byte	0x04, 0x12
        /*010a*/ 	.short	(.L_88 - .L_87)
	.align		4
.L_87:
        /*010c*/ 	.word	index@(_ZN3cub18CUB_300001_SM_10006detail6reduce18DeviceReduceKernelINS2_10policy_hubIdyN4cuda3__47maximumIdEEE10Policy1000EN6thrust24THRUST_300001_SM_1000_NS6detail15normal_iteratorINSC_10device_ptrIdEEEEyS8_dNS5_3std3__410__identityEEEvT0_PT3_T1_NS0_13GridEvenShareISO_EET2_T4_)
        /*0110*/ 	.word	0x00000000


	//----- nvinfo : EIATTR_MIN_STACK_SIZE
	.align		4
.L_88:
        /*0114*/ 	.byte	0x04, 0x12
        /*0116*/ 	.short	(.L_90 - .L_89)
	.align		4
.L_89:
        /*0118*/ 	.word	index@(_ZN3cub18CUB_300001_SM_10006detail6reduce28DeviceReduceSingleTileKernelINS2_10policy_hubIdyN4cuda3__47maximumIdEEE10Policy1000EN6thrust24THRUST_300001_SM_1000_NS6detail15normal_iteratorINSC_10device_ptrIdEEEEPdyS8_ddNS5_3std3__410__identityEEEvT0_T1_T2_T3_T4_T6_)
        /*011c*/ 	.word	0x00000000


	//----- nvinfo : EIATTR_MIN_STACK_SIZE
	.align		4
.L_90:
        /*0120*/ 	.byte	0x04, 0x12
        /*0122*/ 	.short	(.L_92 - .L_91)
	.align		4
.L_91:
        /*0124*/ 	.word	index@(_ZN3cub18CUB_300001_SM_10006detail6reduce28DeviceReduceSingleTileKernelINS2_10policy_hubIdjN4cuda3__47maximumIdEEE10Policy1000EPdSB_iS8_ddNS5_3std3__410__identityEEEvT0_T1_T2_T3_T4_T6_)
        /*0128*/ 	.word	0x00000000


	//----- nvinfo : EIATTR_MIN_STACK_SIZE
	.align		4
.L_92:
        /*012c*/ 	.byte	0x04, 0x12
        /*012e*/ 	.short	(.L_94 - .L_93)
	.align		4
.L_93:
        /*0130*/ 	.word	index@(_ZN3cub18CUB_300001_SM_10006detail6reduce18DeviceReduceKernelINS2_10policy_hubIdjN4cuda3__47maximumIdEEE10Policy1000EN6thrust24THRUST_300001_SM_1000_NS6detail15normal_iteratorINSC_10device_ptrIdEEEEjS8_dNS5_3std3__410__identityEEEvT0_PT3_T1_NS0_13GridEvenShareISO_EET2_T4_)
        /*0134*/ 	.word	0x00000000


	//----- nvinfo : EIATTR_MIN_STACK_SIZE
	.align		4
.L_94:
        /*0138*/ 	.byte	0x04, 0x12
        /*013a*/ 	.short	(.L_96 - .L_95)
	.align		4
.L_95:
        /*013c*/ 	.word	index@(_ZN3cub18CUB_300001_SM_10006detail6reduce28DeviceReduceSingleTileKernelINS2_10policy_hubIdjN4cuda3__47maximumIdEEE10Policy1000EN6thrust24THRUST_300001_SM_1000_NS6detail15normal_iteratorINSC_10device_ptrIdEEEEPdjS8_ddNS5_3std3__410__identityEEEvT0_T1_T2_T3_T4_T6_)
        /*0140*/ 	.word	0x00000000


	//----- nvinfo : EIATTR_MIN_STACK_SIZE
	.align		4
.L_96:
        /*0144*/ 	.byte	0x04, 0x12
        /*0146*/ 	.short	(.L_98 - .L_97)
	.align		4
.L_97:
        /*0148*/ 	.word	index@(_ZN3cub18CUB_300001_SM_10006detail8for_each13static_kernelINS2_12policy_hub_t12policy_500_tEmN6thrust24THRUST_300001_SM_1000_NS8cuda_cub20__uninitialized_fill7functorINS7_10device_ptrIdEEdEEEEvT0_T1_)
        /*014c*/ 	.word	0x00000000


	//----- nvinfo : EIATTR_MIN_STACK_SIZE
	.align		4
.L_98:
        /*0150*/ 	.byte	0x04, 0x12
        /*0152*/ 	.short	(.L_100 - .L_99)
	.align		4
.L_99:
        /*0154*/ 	.word	index@(_ZN3cub18CUB_300001_SM_10006detail11EmptyKernelIvEEvv)
        /*0158*/ 	.word	0x00000000


	//----- nvinfo : EIATTR_MIN_STACK_SIZE
	.align		4
.L_100:
        /*015c*/ 	.byte	0x04, 0x12
        /*015e*/ 	.short	(.L_102 - .L_101)
	.align		4
.L_101:
        /*0160*/ 	.word	index@(_Z13difference_abPdPKdS_)
        /*0164*/ 	.word	0x00000000


	//----- nvinfo : EIATTR_MIN_STACK_SIZE
	.align		4
.L_102:
        /*0168*/ 	.byte	0x04, 0x12
        /*016a*/ 	.short	(.L_104 - .L_103)
	.align		4
.L_103:
        /*016c*/ 	.word	index@(_Z8functionPKdPdS1_)
        /*0170*/ 	.word	0x00000000
.L_104:


//--------------------- .nv.compat                --------------------------
	.section	.nv.compat,"",@"SHT_CUDA_COMPAT_INFO"
	.align	4
        /*0000*/ 	.byte	0x02, 0x09, 0x00, 0x00, 0x02, 0x02, 0x01, 0x00, 0x02, 0x05, 0x05, 0x00, 0x03, 0x07, 0x01, 0x01
        /*0010*/ 	.byte	0x02, 0x03, 0x00, 0x00, 0x02, 0x06, 0x01, 0x00, 0x04, 0x0b, 0x08, 0x00, 0x01, 0x00, 0x00, 0x00
        /*0020*/ 	.byte	0x00, 0x00, 0x00, 0x00


//--------------------- .nv.info._ZN3cub18CUB_300001_SM_10006detail6reduce28DeviceReduceSingleTileKernelINS2_10policy_hubIdyN4cuda3__47maximumIdEEE10Policy1000EPdSB_iS8_ddNS5_3std3__410__identityEEEvT0_T1_T2_T3_T4_T6_ --------------------------
	.section	.nv.info._ZN3cub18CUB_300001_SM_10006detail6reduce28DeviceReduceSingleTileKernelINS2_10policy_hubIdyN4cuda3__47maximumIdEEE10Policy1000EPdSB_iS8_ddNS5_3std3__410__identityEEEvT0_T1_T2_T3_T4_T6_,"",@"SHT_CUDA_INFO"
	.sectionflags	@""
	.align	4


	//----- nvinfo : EIATTR_CUDA_API_VERSION
	.align		4
        /*0000*/ 	.byte	0x04, 0x37
        /*0002*/ 	.short	(.L_106 - .L_105)
.L_105:
        /*0004*/ 	.word	0x00000082


	//----- nvinfo : EIATTR_KPARAM_INFO
	.align		4
.L_106:
        /*0008*/ 	.byte	0x04, 0x17
        /*000a*/ 	.short	(.L_108 - .L_107)
.L_107:
        /*000c*/ 	.word	0x00000000
        /*0010*/ 	.short	0x0005
        /*0012*/ 	.short	0x0020
        /*0014*/ 	.byte	0x00, 0xf0, 0x05, 0x00


	//----- nvinfo : EIATTR_KPARAM_INFO
	.align		4
.L_108:
        /*0018*/ 	.byte	0x04, 0x17
        /*001a*/ 	.short	(.L_110 - .L_109)
.L_109:
        /*001c*/ 	.word	0x00000000
        /*0020*/ 	.short	0x0004
        /*0022*/ 	.short	0x0018
        /*0024*/ 	.byte	0x00, 0xf0, 0x21, 0x00


	//----- nvinfo : EIATTR_KPARAM_INFO
	.align		4
.L_110:
        /*0028*/ 	.byte	0x04, 0x17
        /*002a*/ 	.short	(.L_112 - .L_111)
.L_111:
        /*002c*/ 	.word	0x00000000
        /*0030*/ 	.short	0x0003
        /*0032*/ 	.short	0x0014
        /*0034*/ 	.byte	0x00, 0xf0, 0x05, 0x00


	//----- nvinfo : EIATTR_KPARAM_INFO
	.align		4
.L_112:
        /*0038*/ 	.byte	0x04, 0x17
        /*003a*/ 	.short	(.L_114 - .L_113)
.L_113:
        /*003c*/ 	.word	0x00000000
        /*0040*/ 	.short	0x0002
        /*0042*/ 	.short	0x0010
        /*0044*/ 	.byte	0x00, 0xf0, 0x11, 0x00


	//----- nvinfo : EIATTR_KPARAM_INFO
	.align		4
.L_114:
        /*0048*/ 	.byte	0x04, 0x17
        /*004a*/ 	.short	(.L_116 - .L_115)
.L_115:
        /*004c*/ 	.word	0x00000000
        /*0050*/ 	.short	0x0001
        /*0052*/ 	.short	0x0008
        /*0054*/ 	.byte	0x00, 0xf5, 0x21, 0x00


	//----- nvinfo : EIATTR_KPARAM_INFO
	.align		4
.L_116:
        /*0058*/ 	.byte	0x04, 0x17
        /*005a*/ 	.short	(.L_118 - .L_117)
.L_117:
        /*005c*/ 	.word	0x00000000
        /*0060*/ 	.short	0x0000
        /*0062*/ 	.short	0x0000
        /*0064*/ 	.byte	0x00, 0xf5, 0x21, 0x00


	//----- nvinfo : EIATTR_SPARSE_MMA_MASK
	.align		4
.L_118:
        /*0068*/ 	.byte	0x03, 0x50
        /*006a*/ 	.short	0x0000


	//----- nvinfo : EIATTR_MAXREG_COUNT
	.align		4
        /*006c*/ 	.byte	0x03, 0x1b
        /*006e*/ 	.short	0x00ff


	//----- nvinfo : EIATTR_NUM_BARRIERS
	.align		4
        /*0070*/ 	.byte	0x02, 0x4c
        /*0072*/ 	.byte	0x01
	.zero		1


	//----- nvinfo : EIATTR_MERCURY_ISA_VERSION
	.align		4
        /*0074*/ 	.byte	0x03, 0x5f
        /*0076*/ 	.short	0x0101


	//----- nvinfo : EIATTR_COOP_GROUP_MASK_REGIDS
	.align		4
        /*0078*/ 	.byte	0x04, 0x29
        /*007a*/ 	.short	(.L_120 - .L_119)


	//   ....[0]....
.L_119:
        /*007c*/ 	.word	0xffffffff


	//   ....[1]....
        /*0080*/ 	.word	0xffffffff


	//   ....[2]....
        /*0084*/ 	.word	0xffffffff


	//   ....[3]....
        /*0088*/ 	.word	0xffffffff


	//   ....[4]....
        /*008c*/ 	.word	0xffffffff


	//   ....[5]....
        /*0090*/ 	.word	0xffffffff


	//   ....[6]....
        /*0094*/ 	.word	0xffffffff


	//   ....[7]....
        /*0098*/ 	.word	0xffffffff


	//   ....[8]....
        /*009c*/ 	.word	0xffffffff


	//   ....[9]....
        /*00a0*/ 	.word	0xffffffff


	//   ....[10]....
        /*00a4*/ 	.word	0xffffffff


	//   ....[11]....
        /*00a8*/ 	.word	0xffffffff


	//   ....[12]....
        /*00ac*/ 	.word	0xffffffff


	//   ....[13]....
        /*00b0*/ 	.word	0xffffffff


	//   ....[14]....
        /*00b4*/ 	.word	0xffffffff


	//   ....[15]....
        /*00b8*/ 	.word	0xffffffff


	//   ....[16]....
        /*00bc*/ 	.word	0xffffffff


	//   ....[17]....
        /*00c0*/ 	.word	0xffffffff


	//   ....[18]....
        /*00c4*/ 	.word	0xffffffff


	//   ....[19]....
        /*00c8*/ 	.word	0xffffffff


	//   ....[20]....
        /*00cc*/ 	.word	0xffffffff


	//   ....[21]....
        /*00d0*/ 	.word	0xffffffff


	//   ....[22]....
        /*00d4*/ 	.word	0xffffffff


	//   ....[23]....
        /*00d8*/ 	.word	0xffffffff


	//   ....[24]....
        /*00dc*/ 	.word	0xffffffff


	//   ....[25]....
        /*00e0*/ 	.word	0xffffffff


	//   ....[26]....
        /*00e4*/ 	.word	0xffffffff


	//   ....[27]....
        /*00e8*/ 	.word	0xffffffff


	//   ....[28]....
        /*00ec*/ 	.word	0xffffffff


	//   ....[29]....
        /*00f0*/ 	.word	0xffffffff


	//   ....[30]....
        /*00f4*/ 	.word	0xffffffff


	//   ....[31]....
        /*00f8*/ 	.word	0xffffffff


	//   ....[32]....
        /*00fc*/ 	.word	0xffffffff


	//   ....[33]....
        /*0100*/ 	.word	0xffffffff


	//   ....[34]....
        /*0104*/ 	.word	0xffffffff


	//   ....[35]....
        /*0108*/ 	.word	0xffffffff


	//   ....[36]....
        /*010c*/ 	.word	0xffffffff


	//   ....[37]....
        /*0110*/ 	.word	0xffffffff


	//   ....[38]....
        /*0114*/ 	.word	0xffffffff


	//   ....[39]....
        /*0118*/ 	.word	0xffffffff


	//   ....[40]....
        /*011c*/ 	.word	0xffffffff


	//   ....[41]....
        /*0120*/ 	.word	0xffffffff


	//   ....[42]....
        /*0124*/ 	.word	0xffffffff


	//   ....[43]....
        /*0128*/ 	.word	0xffffffff


	//   ....[44]....
        /*012c*/ 	.word	0xffffffff


	//   ....[45]....
        /*0130*/ 	.word	0xffffffff


	//   ....[46]....
        /*0134*/ 	.word	0xffffffff


	//   ....[47]....
        /*0138*/ 	.word	0xffffffff


	//   ....[48]....
        /*013c*/ 	.word	0xffffffff


	//   ....[49]....
        /*0140*/ 	.word	0xffffffff


	//   ....[50]....
        /*0144*/ 	.word	0xffffffff


	//   ....[51]....
        /*0148*/ 	.word	0xffffffff


	//   ....[52]....
        /*014c*/ 	.word	0xffffffff


	//   ....[53]....
        /*0150*/ 	.word	0xffffffff


	//   ....[54]....
        /*0154*/ 	.word	0xffffffff


	//   ....[55]....
        /*0158*/ 	.word	0xffffffff


	//   ....[56]....
        /*015c*/ 	.word	0xffffffff


	//   ....[57]....
        /*0160*/ 	.word	0xffffffff


	//   ....[58]....
        /*0164*/ 	.word	0xffffffff


	//   ....[59]....
        /*0168*/ 	.word	0xffffffff


	//----- nvinfo : EIATTR_COOP_GROUP_INSTR_OFFSETS
	.align		4
.L_120:
        /*016c*/ 	.byte	0x04, 0x28
        /*016e*/ 	.short	(.L_122 - .L_121)


	//   ....[0]....
.L_121:
        /*0170*/ 	.word	0x00000d30


	//   ....[1]....
        /*0174*/ 	.word	0x00000d40


	//   ....[2]....
        /*0178*/ 	.word	0x00000dd0


	//   ....[3]....
        /*017c*/ 	.word	0x00000e10


	//   ....[4]....
        /*0180*/ 	.word	0x00000e80


	//   ....[5]....
        /*0184*/ 	.word	0x00000ea0


	//   ....[6]....
        /*0188*/ 	.word	0x00000ef0


	//   ....[7]....
        /*018c*/ 	.word	0x00000f10


	//   ....[8]....
        /*0190*/ 	.word	0x00000f60


	//   ....[9]....
        /*0194*/ 	.word	0x00000f80


	//   ....[10]....
        /*0198*/ 	.word	0x00001280


	//   ....[11]....
        /*019c*/ 	.word	0x00001290


	//   ....[12]....
        /*01a0*/ 	.word	0x00001320


	//   ....[13]....
        /*01a4*/ 	.word	0x00001350


	//   ....[14]....
        /*01a8*/ 	.word	0x000013b0


	//   ....[15]....
        /*01ac*/ 	.word	0x000013e0


	//   ....[16]....
        /*01b0*/ 	.word	0x00001440


	//   ....[17]....
        /*01b4*/ 	.word	0x00001480


	//   ....[18]....
        /*01b8*/ 	.word	0x000014f0


	//   ....[19]....
        /*01bc*/ 	.word	0x00001530


	//   ....[20]....
        /*01c0*/ 	.word	0x00002960


	//   ....[21]....
        /*01c4*/ 	.word	0x00002970


	//   ....[22]....
        /*01c8*/ 	.word	0x00002a00


	//   ....[23]....
        /*01cc*/ 	.word	0x00002a30


	//   ....[24]....
        /*01d0*/ 	.word	0x00002aa0


	//   ....[25]....
        /*01d4*/ 	.word	0x00002ac0


	//   ....[26]....
        /*01d8*/ 	.word	0x00002b20


	//   ....[27]....
        /*01dc*/ 	.word	0x00002b30


	//   ....[28]....
        /*01e0*/ 	.word	0x00002b80


	//   ....[29]....
        /*01e4*/ 	.word	0x00002b90


	//   ....[30]....
        /*01e8*/ 	.word	0x00003a20


	//   ....[31]....
        /*01ec*/ 	.word	0x00003a30


	//   ....[32]....
        /*01f0*/ 	.word	0x00003ac0


	//   ....[33]....
        /*01f4*/ 	.word	0x00003b00


	//   ....[34]....
        /*01f8*/ 	.word	0x00003b80


	//   ....[35]....
        /*01fc*/ 	.word	0x00003bc0


	//   ....[36]....
        /*0200*/ 	.word	0x00003c20


	//   ....[37]....
        /*0204*/ 	.word	0x00003c50


	//   ....[38]....
        /*0208*/ 	.word	0x00003ca0


	//   ....[39]....
        /*020c*/ 	.word	0x00003cd0


	//   ....[40]....
        /*0210*/ 	.word	0x00003fb0


	//   ....[41]....
        /*0214*/ 	.word	0x00003fc0


	//   ....[42]....
        /*0218*/ 	.word	0x00004050


	//   ....[43]....
        /*021c*/ 	.word	0x00004080


	//   ....[44]....
        /*0220*/ 	.word	0x000040d0


	//   ....[45]....
        /*0224*/ 	.word	0x00004100


	//   ....[46]....
        /*0228*/ 	.word	0x00004170


	//   ....[47]....
        /*022c*/ 	.word	0x000041b0


	//   ....[48]....
        /*0230*/ 	.word	0x00004220


	//   ....[49]....
        /*0234*/ 	.word	0x00004250


	//   ....[50]....
        /*0238*/ 	.word	0x00005700


	//   ....[51]....
        /*023c*/ 	.word	0x00005710


	//   ....[52]....
        /*0240*/ 	.word	0x000057a0


	//   ....[53]....
        /*0244*/ 	.word	0x000057e0


	//   ....[54]....
        /*0248*/ 	.word	0x00005860


	//   ....[55]....
        /*024c*/ 	.word	0x000058a0


	//   ....[56]....
        /*0250*/ 	.word	0x00005900


	//   ....[57]....
        /*0254*/ 	.word	0x00005930


	//   ....[58]....
        /*0258*/ 	.word	0x00005980


	//   ....[59]....
        /*025c*/ 	.word	0x000059b0


	//----- nvinfo : EIATTR_VRC_CTA_INIT_COUNT
	.align		4
.L_122:
        /*0260*/ 	.byte	0x02, 0x4a
	.zero		1
	.zero		1


	//----- nvinfo : EIATTR_EXIT_INSTR_OFFSETS
	.align		4
        /*0264*/ 	.byte	0x04, 0x1c
        /*0266*/ 	.short	(.L_124 - .L_123)


	//   ....[0]....
.L_123:
        /*0268*/ 	.word	0x00000080


	//   ....[1]....
        /*026c*/ 	.word	0x000000c0


	//   ....[2]....
        /*0270*/ 	.word	0x00005c20


	//   ....[3]....
        /*0274*/ 	.word	0x00005ca0


	//----- nvinfo : EIATTR_MAX_THREADS
	.align		4
.L_124:
        /*0278*/ 	.byte	0x04, 0x05
        /*027a*/ 	.short	(.L_126 - .L_125)
.L_125:
        /*027c*/ 	.word	0x00000100
        /*0280*/ 	.word	0x00000001
        /*0284*/ 	.word	0x00000001


	//----- nvinfo : EIATTR_CRS_STACK_SIZE
	.align		4
.L_126:
        /*0288*/ 	.byte	0x04, 0x1e
        /*028a*/ 	.short	(.L_128 - .L_127)
.L_127:
        /*028c*/ 	.word	0x00000000


	//----- nvinfo : EIATTR_CBANK_PARAM_SIZE
	.align		4
.L_128:
        /*0290*/ 	.byte	0x03, 0x19
        /*0292*/ 	.short	0x0021


	//----- nvinfo : EIATTR_PARAM_CBANK
	.align		4
        /*0294*/ 	.byte	0x04, 0x0a
        /*0296*/ 	.short	(.L_130 - .L_129)
	.align		4
.L_129:
        /*0298*/ 	.word	index@(.nv.constant0._ZN3cub18CUB_300001_SM_10006detail6reduce28DeviceReduceSingleTileKernelINS2_10policy_hubIdyN4cuda3__47maximumIdEEE10Policy1000EPdSB_iS8_ddNS5_3std3__410__identityEEEvT0_T1_T2_T3_T4_T6_)
        /*029c*/ 	.short	0x0380
        /*029e*/ 	.short	0x0021


	//----- nvinfo : EIATTR_SW_WAR
	.align		4
.L_130:
        /*02a0*/ 	.byte	0x04, 0x36
        /*02a2*/ 	.short	(.L_132 - .L_131)
.L_131:
        /*02a4*/ 	.word	0x00000008
.L_132:


//--------------------- .nv.info._ZN3cub18CUB_300001_SM_10006detail6reduce18DeviceReduceKernelINS2_10policy_hubIdyN4cuda3__47maximumIdEEE10Policy1000EN6thrust24THRUST_300001_SM_1000_NS6detail15normal_iteratorINSC_10device_ptrIdEEEEyS8_dNS5_3std3__410__identityEEEvT0_PT3_T1_NS0_13GridEvenShareISO_EET2_T4_ --------------------------
	.section	.nv.info._ZN3cub18CUB_300001_SM_10006detail6reduce18DeviceReduceKernelINS2_10policy_hubIdyN4cuda3__47maximumIdEEE10Policy1000EN6thrust24THRUST_300001_SM_1000_NS6detail15normal_iteratorINSC_10device_ptrIdEEEEyS8_dNS5_3std3__410__identityEEEvT0_PT3_T1_NS0_13GridEvenShareISO_EET2_T4_,"",@"SHT_CUDA_INFO"
	.sectionflags	@""
	.align	4


	//----- nvinfo : EIATTR_CUDA_API_VERSION
	.align		4
        /*0000*/ 	.byte	0x04, 0x37
        /*0002*/ 	.short	(.L_134 - .L_133)
.L_133:
        /*0004*/ 	.word	0x00000082


	//----- nvinfo : EIATTR_KPARAM_INFO
	.align		4
.L_134:
        /*0008*/ 	.byte	0x04, 0x17
        /*000a*/ 	.short	(.L_136 - .L_135)
.L_135:
        /*000c*/ 	.word	0x00000000
        /*0010*/ 	.short	0x0005
        /*0012*/ 	.short	0x0061
        /*0014*/ 	.byte	0x00, 0xf0, 0x05, 0x00


	//----- nvinfo : EIATTR_KPARAM_INFO
	.align		4
.L_136:
        /*0018*/ 	.byte	0x04, 0x17
        /*001a*/ 	.short	(.L_138 - .L_137)
.L_137:
        /*001c*/ 	.word	0x00000000
        /*0020*/ 	.short	0x0004
        /*0022*/ 	.short	0x0060
        /*0024*/ 	.byte	0x00, 0xf0, 0x05, 0x00


	//----- nvinfo : EIATTR_KPARAM_INFO
	.align		4
.L_138:
        /*0028*/ 	.byte	0x04, 0x17
        /*002a*/ 	.short	(.L_140 - .L_139)
.L_139:
        /*002c*/ 	.word	0x00000000
        /*0030*/ 	.short	0x0003
        /*0032*/ 	.short	0x0018
        /*0034*/ 	.byte	0x00, 0xf0, 0x21, 0x01


	//----- nvinfo : EIATTR_KPARAM_INFO
	.align		4
.L_140:
        /*0038*/ 	.byte	0x04, 0x17
        /*003a*/ 	.short	(.L_142 - .L_141)
.L_141:
        /*003c*/ 	.word	0x00000000
        /*0040*/ 	.short	0x0002
        /*0042*/ 	.short	0x0010
        /*0044*/ 	.byte	0x00, 0xf0, 0x21, 0x00


	//----- nvinfo : EIATTR_KPARAM_INFO
	.align		4
.L_142:
        /*0048*/ 	.byte	0x04, 0x17
        /*004a*/ 	.short	(.L_144 - .L_143)
.L_143:
        /*004c*/ 	.word	0x00000000
        /*0050*/ 	.short	0x0001
        /*0052*/ 	.short	0x0008
        /*0054*/ 	.byte	0x00, 0xf5, 0x21, 0x00


	//----- nvinfo : EIATTR_KPARAM_INFO
	.align		4
.L_144:
        /*0058*/ 	.byte	0x04, 0x17
        /*005a*/ 	.short	(.L_146 - .L_145)
.L_145:
        /*005c*/ 	.word	0x00000000
        /*0060*/ 	.short	0x0000
        /*0062*/ 	.short	0x0000
        /*0064*/ 	.byte	0x00, 0xf0, 0x21, 0x00


	//----- nvinfo : EIATTR_SPARSE_MMA_MASK
	.align		4
.L_146:
        /*0068*/ 	.byte	0x03, 0x50
        /*006a*/ 	.short	0x0000


	//----- nvinfo : EIATTR_MAXREG_COUNT
	.align		4
        /*006c*/ 	.byte	0x03, 0x1b
        /*006e*/ 	.short	0x00ff


	//----- nvinfo : EIATTR_NUM_BARRIERS
	.align		4
        /*0070*/ 	.byte	0x02, 0x4c
        /*0072*/ 	.byte	0x01
	.zero		1


	//----- nvinfo : EIATTR_MERCURY_ISA_VERSION
	.align		4
        /*0074*/ 	.byte	0x03, 0x5f
        /*0076*/ 	.short	0x0101


	//----- nvinfo : EIATTR_COOP_GROUP_MASK_REGIDS
	.align		4
        /*0078*/ 	.byte	0x04, 0x29
        /*007a*/ 	.short	(.L_148 - .L_147)


	//   ....[0]....
.L_147:
        /*007c*/ 	.word	0xffffffff


	//   ....[1]....
        /*0080*/ 	.word	0xffffffff


	//   ....[2]....
        /*0084*/ 	.word	0xffffffff


	//   ....[3]....
        /*0088*/ 	.word	0xffffffff


	//   ....[4]....
        /*008c*/ 	.word	0xffffffff


	//   ....[5]....
        /*0090*/ 	.word	0xffffffff


	//   ....[6]....
        /*0094*/ 	.word	0xffffffff


	//   ....[7]....
        /*0098*/ 	.word	0xffffffff


	//   ....[8]....
        /*009c*/ 	.word	0xffffffff


	//   ....[9]....
        /*00a0*/ 	.word	0xffffffff


	//   ....[10]....
        /*00a4*/ 	.word	0xffffffff


	//   ....[11]....
        /*00a8*/ 	.word	0xffffffff


	//   ....[12]....
        /*00ac*/ 	.word	0xffffffff


	//   ....[13]....
        /*00b0*/ 	.word	0xffffffff


	//   ....[14]....
        /*00b4*/ 	.word	0xffffffff


	//   ....[15]....
        /*00b8*/ 	.word	0xffffffff


	//   ....[16]....
        /*00bc*/ 	.word	0xffffffff


	//   ....[17]....
        /*00c0*/ 	.word	0xffffffff


	//   ....[18]....
        /*00c4*/ 	.word	0xffffffff


	//   ....[19]....
        /*00c8*/ 	.word	0xffffffff


	//   ....[20]....
        /*00cc*/ 	.word	0xffffffff


	//   ....[21]....
        /*00d0*/ 	.word	0xffffffff


	//   ....[22]....
        /*00d4*/ 	.word	0xffffffff


	//   ....[23]....
        /*00d8*/ 	.word	0xffffffff


	//   ....[24]....
        /*00dc*/ 	.word	0xffffffff


	//   ....[25]....
        /*00e0*/ 	.word	0xffffffff


	//   ....[26]....
        /*00e4*/ 	.word	0xffffffff


	//   ....[27]....
        /*00e8*/ 	.word	0xffffffff


	//   ....[28]....
        /*00ec*/ 	.word	0xffffffff


	//   ....[29]....
        /*00f0*/ 	.word	0xffffffff


	//----- nvinfo : EIATTR_COOP_GROUP_INSTR_OFFSETS
	.align		4
.L_148:
        /*00f4*/ 	.byte	0x04, 0x28
        /*00f6*/ 	.short	(.L_150 - .L_149)


	//   ....[0]....
.L_149:
        /*00f8*/ 	.word	0x00000d50


	//   ....[1]....
        /*00fc*/ 	.word	0x00000d60


	//   ....[2]....
        /*0100*/ 	.word	0x00000df0


	//   ....[3]....
        /*0104*/ 	.word	0x00000e20


	//   ....[4]....
        /*0108*/ 	.word	0x00000e80


	//   ....[5]....
        /*010c*/ 	.word	0x00000eb0


	//   ....[6]....
        /*0110*/ 	.word	0x00000f10


	//   ....[7]....
        /*0114*/ 	.word	0x00000f20


	//   ....[8]....
        /*0118*/ 	.word	0x00000f70


	//   ....[9]....
        /*011c*/ 	.word	0x00000f80


	//   ....[10]....
        /*0120*/ 	.word	0x00001260


	//   ....[11]....
        /*0124*/ 	.word	0x00001270


	//   ....[12]....
        /*0128*/ 	.word	0x00001300


	//   ....[13]....
        /*012c*/ 	.word	0x00001320


	//   ....[14]....
        /*0130*/ 	.word	0x00001380


	//   ....[15]....
        /*0134*/ 	.word	0x000013a0


	//   ....[16]....
        /*0138*/ 	.word	0x00001400


	//   ....[17]....
        /*013c*/ 	.word	0x00001440


	//   ....[18]....
        /*0140*/ 	.word	0x000014b0


	//   ....[19]....
        /*0144*/ 	.word	0x000014d0


	//   ....[20]....
        /*0148*/ 	.word	0x00002c00


	//   ....[21]....
        /*014c*/ 	.word	0x00002c10


	//   ....[22]....
        /*0150*/ 	.word	0x00002cb0


	//   ....[23]....
        /*0154*/ 	.word	0x00002ce0


	//   ....[24]....
        /*0158*/ 	.word	0x00002d40


	//   ....[25]....
        /*015c*/ 	.word	0x00002d70


	//   ....[26]....
        /*0160*/ 	.word	0x00002dc0


	//   ....[27]....
        /*0164*/ 	.word	0x00002de0


	//   ....[28]....
        /*0168*/ 	.word	0x00002e30


	//   ....[29]....
        /*016c*/ 	.word	0x00002e50


	//----- nvinfo : EIATTR_VRC_CTA_INIT_COUNT
	.align		4
.L_150:
        /*0170*/ 	.byte	0x02, 0x4a
	.zero		1
	.zero		1


	//----- nvinfo : EIATTR_EXIT_INSTR_OFFSETS
	.align		4
        /*0174*/ 	.byte	0x04, 0x1c
        /*0176*/ 	.short	(.L_152 - .L_151)


	//   ....[0]....
.L_151:
        /*0178*/ 	.word	0x000030f0


	//   ....[1]....
        /*017c*/ 	.word	0x00003150


	//----- nvinfo : EIATTR_MAX_THREADS
	.align		4
.L_152:
        /*0180*/ 	.byte	0x04, 0x05
        /*0182*/ 	.short	(.L_154 - .L_153)
.L_153:
        /*0184*/ 	.word	0x00000100
        /*0188*/ 	.word	0x00000001
        /*018c*/ 	.word	0x00000001


	//----- nvinfo : EIATTR_CRS_STACK_SIZE
	.align		4
.L_154:
        /*0190*/ 	.byte	0x04, 0x1e
        /*0192*/ 	.short	(.L_156 - .L_155)
.L_155:
        /*0194*/ 	.word	0x00000000


	//----- nvinfo : EIATTR_CBANK_PARAM_SIZE
	.align		4
.L_156:
        /*0198*/ 	.byte	0x03, 0x19
        /*019a*/ 	.short	0x0062


	//----- nvinfo : EIATTR_PARAM_CBANK
	.align		4
        /*019c*/ 	.byte	0x04, 0x0a
        /*019e*/ 	.short	(.L_158 - .L_157)
	.align		4
.L_157:
        /*01a0*/ 	.word	index@(.nv.constant0._ZN3cub18CUB_300001_SM_10006detail6reduce18DeviceReduceKernelINS2_10policy_hubIdyN4cuda3__47maximumIdEEE10Policy1000EN6thrust24THRUST_300001_SM_1000_NS6detail15normal_iteratorINSC_10device_ptrIdEEEEyS8_dNS5_3std3__410__identityEEEvT0_PT3_T1_NS0_13GridEvenShareISO_EET2_T4_)
        /*01a4*/ 	.short	0x0380
        /*01a6*/ 	.short	0x0062


	//----- nvinfo : EIATTR_SW_WAR
	.align		4
.L_158:
        /*01a8*/ 	.byte	0x04, 0x36
        /*01aa*/ 	.short	(.L_160 - .L_159)
.L_159:
        /*01ac*/ 	.word	0x00000008
.L_160:


//--------------------- .nv.info._ZN3cub18CUB_300001_SM_10006detail6reduce28DeviceReduceSingleTileKernelINS2_10policy_hubIdyN4cuda3__47maximumIdEEE10Policy1000EN6thrust24THRUST_300001_SM_1000_NS6detail15normal_iteratorINSC_10device_ptrIdEEEEPdyS8_ddNS5_3std3__410__identityEEEvT0_T1_T2_T3_T4_T6_ --------------------------
	.section	.nv.info._ZN3cub18CUB_300001_SM_10006detail6reduce28DeviceReduceSingleTileKernelINS2_10policy_hubIdyN4cuda3__47maximumIdEEE10Policy1000EN6thrust24THRUST_300001_SM_1000_NS6detail15normal_iteratorINSC_10device_ptrIdEEEEPdyS8_ddNS5_3std3__410__identityEEEvT0_T1_T2_T3_T4_T6_,"",@"SHT_CUDA_INFO"
	.sectionflags	@""
	.align	4


	//----- nvinfo : EIATTR_CUDA_API_VERSION
	.align		4
        /*0000*/ 	.byte	0x04, 0x37
        /*0002*/ 	.short	(.L_162 - .L_161)
.L_161:
        /*0004*/ 	.word	0x00000082


	//----- nvinfo : EIATTR_KPARAM_INFO
	.align		4
.L_162:
        /*0008*/ 	.byte	0x04, 0x17
        /*000a*/ 	.short	(.L_164 - .L_163)
.L_163:
        /*000c*/ 	.word	0x00000000
        /*0010*/ 	.short	0x0005
        /*0012*/ 	.short	0x0028
        /*0014*/ 	.byte	0x00, 0xf0, 0x05, 0x00


	//----- nvinfo : EIATTR_KPARAM_INFO
	.align		4
.L_164:
        /*0018*/ 	.byte	0x04, 0x17
        /*001a*/ 	.short	(.L_166 - .L_165)
.L_165:
        /*001c*/ 	.word	0x00000000
        /*0020*/ 	.short	0x0004
        /*0022*/ 	.short	0x0020
        /*0024*/ 	.byte	0x00, 0xf0, 0x21, 0x00


	//----- nvinfo : EIATTR_KPARAM_INFO
	.align		4
.L_166:
        /*0028*/ 	.byte	0x04, 0x17
        /*002a*/ 	.short	(.L_168 - .L_167)
.L_167:
        /*002c*/ 	.word	0x00000000
        /*0030*/ 	.short	0x0003
        /*0032*/ 	.short	0x0018
        /*0034*/ 	.byte	0x00, 0xf0, 0x05, 0x00


	//----- nvinfo : EIATTR_KPARAM_INFO
	.align		4
.L_168:
        /*0038*/ 	.byte	0x04, 0x17
        /*003a*/ 	.short	(.L_170 - .L_169)
.L_169:
        /*003c*/ 	.word	0x00000000
        /*0040*/ 	.short	0x0002
        /*0042*/ 	.short	0x0010
        /*0044*/ 	.byte	0x00, 0xf0, 0x21, 0x00


	//----- nvinfo : EIATTR_KPARAM_INFO
	.align		4
.L_170:
        /*0048*/ 	.byte	0x04, 0x17
        /*004a*/ 	.short	(.L_172 - .L_171)
.L_171:
        /*004c*/ 	.word	0x00000000
        /*0050*/ 	.short	0x0001
        /*0052*/ 	.short	0x0008
        /*0054*/ 	.byte	0x00, 0xf5, 0x21, 0x00


	//----- nvinfo : EIATTR_KPARAM_INFO
	.align		4
.L_172:
        /*0058*/ 	.byte	0x04, 0x17
        /*005a*/ 	.short	(.L_174 - .L_173)
.L_173:
        /*005c*/ 	.word	0x00000000
        /*0060*/ 	.short	0x0000
        /*0062*/ 	.short	0x0000
        /*0064*/ 	.byte	0x00, 0xf0, 0x21, 0x00


	//----- nvinfo : EIATTR_SPARSE_MMA_MASK
	.align		4
.L_174:
        /*0068*/ 	.byte	0x03, 0x50
        /*006a*/ 	.short	0x0000


	//----- nvinfo : EIATTR_MAXREG_COUNT
	.align		4
        /*006c*/ 	.byte	0x03, 0x1b
        /*006e*/ 	.short	0x00ff


	//----- nvinfo : EIATTR_NUM_BARRIERS
	.align		4
        /*0070*/ 	.byte	0x02, 0x4c
        /*0072*/ 	.byte	0x01
	.zero		1


	//----- nvinfo : EIATTR_MERCURY_ISA_VERSION
	.align		4
        /*0074*/ 	.byte	0x03, 0x5f
        /*0076*/ 	.short	0x0101


	//----- nvinfo : EIATTR_COOP_GROUP_MASK_REGIDS
	.align		4
        /*0078*/ 	.byte	0x04, 0x29
        /*007a*/ 	.short	(.L_176 - .L_175)


	//   ....[0]....
.L_175:
        /*007c*/ 	.word	0xffffffff


	//   ....[1]....
        /*0080*/ 	.word	0xffffffff


	//   ....[2]....
        /*0084*/ 	.word	0xffffffff


	//   ....[3]....
        /*0088*/ 	.word	0xffffffff


	//   ....[4]....
        /*008c*/ 	.word	0xffffffff


	//   ....[5]....
        /*0090*/ 	.word	0xffffffff


	//   ....[6]....
        /*0094*/ 	.word	0xffffffff


	//   ....[7]....
        /*0098*/ 	.word	0xffffffff


	//   ....[8]....
        /*009c*/ 	.word	0xffffffff


	//   ....[9]....
        /*00a0*/ 	.word	0xffffffff


	//   ....[10]....
        /*00a4*/ 	.word	0xffffffff


	//   ....[11]....
        /*00a8*/ 	.word	0xffffffff


	//   ....[12]....
        /*00ac*/ 	.word	0xffffffff


	//   ....[13]....
        /*00b0*/ 	.word	0xffffffff


	//   ....[14]....
        /*00b4*/ 	.word	0xffffffff


	//   ....[15]....
        /*00b8*/ 	.word	0xffffffff


	//   ....[16]....
        /*00bc*/ 	.word	0xffffffff


	//   ....[17]....
        /*00c0*/ 	.word	0xffffffff


	//   ....[18]....
        /*00c4*/ 	.word	0xffffffff


	//   ....[19]....
        /*00c8*/ 	.word	0xffffffff


	//   ....[20]....
        /*00cc*/ 	.word	0xffffffff


	//   ....[21]....
        /*00d0*/ 	.word	0xffffffff


	//   ....[22]....
        /*00d4*/ 	.word	0xffffffff


	//   ....[23]....
        /*00d8*/ 	.word	0xffffffff


	//   ....[24]....
        /*00dc*/ 	.word	0xffffffff


	//   ....[25]....
        /*00e0*/ 	.word	0xffffffff


	//   ....[26]....
        /*00e4*/ 	.word	0xffffffff


	//   ....[27]....
        /*00e8*/ 	.word	0xffffffff


	//   ....[28]....
        /*00ec*/ 	.word	0xffffffff


	//   ....[29]....
        /*00f0*/ 	.word	0xffffffff


	//----- nvinfo : EIATTR_COOP_GROUP_INSTR_OFFSETS
	.align		4
.L_176:
        /*00f4*/ 	.byte	0x04, 0x28
        /*00f6*/ 	.short	(.L_178 - .L_177)


	//   ....[0]....
.L_177:
        /*00f8*/ 	.word	0x00000cb0


	//   ....[1]....
        /*00fc*/ 	.word	0x00000cc0


	//   ....[2]....
        /*0100*/ 	.word	0x00000d50


	//   ....[3]....
        /*0104*/ 	.word	0x00000d90


	//   ....[4]....
        /*0108*/ 	.word	0x00000df0


	//   ....[5]....
        /*010c*/ 	.word	0x00000e30


	//   ....[6]....
        /*0110*/ 	.word	0x00000e80


	//   ....[7]....
        /*0114*/ 	.word	0x00000eb0


	//   ....[8]....
        /*0118*/ 	.word	0x00000ef0


	//   ....[9]....
        /*011c*/ 	.word	0x00000f20


	//   ....[10]....
        /*0120*/ 	.word	0x00001240


	//   ....[11]....
        /*0124*/ 	.word	0x00001250


	//   ....[12]....
        /*0128*/ 	.word	0x000012e0


	//   ....[13]....
        /*012c*/ 	.word	0x00001300


	//   ....[14]....
        /*0130*/ 	.word	0x00001360


	//   ....[15]....
        /*0134*/ 	.word	0x00001380


	//   ....[16]....
        /*0138*/ 	.word	0x000013e0


	//   ....[17]....
        /*013c*/ 	.word	0x00001410


	//   ....[18]....
        /*0140*/ 	.word	0x00001490


	//   ....[19]....
        /*0144*/ 	.word	0x000014b0


	//   ....[20]....
        /*0148*/ 	.word	0x00002a40


	//   ....[21]....
        /*014c*/ 	.word	0x00002a50


	//   ....[22]....
        /*0150*/ 	.word	0x00002ae0


	//   ....[23]....
        /*0154*/ 	.word	0x00002b10


	//   ....[24]....
        /*0158*/ 	.word	0x00002b80


	//   ....[25]....
        /*015c*/ 	.word	0x00002ba0


	//   ....[26]....
        /*0160*/ 	.word	0x00002c00


	//   ....[27]....
        /*0164*/ 	.word	0x00002c10


	//   ....[28]....
        /*0168*/ 	.word	0x00002c50


	//   ....[29]....
        /*016c*/ 	.word	0x00002c60


	//----- nvinfo : EIATTR_VRC_CTA_INIT_COUNT
	.align		4
.L_178:
        /*0170*/ 	.byte	0x02, 0x4a
	.zero		1
	.zero		1


	//----- nvinfo : EIATTR_EXIT_INSTR_OFFSETS
	.align		4
        /*0174*/ 	.byte	0x04, 0x1c
        /*0176*/ 	.short	(.L_180 - .L_179)


	//   ....[0]....
.L_179:
        /*0178*/ 	.word	0x000000a0


	//   ....[1]....
        /*017c*/ 	.word	0x000000e0


	//   ....[2]....
        /*0180*/ 	.word	0x00002f00


	//   ....[3]....
        /*0184*/ 	.word	0x00002f80


	//----- nvinfo : EIATTR_MAX_THREADS
	.align		4
.L_180:
        /*0188*/ 	.byte	0x04, 0x05
        /*018a*/ 	.short	(.L_182 - .L_181)
.L_181:
        /*018c*/ 	.word	0x00000100
        /*0190*/ 	.word	0x00000001
        /*0194*/ 	.word	0x00000001


	//----- nvinfo : EIATTR_CRS_STACK_SIZE
	.align		4
.L_182:
        /*0198*/ 	.byte	0x04, 0x1e
        /*019a*/ 	.short	(.L_184 - .L_183)
.L_183:
        /*019c*/ 	.word	0x00000000


	//----- nvinfo : EIATTR_CBANK_PARAM_SIZE
	.align		4
.L_184:
        /*01a0*/ 	.byte	0x03, 0x19
        /*01a2*/ 	.short	0x0029


	//----- nvinfo : EIATTR_PARAM_CBANK
	.align		4
        /*01a4*/ 	.byte	0x04, 0x0a
        /*01a6*/ 	.short	(.L_186 - .L_185)
	.align		4
.L_185:
        /*01a8*/ 	.word	index@(.nv.constant0._ZN3cub18CUB_300001_SM_10006detail6reduce28DeviceReduceSingleTileKernelINS2_10policy_hubIdyN4cuda3__47maximumIdEEE10Policy1000EN6thrust24THRUST_300001_SM_1000_NS6detail15normal_iteratorINSC_10device_ptrIdEEEEPdyS8_ddNS5_3std3__410__identityEEEvT0_T1_T2_T3_T4_T6_)
        /*01ac*/ 	.short	0x0380
        /*01ae*/ 	.short	0x0029


	//----- nvinfo : EIATTR_SW_WAR
	.align		4
.L_186:
        /*01b0*/ 	.byte	0x04, 0x36
        /*01b2*/ 	.short	(.L_188 - .L_187)
.L_187:
        /*01b4*/ 	.word	0x00000008
.L_188:


//--------------------- .nv.info._ZN3cub18CUB_300001_SM_10006detail6reduce28DeviceReduceSingleTileKernelINS2_10policy_hubIdjN4cuda3__47maximumIdEEE10Policy1000EPdSB_iS8_ddNS5_3std3__410__identityEEEvT0_T1_T2_T3_T4_T6_ --------------------------
	.section	.nv.info._ZN3cub18CUB_300001_SM_10006detail6reduce28DeviceReduceSingleTileKernelINS2_10policy_hubIdjN4cuda3__47maximumIdEEE10Policy1000EPdSB_iS8_ddNS5_3std3__410__identityEEEvT0_T1_T2_T3_T4_T6_,"",@"SHT_CUDA_INFO"
	.sectionflags	@""
	.align	4


	//----- nvinfo : EIATTR_CUDA_API_VERSION
	.align		4
        /*0000*/ 	.byte	0x04, 0x37
        /*0002*/ 	.short	(.L_190 - .L_189)
.L_189:
        /*0004*/ 	.word	0x00000082


	//----- nvinfo : EIATTR_KPARAM_INFO
	.align		4
.L_190:
        /*0008*/ 	.byte	0x04, 0x17
        /*000a*/ 	.short	(.L_192 - .L_191)
.L_191:
        /*000c*/ 	.word	0x00000000
        /*0010*/ 	.short	0x0005
        /*0012*/ 	.short	0x0020
        /*0014*/ 	.byte	0x00, 0xf0, 0x05, 0x00


	//----- nvinfo : EIATTR_KPARAM_INFO
	.align		4
.L_192:
        /*0018*/ 	.byte	0x04, 0x17
        /*001a*/ 	.short	(.L_194 - .L_193)
.L_193:
        /*001c*/ 	.word	0x00000000
        /*0020*/ 	.short	0x0004
        /*0022*/ 	.short	0x0018
        /*0024*/ 	.byte	0x00, 0xf0, 0x21, 0x00


	//----- nvinfo : EIATTR_KPARAM_INFO
	.align		4
.L_194:
        /*0028*/ 	.byte	0x04, 0x17
        /*002a*/ 	.short	(.L_196 - .L_195)
.L_195:
        /*002c*/ 	.word	0x00000000
        /*0030*/ 	.short	0x0003
        /*0032*/ 	.short	0x0014
        /*0034*/ 	.byte	0x00, 0xf0, 0x05, 0x00


	//----- nvinfo : EIATTR_KPARAM_INFO
	.align		4
.L_196:
        /*0038*/ 	.byte	0x04, 0x17
        /*003a*/ 	.short	(.L_198 - .L_197)
.L_197:
        /*003c*/ 	.word	0x00000000
        /*0040*/ 	.short	0x0002
        /*0042*/ 	.short	0x0010
        /*0044*/ 	.byte	0x00, 0xf0, 0x11, 0x00


	//----- nvinfo : EIATTR_KPARAM_INFO
	.align		4
.L_198:
        /*0048*/ 	.byte	0x04, 0x17
        /*004a*/ 	.short	(.L_200 - .L_199)
.L_199:
        /*004c*/ 	.word	0x00000000
        /*0050*/ 	.short	0x0001
        /*0052*/ 	.short	0x0008
        /*0054*/ 	.byte	0x00, 0xf5, 0x21, 0x00


	//----- nvinfo : EIATTR_KPARAM_INFO
	.align		4
.L_200:
        /*0058*/ 	.byte	0x04, 0x17
        /*005a*/ 	.short	(.L_202 - .L_201)
.L_201:
        /*005c*/ 	.word	0x00000000
        /*0060*/ 	.short	0x0000
        /*0062*/ 	.short	0x0000
        /*0064*/ 	.byte	0x00, 0xf5, 0x21, 0x00


	//----- nvinfo : EIATTR_SPARSE_MMA_MASK
	.align		4
.L_202:
        /*0068*/ 	.byte	0x03, 0x50
        /*006a*/ 	.short	0x0000


	//----- nvinfo : EIATTR_MAXREG_COUNT
	.align		4
        /*006c*/ 	.byte	0x03, 0x1b
        /*006e*/ 	.short	0x00ff


	//----- nvinfo : EIATTR_NUM_BARRIERS
	.align		4
        /*0070*/ 	.byte	0x02, 0x4c
        /*0072*/ 	.byte	0x01
	.zero		1


	//----- nvinfo : EIATTR_MERCURY_ISA_VERSION
	.align		4
        /*0074*/ 	.byte	0x03, 0x5f
        /*0076*/ 	.short	0x0101


	//----- nvinfo : EIATTR_COOP_GROUP_MASK_REGIDS
	.align		4
        /*0078*/ 	.byte	0x04, 0x29
        /*007a*/ 	.short	(.L_204 - .L_203)


	//   ....[0]....
.L_203:
        /*007c*/ 	.word	0xffffffff


	//   ....[1]....
        /*0080*/ 	.word	0xffffffff


	//   ....[2]....
        /*0084*/ 	.word	0xffffffff


	//   ....[3]....
        /*0088*/ 	.word	0xffffffff


	//   ....[4]....
        /*008c*/ 	.word	0xffffffff


	//   ....[5]....
        /*0090*/ 	.word	0xffffffff


	//   ....[6]....
        /*0094*/ 	.word	0xffffffff


	//   ....[7]....
        /*0098*/ 	.word	0xffffffff


	//   ....[8]....
        /*009c*/ 	.word	0xffffffff


	//   ....[9]....
        /*00a0*/ 	.word	0xffffffff


	//   ....[10]....
        /*00a4*/ 	.word	0xffffffff


	//   ....[11]....
        /*00a8*/ 	.word	0xffffffff


	//   ....[12]....
        /*00ac*/ 	.word	0xffffffff


	//   ....[13]....
        /*00b0*/ 	.word	0xffffffff


	//   ....[14]....
        /*00b4*/ 	.word	0xffffffff


	//   ....[15]....
        /*00b8*/ 	.word	0xffffffff


	//   ....[16]....
        /*00bc*/ 	.word	0xffffffff


	//   ....[17]....
        /*00c0*/ 	.word	0xffffffff


	//   ....[18]....
        /*00c4*/ 	.word	0xffffffff


	//   ....[19]....
        /*00c8*/ 	.word	0xffffffff


	//   ....[20]....
        /*00cc*/ 	.word	0xffffffff


	//   ....[21]....
        /*00d0*/ 	.word	0xffffffff


	//   ....[22]....
        /*00d4*/ 	.word	0xffffffff


	//   ....[23]....
        /*00d8*/ 	.word	0xffffffff


	//   ....[24]....
        /*00dc*/ 	.word	0xffffffff


	//   ....[25]....
        /*00e0*/ 	.word	0xffffffff


	//   ....[26]....
        /*00e4*/ 	.word	0xffffffff


	//   ....[27]....
        /*00e8*/ 	.word	0xffffffff


	//   ....[28]....
        /*00ec*/ 	.word	0xffffffff


	//   ....[29]....
        /*00f0*/ 	.word	0xffffffff


	//   ....[30]....
        /*00f4*/ 	.word	0xffffffff


	//   ....[31]....
        /*00f8*/ 	.word	0xffffffff


	//   ....[32]....
        /*00fc*/ 	.word	0xffffffff


	//   ....[33]....
        /*0100*/ 	.word	0xffffffff


	//   ....[34]....
        /*0104*/ 	.word	0xffffffff


	//   ....[35]....
        /*0108*/ 	.word	0xffffffff


	//   ....[36]....
        /*010c*/ 	.word	0xffffffff


	//   ....[37]....
        /*0110*/ 	.word	0xffffffff


	//   ....[38]....
        /*0114*/ 	.word	0xffffffff


	//   ....[39]....
        /*0118*/ 	.word	0xffffffff


	//   ....[40]....
        /*011c*/ 	.word	0xffffffff


	//   ....[41]....
        /*0120*/ 	.word	0xffffffff


	//   ....[42]....
        /*0124*/ 	.word	0xffffffff


	//   ....[43]....
        /*0128*/ 	.word	0xffffffff


	//   ....[44]....
        /*012c*/ 	.word	0xffffffff


	//   ....[45]....
        /*0130*/ 	.word	0xffffffff


	//   ....[46]....
        /*0134*/ 	.word	0xffffffff


	//   ....[47]....
        /*0138*/ 	.word	0xffffffff


	//   ....[48]....
        /*013c*/ 	.word	0xffffffff


	//   ....[49]....
        /*0140*/ 	.word	0xffffffff


	//   ....[50]....
        /*0144*/ 	.word	0xffffffff


	//   ....[51]....
        /*0148*/ 	.word	0xffffffff


	//   ....[52]....
        /*014c*/ 	.word	0xffffffff


	//   ....[53]....
        /*0150*/ 	.word	0xffffffff


	//   ....[54]....
        /*0154*/ 	.word	0xffffffff


	//   ....[55]....
        /*0158*/ 	.word	0xffffffff


	//   ....[56]....
        /*015c*/ 	.word	0xffffffff


	//   ....[57]....
        /*0160*/ 	.word	0xffffffff


	//   ....[58]....
        /*0164*/ 	.word	0xffffffff


	//   ....[59]....
        /*0168*/ 	.word	0xffffffff


	//----- nvinfo : EIATTR_COOP_GROUP_INSTR_OFFSETS
	.align		4
.L_204:
        /*016c*/ 	.byte	0x04, 0x28
        /*016e*/ 	.short	(.L_206 - .L_205)


	//   ....[0]....
.L_205:
        /*0170*/ 	.word	0x00000d30


	//   ....[1]....
        /*0174*/ 	.word	0x00000d40


	//   ....[2]....
        /*0178*/ 	.word	0x00000dd0


	//   ....[3]....
        /*017c*/ 	.word	0x00000e10


	//   ....[4]....
        /*0180*/ 	.word	0x00000e80


	//   ....[5]....
        /*0184*/ 	.word	0x00000ea0


	//   ....[6]....
        /*0188*/ 	.word	0x00000ef0


	//   ....[7]....
        /*018c*/ 	.word	0x00000f10


	//   ....[8]....
        /*0190*/ 	.word	0x00000f60


	//   ....[9]....
        /*0194*/ 	.word	0x00000f80


	//   ....[10]....
        /*0198*/ 	.word	0x00001280


	//   ....[11]....
        /*019c*/ 	.word	0x00001290


	//   ....[12]....
        /*01a0*/ 	.word	0x00001320


	//   ....[13]....
        /*01a4*/ 	.word	0x00001350


	//   ....[14]....
        /*01a8*/ 	.word	0x000013b0


	//   ....[15]....
        /*01ac*/ 	.word	0x000013e0


	//   ....[16]....
        /*01b0*/ 	.word	0x00001440


	//   ....[17]....
        /*01b4*/ 	.word	0x00001480


	//   ....[18]....
        /*01b8*/ 	.word	0x000014f0


	//   ....[19]....
        /*01bc*/ 	.word	0x00001530


	//   ....[20]....
        /*01c0*/ 	.word	0x00002960


	//   ....[21]....
        /*01c4*/ 	.word	0x00002970


	//   ....[22]....
        /*01c8*/ 	.word	0x00002a00


	//   ....[23]....
        /*01cc*/ 	.word	0x00002a30


	//   ....[24]....
        /*01d0*/ 	.word	0x00002aa0


	//   ....[25]....
        /*01d4*/ 	.word	0x00002ac0


	//   ....[26]....
        /*01d8*/ 	.word	0x00002b20


	//   ....[27]....
        /*01dc*/ 	.word	0x00002b30


	//   ....[28]....
        /*01e0*/ 	.word	0x00002b80


	//   ....[29]....
        /*01e4*/ 	.word	0x00002b90


	//   ....[30]....
        /*01e8*/ 	.word	0x00003a20


	//   ....[31]....
        /*01ec*/ 	.word	0x00003a30


	//   ....[32]....
        /*01f0*/ 	.word	0x00003ac0


	//   ....[33]....
        /*01f4*/ 	.word	0x00003b00


	//   ....[34]....
        /*01f8*/ 	.word	0x00003b80


	//   ....[35]....
        /*01fc*/ 	.word	0x00003bc0


	//   ....[36]....
        /*0200*/ 	.word	0x00003c20


	//   ....[37]....
        /*0204*/ 	.word	0x00003c50


	//   ....[38]....
        /*0208*/ 	.word	0x00003ca0


	//   ....[39]....
        /*020c*/ 	.word	0x00003cd0


	//   ....[40]....
        /*0210*/ 	.word	0x00003fb0


	//   ....[41]....
        /*0214*/ 	.word	0x00003fc0


	//   ....[42]....
        /*0218*/ 	.word	0x00004050


	//   ....[43]....
        /*021c*/ 	.word	0x00004080


	//   ....[44]....
        /*0220*/ 	.word	0x000040d0


	//   ....[45]....
        /*0224*/ 	.word	0x00004100


	//   ....[46]....
        /*0228*/ 	.word	0x00004170


	//   ....[47]....
        /*022c*/ 	.word	0x000041b0


	//   ....[48]....
        /*0230*/ 	.word	0x00004220


	//   ....[49]....
        /*0234*/ 	.word	0x00004250


	//   ....[50]....
        /*0238*/ 	.word	0x00005700


	//   ....[51]....
        /*023c*/ 	.word	0x00005710


	//   ....[52]....
        /*0240*/ 	.word	0x000057a0


	//   ....[53]....
        /*0244*/ 	.word	0x000057e0


	//   ....[54]....
        /*0248*/ 	.word	0x00005860


	//   ....[55]....
        /*024c*/ 	.word	0x000058a0


	//   ....[56]....
        /*0250*/ 	.word	0x00005900


	//   ....[57]....
        /*0254*/ 	.word	0x00005930


	//   ....[58]....
        /*0258*/ 	.word	0x00005980


	//   ....[59]....
        /*025c*/ 	.word	0x000059b0


	//----- nvinfo : EIATTR_VRC_CTA_INIT_COUNT
	.align		4
.L_206:
        /*0260*/ 	.byte	0x02, 0x4a
	.zero		1
	.zero		1


	//----- nvinfo : EIATTR_EXIT_INSTR_OFFSETS
	.align		4
        /*0264*/ 	.byte	0x04, 0x1c
        /*0266*/ 	.short	(.L_208 - .L_207)


	//   ....[0]....
.L_207:
        /*0268*/ 	.word	0x00000080


	//   ....[1]....
        /*026c*/ 	.word	0x000000c0


	//   ....[2]....
        /*0270*/ 	.word	0x00005c20


	//   ....[3]....
        /*0274*/ 	.word	0x00005ca0


	//----- nvinfo : EIATTR_MAX_THREADS
	.align		4
.L_208:
        /*0278*/ 	.byte	0x04, 0x05
        /*027a*/ 	.short	(.L_210 - .L_209)
.L_209:
        /*027c*/ 	.word	0x00000100
        /*0280*/ 	.word	0x00000001
        /*0284*/ 	.word	0x00000001


	//----- nvinfo : EIATTR_CRS_STACK_SIZE
	.align		4
.L_210:
        /*0288*/ 	.byte	0x04, 0x1e
        /*028a*/ 	.short	(.L_212 - .L_211)
.L_211:
        /*028c*/ 	.word	0x00000000


	//----- nvinfo : EIATTR_CBANK_PARAM_SIZE
	.align		4
.L_212:
        /*0290*/ 	.byte	0x03, 0x19
        /*0292*/ 	.short	0x0021


	//----- nvinfo : EIATTR_PARAM_CBANK
	.align		4
        /*0294*/ 	.byte	0x04, 0x0a
        /*0296*/ 	.short	(.L_214 - .L_213)
	.align		4
.L_213:
        /*0298*/ 	.word	index@(.nv.constant0._ZN3cub18CUB_300001_SM_10006detail6reduce28DeviceReduceSingleTileKernelINS2_10policy_hubIdjN4cuda3__47maximumIdEEE10Policy1000EPdSB_iS8_ddNS5_3std3__410__identityEEEvT0_T1_T2_T3_T4_T6_)
        /*029c*/ 	.short	0x0380
        /*029e*/ 	.short	0x0021


	//----- nvinfo : EIATTR_SW_WAR
	.align		4
.L_214:
        /*02a0*/ 	.byte	0x04, 0x36
        /*02a2*/ 	.short	(.L_216 - .L_215)
.L_215:
        /*02a4*/ 	.word	0x00000008
.L_216:


//--------------------- .nv.info._ZN3cub18CUB_300001_SM_10006detail6reduce18DeviceReduceKernelINS2_10policy_hubIdjN4cuda3__47maximumIdEEE10Policy1000EN6thrust24THRUST_300001_SM_1000_NS6detail15normal_iteratorINSC_10device_ptrIdEEEEjS8_dNS5_3std3__410__identityEEEvT0_PT3_T1_NS0_13GridEvenShareISO_EET2_T4_ --------------------------
	.section	.nv.info._ZN3cub18CUB_300001_SM_10006detail6reduce18DeviceReduceKernelINS2_10policy_hubIdjN4cuda3__47maximumIdEEE10Policy1000EN6thrust24THRUST_300001_SM_1000_NS6detail15normal_iteratorINSC_10device_ptrIdEEEEjS8_dNS5_3std3__410__identityEEEvT0_PT3_T1_NS0_13GridEvenShareISO_EET2_T4_,"",@"SHT_CUDA_INFO"
	.sectionflags	@""
	.align	4


	//----- nvinfo : EIATTR_CUDA_API_VERSION
	.align		4
        /*0000*/ 	.byte	0x04, 0x37
        /*0002*/ 	.short	(.L_218 - .L_217)
.L_217:
        /*0004*/ 	.word	0x00000082


	//----- nvinfo : EIATTR_KPARAM_INFO
	.align		4
.L_218:
        /*0008*/ 	.byte	0x04, 0x17
        /*000a*/ 	.short	(.L_220 - .L_219)
.L_219:
        /*000c*/ 	.word	0x00000000
        /*0010*/ 	.short	0x0005
        /*0012*/ 	.short	0x003d
        /*0014*/ 	.byte	0x00, 0xf0, 0x05, 0x00


	//----- nvinfo : EIATTR_KPARAM_INFO
	.align		4
.L_220:
        /*0018*/ 	.byte	0x04, 0x17
        /*001a*/ 	.short	(.L_222 - .L_221)
.L_221:
        /*001c*/ 	.word	0x00000000
        /*0020*/ 	.short	0x0004
        /*0022*/ 	.short	0x003c
        /*0024*/ 	.byte	0x00, 0xf0, 0x05, 0x00


	//----- nvinfo : EIATTR_KPARAM_INFO
	.align		4
.L_222:
        /*0028*/ 	.byte	0x04, 0x17
        /*002a*/ 	.short	(.L_224 - .L_223)
.L_223:
        /*002c*/ 	.word	0x00000000
        /*0030*/ 	.short	0x0003
        /*0032*/ 	.short	0x0014
        /*0034*/ 	.byte	0x00, 0xf0, 0xa1, 0x00


	//----- nvinfo : EIATTR_KPARAM_INFO
	.align		4
.L_224:
        /*0038*/ 	.byte	0x04, 0x17
        /*003a*/ 	.short	(.L_226 - .L_225)
.L_225:
        /*003c*/ 	.word	0x00000000
        /*0040*/ 	.short	0x0002
        /*0042*/ 	.short	0x0010
        /*0044*/ 	.byte	0x00, 0xf0, 0x11, 0x00


	//----- nvinfo : EIATTR_KPARAM_INFO
	.align		4
.L_226:
        /*0048*/ 	.byte	0x04, 0x17
        /*004a*/ 	.short	(.L_228 - .L_227)
.L_227:
        /*004c*/ 	.word	0x00000000
        /*0050*/ 	.short	0x0001
        /*0052*/ 	.short	0x0008
        /*0054*/ 	.byte	0x00, 0xf5, 0x21, 0x00


	//----- nvinfo : EIATTR_KPARAM_INFO
	.align		4
.L_228:
        /*0058*/ 	.byte	0x04, 0x17
        /*005a*/ 	.short	(.L_230 - .L_229)
.L_229:
        /*005c*/ 	.word	0x00000000
        /*0060*/ 	.short	0x0000
        /*0062*/ 	.short	0x0000
        /*0064*/ 	.byte	0x00, 0xf0, 0x21, 0x00


	//----- nvinfo : EIATTR_SPARSE_MMA_MASK
	.align		4
.L_230:
        /*0068*/ 	.byte	0x03, 0x50
        /*006a*/ 	.short	0x0000


	//----- nvinfo : EIATTR_MAXREG_COUNT
	.align		4
        /*006c*/ 	.byte	0x03, 0x1b
        /*006e*/ 	.short	0x00ff


	//----- nvinfo : EIATTR_NUM_BARRIERS
	.align		4
        /*0070*/ 	.byte	0x02, 0x4c
        /*0072*/ 	.byte	0x01
	.zero		1


	//----- nvinfo : EIATTR_MERCURY_ISA_VERSION
	.align		4
        /*0074*/ 	.byte	0x03, 0x5f
        /*0076*/ 	.short	0x0101


	//----- nvinfo : EIATTR_COOP_GROUP_MASK_REGIDS
	.align		4
        /*0078*/ 	.byte	0x04, 0x29
        /*007a*/ 	.short	(.L_232 - .L_231)


	//   ....[0]....
.L_231:
        /*007c*/ 	.word	0xffffffff


	//   ....[1]....
        /*0080*/ 	.word	0xffffffff


	//   ....[2]....
        /*0084*/ 	.word	0xffffffff


	//   ....[3]....
        /*0088*/ 	.word	0xffffffff


	//   ....[4]....
        /*008c*/ 	.word	0xffffffff


	//   ....[5]....
        /*0090*/ 	.word	0xffffffff


	//   ....[6]....
        /*0094*/ 	.word	0xffffffff


	//   ....[7]....
        /*0098*/ 	.word	0xffffffff


	//   ....[8]....
        /*009c*/ 	.word	0xffffffff


	//   ....[9]....
        /*00a0*/ 	.word	0xffffffff


	//   ....[10]....
        /*00a4*/ 	.word	0xffffffff


	//   ....[11]....
        /*00a8*/ 	.word	0xffffffff


	//   ....[12]....
        /*00ac*/ 	.word	0xffffffff


	//   ....[13]....
        /*00b0*/ 	.word	0xffffffff


	//   ....[14]....
        /*00b4*/ 	.word	0xffffffff


	//   ....[15]....
        /*00b8*/ 	.word	0xffffffff


	//   ....[16]....
        /*00bc*/ 	.word	0xffffffff


	//   ....[17]....
        /*00c0*/ 	.word	0xffffffff


	//   ....[18]....
        /*00c4*/ 	.word	0xffffffff


	//   ....[19]....
        /*00c8*/ 	.word	0xffffffff


	//   ....[20]....
        /*00cc*/ 	.word	0xffffffff


	//   ....[21]....
        /*00d0*/ 	.word	0xffffffff


	//   ....[22]....
        /*00d4*/ 	.word	0xffffffff


	//   ....[23]....
        /*00d8*/ 	.word	0xffffffff


	//   ....[24]....
        /*00dc*/ 	.word	0xffffffff


	//   ....[25]....
        /*00e0*/ 	.word	0xffffffff


	//   ....[26]....
        /*00e4*/ 	.word	0xffffffff


	//   ....[27]....
        /*00e8*/ 	.word	0xffffffff


	//   ....[28]....
        /*00ec*/ 	.word	0xffffffff


	//   ....[29]....
        /*00f0*/ 	.word	0xffffffff


	//----- nvinfo : EIATTR_COOP_GROUP_INSTR_OFFSETS
	.align		4
.L_232:
        /*00f4*/ 	.byte	0x04, 0x28
        /*00f6*/ 	.short	(.L_234 - .L_233)


	//   ....[0]....
.L_233:
        /*00f8*/ 	.word	0x00000fa0


	//   ....[1]....
        /*00fc*/ 	.word	0x00000fb0


	//   ....[2]....
        /*0100*/ 	.word	0x00001040


	//   ....[3]....
        /*0104*/ 	.word	0x00001070


	//   ....[4]....
        /*0108*/ 	.word	0x000010e0


	//   ....[5]....
        /*010c*/ 	.word	0x00001100


	//   ....[6]....
        /*0110*/ 	.word	0x00001160


	//   ....[7]....
        /*0114*/ 	.word	0x00001170


	//   ....[8]....
        /*0118*/ 	.word	0x000011c0


	//   ....[9]....
        /*011c*/ 	.word	0x000011d0


	//   ....[10]....
        /*0120*/ 	.word	0x000014b0


	//   ....[11]....
        /*0124*/ 	.word	0x000014c0


	//   ....[12]....
        /*0128*/ 	.word	0x00001550


	//   ....[13]....
        /*012c*/ 	.word	0x00001570


	//   ....[14]....
        /*0130*/ 	.word	0x000015d0


	//   ....[15]....
        /*0134*/ 	.word	0x000015f0


	//   ....[16]....
        /*0138*/ 	.word	0x00001650


	//   ....[17]....
        /*013c*/ 	.word	0x00001690


	//   ....[18]....
        /*0140*/ 	.word	0x00001700


	//   ....[19]....
        /*0144*/ 	.word	0x00001720


	//   ....[20]....
        /*0148*/ 	.word	0x00002f70


	//   ....[21]....
        /*014c*/ 	.word	0x00002f80


	//   ....[22]....
        /*0150*/ 	.word	0x00003010


	//   ....[23]....
        /*0154*/ 	.word	0x00003040


	//   ....[24]....
        /*0158*/ 	.word	0x000030b0


	//   ....[25]....
        /*015c*/ 	.word	0x000030d0


	//   ....[26]....
        /*0160*/ 	.word	0x00003130


	//   ....[27]....
        /*0164*/ 	.word	0x00003140


	//   ....[28]....
        /*0168*/ 	.word	0x00003190


	//   ....[29]....
        /*016c*/ 	.word	0x000031a0


	//----- nvinfo : EIATTR_VRC_CTA_INIT_COUNT
	.align		4
.L_234:
        /*0170*/ 	.byte	0x02, 0x4a
	.zero		1
	.zero		1


	//----- nvinfo : EIATTR_EXIT_INSTR_OFFSETS
	.align		4
        /*0174*/ 	.byte	0x04, 0x1c
        /*0176*/ 	.short	(.L_236 - .L_235)


	//   ....[0]....
.L_235:
        /*0178*/ 	.word	0x00003430


	//   ....[1]....
        /*017c*/ 	.word	0x00003490


	//----- nvinfo : EIATTR_MAX_THREADS
	.align		4
.L_236:
        /*0180*/ 	.byte	0x04, 0x05
        /*0182*/ 	.short	(.L_238 - .L_237)
.L_237:
        /*0184*/ 	.word	0x00000100
        /*0188*/ 	.word	0x00000001
        /*018c*/ 	.word	0x00000001


	//----- nvinfo : EIATTR_CRS_STACK_SIZE
	.align		4
.L_238:
        /*0190*/ 	.byte	0x04, 0x1e
        /*0192*/ 	.short	(.L_240 - .L_239)
.L_239:
        /*0194*/ 	.word	0x00000000


	//----- nvinfo : EIATTR_CBANK_PARAM_SIZE
	.align		4
.L_240:
        /*0198*/ 	.byte	0x03, 0x19
        /*019a*/ 	.short	0x003e


	//----- nvinfo : EIATTR_PARAM_CBANK
	.align		4
        /*019c*/ 	.byte	0x04, 0x0a
        /*019e*/ 	.short	(.L_242 - .L_241)
	.align		4
.L_241:
        /*01a0*/ 	.word	index@(.nv.constant0._ZN3cub18CUB_300001_SM_10006detail6reduce18DeviceReduceKernelINS2_10policy_hubIdjN4cuda3__47maximumIdEEE10Policy1000EN6thrust24THRUST_300001_SM_1000_NS6detail15normal_iteratorINSC_10device_ptrIdEEEEjS8_dNS5_3std3__410__identityEEEvT0_PT3_T1_NS0_13GridEvenShareISO_EET2_T4_)
        /*01a4*/ 	.short	0x0380
        /*01a6*/ 	.short	0x003e


	//----- nvinfo : EIATTR_SW_WAR
	.align		4
.L_242:
        /*01a8*/ 	.byte	0x04, 0x36
        /*01aa*/ 	.short	(.L_244 - .L_243)
.L_243:
        /*01ac*/ 	.word	0x00000008
.L_244:


//--------------------- .nv.info._ZN3cub18CUB_300001_SM_10006detail6reduce28DeviceReduceSingleTileKernelINS2_10policy_hubIdjN4cuda3__47maximumIdEEE10Policy1000EN6thrust24THRUST_300001_SM_1000_NS6detail15normal_iteratorINSC_10device_ptrIdEEEEPdjS8_ddNS5_3std3__410__identityEEEvT0_T1_T2_T3_T4_T6_ --------------------------
	.section	.nv.info._ZN3cub18CUB_300001_SM_10006detail6reduce28DeviceReduceSingleTileKernelINS2_10policy_hubIdjN4cuda3__47maximumIdEEE10Policy1000EN6thrust24THRUST_300001_SM_1000_NS6detail15normal_iteratorINSC_10device_ptrIdEEEEPdjS8_ddNS5_3std3__410__identityEEEvT0_T1_T2_T3_T4_T6_,"",@"SHT_CUDA_INFO"
	.sectionflags	@""
	.align	4


	//----- nvinfo : EIATTR_CUDA_API_VERSION
	.align		4
        /*0000*/ 	.byte	0x04, 0x37
        /*0002*/ 	.short	(.L_246 - .L_245)
.L_245:
        /*0004*/ 	.word	0x00000082


	//----- nvinfo : EIATTR_KPARAM_INFO
	.align		4
.L_246:
        /*0008*/ 	.byte	0x04, 0x17
        /*000a*/ 	.short	(.L_248 - .L_247)
.L_247:
        /*000c*/ 	.word	0x00000000
        /*0010*/ 	.short	0x0005
        /*0012*/ 	.short	0x0020
        /*0014*/ 	.byte	0x00, 0xf0, 0x05, 0x00


	//----- nvinfo : EIATTR_KPARAM_INFO
	.align		4
.L_248:
        /*0018*/ 	.byte	0x04, 0x17
        /*001a*/ 	.short	(.L_250 - .L_249)
.L_249:
        /*001c*/ 	.word	0x00000000
        /*0020*/ 	.short	0x0004
        /*0022*/ 	.short	0x0018
        /*0024*/ 	.byte	0x00, 0xf0, 0x21, 0x00


	//----- nvinfo : EIATTR_KPARAM_INFO
	.align		4
.L_250:
        /*0028*/ 	.byte	0x04, 0x17
        /*002a*/ 	.short	(.L_252 - .L_251)
.L_251:
        /*002c*/ 	.word	0x00000000
        /*0030*/ 	.short	0x0003
        /*0032*/ 	.short	0x0014
        /*0034*/ 	.byte	0x00, 0xf0, 0x05, 0x00


	//----- nvinfo : EIATTR_KPARAM_INFO
	.align		4
.L_252:
        /*0038*/ 	.byte	0x04, 0x17
        /*003a*/ 	.short	(.L_254 - .L_253)
.L_253:
        /*003c*/ 	.word	0x00000000
        /*0040*/ 	.short	0x0002
        /*0042*/ 	.short	0x0010
        /*0044*/ 	.byte	0x00, 0xf0, 0x11, 0x00


	//----- nvinfo : EIATTR_KPARAM_INFO
	.align		4
.L_254:
        /*0048*/ 	.byte	0x04, 0x17
        /*004a*/ 	.short	(.L_256 - .L_255)
.L_255:
        /*004c*/ 	.word	0x00000000
        /*0050*/ 	.short	0x0001
        /*0052*/ 	.short	0x0008
        /*0054*/ 	.byte	0x00, 0xf5, 0x21, 0x00


	//----- nvinfo : EIATTR_KPARAM_INFO
	.align		4
.L_256:
        /*0058*/ 	.byte	0x04, 0x17
        /*005a*/ 	.short	(.L_258 - .L_257)
.L_257:
        /*005c*/ 	.word	0x00000000
        /*0060*/ 	.short	0x0000
        /*0062*/ 	.short	0x0000
        /*0064*/ 	.byte	0x00, 0xf0, 0x21, 0x00


	//----- nvinfo : EIATTR_SPARSE_MMA_MASK
	.align		4
.L_258:
        /*0068*/ 	.byte	0x03, 0x50
        /*006a*/ 	.short	0x0000


	//----- nvinfo : EIATTR_MAXREG_COUNT
	.align		4
        /*006c*/ 	.byte	0x03, 0x1b
        /*006e*/ 	.short	0x00ff


	//----- nvinfo : EIATTR_NUM_BARRIERS
	.align		4
        /*0070*/ 	.byte	0x02, 0x4c
        /*0072*/ 	.byte	0x01
	.zero		1


	//----- nvinfo : EIATTR_MERCURY_ISA_VERSION
	.align		4
        /*0074*/ 	.byte	0x03, 0x5f
        /*0076*/ 	.short	0x0101


	//----- nvinfo : EIATTR_COOP_GROUP_MASK_REGIDS
	.align		4
        /*0078*/ 	.byte	0x04, 0x29
        /*007a*/ 	.short	(.L_260 - .L_259)


	//   ....[0]....
.L_259:
        /*007c*/ 	.word	0xffffffff


	//   ....[1]....
        /*0080*/ 	.word	0xffffffff


	//   ....[2]....
        /*0084*/ 	.word	0xffffffff


	//   ....[3]....
        /*0088*/ 	.word	0xffffffff


	//   ....[4]....
        /*008c*/ 	.word	0xffffffff


	//   ....[5]....
        /*0090*/ 	.word	0xffffffff


	//   ....[6]....
        /*0094*/ 	.word	0xffffffff


	//   ....[7]....
        /*0098*/ 	.word	0xffffffff


	//   ....[8]....
        /*009c*/ 	.word	0xffffffff


	//   ....[9]....
        /*00a0*/ 	.word	0xffffffff


	//   ....[10]....
        /*00a4*/ 	.word	0xffffffff


	//   ....[11]....
        /*00a8*/ 	.word	0xffffffff


	//   ....[12]....
        /*00ac*/ 	.word	0xffffffff


	//   ....[13]....
        /*00b0*/ 	.word	0xffffffff


	//   ....[14]....
        /*00b4*/ 	.word	0xffffffff


	//   ....[15]....
        /*00b8*/ 	.word	0xffffffff


	//   ....[16]....
        /*00bc*/ 	.word	0xffffffff


	//   ....[17]....
        /*00c0*/ 	.word	0xffffffff


	//   ....[18]....
        /*00c4*/ 	.word	0xffffffff


	//   ....[19]....
        /*00c8*/ 	.word	0xffffffff


	//   ....[20]....
        /*00cc*/ 	.word	0xffffffff


	//   ....[21]....
        /*00d0*/ 	.word	0xffffffff


	//   ....[22]....
        /*00d4*/ 	.word	0xffffffff


	//   ....[23]....
        /*00d8*/ 	.word	0xffffffff


	//   ....[24]....
        /*00dc*/ 	.word	0xffffffff


	//   ....[25]....
        /*00e0*/ 	.word	0xffffffff


	//   ....[26]....
        /*00e4*/ 	.word	0xffffffff


	//   ....[27]....
        /*00e8*/ 	.word	0xffffffff


	//   ....[28]....
        /*00ec*/ 	.word	0xffffffff


	//   ....[29]....
        /*00f0*/ 	.word	0xffffffff


	//----- nvinfo : EIATTR_COOP_GROUP_INSTR_OFFSETS
	.align		4
.L_260:
        /*00f4*/ 	.byte	0x04, 0x28
        /*00f6*/ 	.short	(.L_262 - .L_261)


	//   ....[0]....
.L_261:
        /*00f8*/ 	.word	0x00000cc0


	//   ....[1]....
        /*00fc*/ 	.word	0x00000cd0


	//   ....[2]....
        /*0100*/ 	.word	0x00000d60


	//   ....[3]....
        /*0104*/ 	.word	0x00000da0


	//   ....[4]....
        /*0108*/ 	.word	0x00000e20


	//   ....[5]....
        /*010c*/ 	.word	0x00000e60


	//   ....[6]....
        /*0110*/ 	.word	0x00000ec0


	//   ....[7]....
        /*0114*/ 	.word	0x00000ef0


	//   ....[8]....
        /*0118*/ 	.word	0x00000f40


	//   ....[9]....
        /*011c*/ 	.word	0x00000f70


	//   ....[10]....
        /*0120*/ 	.word	0x00001250


	//   ....[11]....
        /*0124*/ 	.word	0x00001260


	//   ....[12]....
        /*0128*/ 	.word	0x000012f0


	//   ....[13]....
        /*012c*/ 	.word	0x00001310


	//   ....[14]....
        /*0130*/ 	.word	0x00001360


	//   ....[15]....
        /*0134*/ 	.word	0x00001380


	//   ....[16]....
        /*0138*/ 	.word	0x000013d0


	//   ....[17]....
        /*013c*/ 	.word	0x00001400


	//   ....[18]....
        /*0140*/ 	.word	0x00001470


	//   ....[19]....
        /*0144*/ 	.word	0x00001490


	//   ....[20]....
        /*0148*/ 	.word	0x00002b60


	//   ....[21]....
        /*014c*/ 	.word	0x00002b70


	//   ....[22]....
        /*0150*/ 	.word	0x00002c00


	//   ....[23]....
        /*0154*/ 	.word	0x00002c30


	//   ....[24]....
        /*0158*/ 	.word	0x00002ca0


	//   ....[25]....
        /*015c*/ 	.word	0x00002cc0


	//   ....[26]....
        /*0160*/ 	.word	0x00002d20


	//   ....[27]....
        /*0164*/ 	.word	0x00002d30


	//   ....[28]....
        /*0168*/ 	.word	0x00002d80


	//   ....[29]....
        /*016c*/ 	.word	0x00002d90


	//----- nvinfo : EIATTR_VRC_CTA_INIT_COUNT
	.align		4
.L_262:
        /*0170*/ 	.byte	0x02, 0x4a
	.zero		1
	.zero		1


	//----- nvinfo : EIATTR_EXIT_INSTR_OFFSETS
	.align		4
        /*0174*/ 	.byte	0x04, 0x1c
        /*0176*/ 	.short	(.L_264 - .L_263)


	//   ....[0]....
.L_263:
        /*0178*/ 	.word	0x00000080


	//   ....[1]....
        /*017c*/ 	.word	0x000000c0


	//   ....[2]....
        /*0180*/ 	.word	0x00003000


	//   ....[3]....
        /*0184*/ 	.word	0x00003080


	//----- nvinfo : EIATTR_MAX_THREADS
	.align		4
.L_264:
        /*0188*/ 	.byte	0x04, 0x05
        /*018a*/ 	.short	(.L_266 - .L_265)
.L_265:
        /*018c*/ 	.word	0x00000100
        /*0190*/ 	.word	0x00000001
        /*0194*/ 	.word	0x00000001


	//----- nvinfo : EIATTR_CRS_STACK_SIZE
	.align		4
.L_266:
        /*0198*/ 	.byte	0x04, 0x1e
        /*019a*/ 	.short	(.L_268 - .L_267)
.L_267:
        /*019c*/ 	.word	0x00000000


	//----- nvinfo : EIATTR_CBANK_PARAM_SIZE
	.align		4
.L_268:
        /*01a0*/ 	.byte	0x03, 0x19
        /*01a2*/ 	.short	0x0021


	//----- nvinfo : EIATTR_PARAM_CBANK
	.align		4
        /*01a4*/ 	.byte	0x04, 0x0a
        /*01a6*/ 	.short	(.L_270 - .L_269)
	.align		4
.L_269:
        /*01a8*/ 	.word	index@(.nv.constant0._ZN3cub18CUB_300001_SM_10006detail6reduce28DeviceReduceSingleTileKernelINS2_10policy_hubIdjN4cuda3__47maximumIdEEE10Policy1000EN6thrust24THRUST_300001_SM_1000_NS6detail15normal_iteratorINSC_10device_ptrIdEEEEPdjS8_ddNS5_3std3__410__identityEEEvT0_T1_T2_T3_T4_T6_)
        /*01ac*/ 	.short	0x0380
        /*01ae*/ 	.short	0x0021


	//----- nvinfo : EIATTR_SW_WAR
	.align		4
.L_270:
        /*01b0*/ 	.byte	0x04, 0x36
        /*01b2*/ 	.short	(.L_272 - .L_271)
.L_271:
        /*01b4*/ 	.word	0x00000008
.L_272:


//--------------------- .nv.info._ZN3cub18CUB_300001_SM_10006detail8for_each13static_kernelINS2_12policy_hub_t12policy_500_tEmN6thrust24THRUST_300001_SM_1000_NS8cuda_cub20__uninitialized_fill7functorINS7_10device_ptrIdEEdEEEEvT0_T1_ --------------------------
	.section	.nv.info._ZN3cub18CUB_300001_SM_10006detail8for_each13static_kernelINS2_12policy_hub_t12policy_500_tEmN6thrust24THRUST_300001_SM_1000_NS8cuda_cub20__uninitialized_fill7functorINS7_10device_ptrIdEEdEEEEvT0_T1_,"",@"SHT_CUDA_INFO"
	.sectionflags	@""
	.align	4


	//----- nvinfo : EIATTR_CUDA_API_VERSION
	.align		4
        /*0000*/ 	.byte	0x04, 0x37
        /*0002*/ 	.short	(.L_274 - .L_273)
.L_273:
        /*0004*/ 	.word	0x00000082


	//----- nvinfo : EIATTR_KPARAM_INFO
	.align		4
.L_274:
        /*0008*/ 	.byte	0x04, 0x17
        /*000a*/ 	.short	(.L_276 - .L_275)
.L_275:
        /*000c*/ 	.word	0x00000000
        /*0010*/ 	.short	0x0001
        /*0012*/ 	.short	0x0008
        /*0014*/ 	.byte	0x00, 0xf0, 0x41, 0x00


	//----- nvinfo : EIATTR_KPARAM_INFO
	.align		4
.L_276:
        /*0018*/ 	.byte	0x04, 0x17
        /*001a*/ 	.short	(.L_278 - .L_277)
.L_277:
        /*001c*/ 	.word	0x00000000
        /*0020*/ 	.short	0x0000
        /*0022*/ 	.short	0x0000
        /*0024*/ 	.byte	0x00, 0xf0, 0x21, 0x00


	//----- nvinfo : EIATTR_SPARSE_MMA_MASK
	.align		4
.L_278:
        /*0028*/ 	.byte	0x03, 0x50
        /*002a*/ 	.short	0x0000


	//----- nvinfo : EIATTR_MAXREG_COUNT
	.align		4
        /*002c*/ 	.byte	0x03, 0x1b
        /*002e*/ 	.short	0x00ff


	//----- nvinfo : EIATTR_MERCURY_ISA_VERSION
	.align		4
        /*0030*/ 	.byte	0x03, 0x5f
        /*0032*/ 	.short	0x0101


	//----- nvinfo : EIATTR_VRC_CTA_INIT_COUNT
	.align		4
        /*0034*/ 	.byte	0x02, 0x4a
	.zero		1
	.zero		1


	//----- nvinfo : EIATTR_EXIT_INSTR_OFFSETS
	.align		4
        /*0038*/ 	.byte	0x04, 0x1c
        /*003a*/ 	.short	(.L_280 - .L_279)


	//   ....[0]....
.L_279:
        /*003c*/ 	.word	0x00000130


	//   ....[1]....
        /*0040*/ 	.word	0x00000230


	//   ....[2]....
        /*0044*/ 	.word	0x00000260


	//----- nvinfo : EIATTR_MAX_THREADS
	.align		4
.L_280:
        /*0048*/ 	.byte	0x04, 0x05
        /*004a*/ 	.short	(.L_282 - .L_281)
.L_281:
        /*004c*/ 	.word	0x00000100
        /*0050*/ 	.word	0x00000001
        /*0054*/ 	.word	0x00000001


	//----- nvinfo : EIATTR_CBANK_PARAM_SIZE
	.align		4
.L_282:
        /*0058*/ 	.byte	0x03, 0x19
        /*005a*/ 	.short	0x0018


	//----- nvinfo : EIATTR_PARAM_CBANK
	.align		4
        /*005c*/ 	.byte	0x04, 0x0a
        /*005e*/ 	.short	(.L_284 - .L_283)
	.align		4
.L_283:
        /*0060*/ 	.word	index@(.nv.constant0._ZN3cub18CUB_300001_SM_10006detail8for_each13static_kernelINS2_12policy_hub_t12policy_500_tEmN6thrust24THRUST_300001_SM_1000_NS8cuda_cub20__uninitialized_fill7functorINS7_10device_ptrIdEEdEEEEvT0_T1_)
        /*0064*/ 	.short	0x0380
        /*0066*/ 	.short	0x0018


	//----- nvinfo : EIATTR_SW_WAR
	.align		4
.L_284:
        /*0068*/ 	.byte	0x04, 0x36
        /*006a*/ 	.short	(.L_286 - .L_285)
.L_285:
        /*006c*/ 	.word	0x00000008
.L_286:


//--------------------- .nv.info._ZN3cub18CUB_300001_SM_10006detail11EmptyKernelIvEEvv --------------------------
	.section	.nv.info._ZN3cub18CUB_300001_SM_10006detail11EmptyKernelIvEEvv,"",@"SHT_CUDA_INFO"
	.sectionflags	@""
	.align	4


	//----- nvinfo : EIATTR_CUDA_API_VERSION
	.align		4
        /*0000*/ 	.byte	0x04, 0x37
        /*0002*/ 	.short	(.L_288 - .L_287)
.L_287:
        /*0004*/ 	.word	0x00000082


	//----- nvinfo : EIATTR_SPARSE_MMA_MASK
	.align		4
.L_288:
        /*0008*/ 	.byte	0x03, 0x50
        /*000a*/ 	.short	0x0000


	//----- nvinfo : EIATTR_MAXREG_COUNT
	.align		4
        /*000c*/ 	.byte	0x03, 0x1b
        /*000e*/ 	.short	0x00ff


	//----- nvinfo : EIATTR_MERCURY_ISA_VERSION
	.align		4
        /*0010*/ 	.byte	0x03, 0x5f
        /*0012*/ 	.short	0x0101


	//----- nvinfo : EIATTR_VRC_CTA_INIT_COUNT
	.align		4
        /*0014*/ 	.byte	0x02, 0x4a
	.zero		1
	.zero		1


	//----- nvinfo : EIATTR_EXIT_INSTR_OFFSETS
	.align		4
        /*0018*/ 	.byte	0x04, 0x1c
        /*001a*/ 	.short	(.L_290 - .L_289)


	//   ....[0]....
.L_289:
        /*001c*/ 	.word	0x00000010


	//----- nvinfo : EIATTR_SW_WAR
	.align		4
.L_290:
        /*0020*/ 	.byte	0x04, 0x36
        /*0022*/ 	.short	(.L_292 - .L_291)
.L_291:
        /*0024*/ 	.word	0x00000008
.L_292:


//--------------------- .nv.info._Z13difference_abPdPKdS_ --------------------------
	.section	.nv.info._Z13difference_abPdPKdS_,"",@"SHT_CUDA_INFO"
	.sectionflags	@""
	.align	4


	//----- nvinfo : EIATTR_CUDA_API_VERSION
	.align		4
        /*0000*/ 	.byte	0x04, 0x37
        /*0002*/ 	.short	(.L_294 - .L_293)
.L_293:
        /*0004*/ 	.word	0x00000082


	//----- nvinfo : EIATTR_KPARAM_INFO
	.align		4
.L_294:
        /*0008*/ 	.byte	0x04, 0x17
        /*000a*/ 	.short	(.L_296 - .L_295)
.L_295:
        /*000c*/ 	.word	0x00000000
        /*0010*/ 	.short	0x0002
        /*0012*/ 	.short	0x0010
        /*0014*/ 	.byte	0x00, 0xf5, 0x21, 0x00


	//----- nvinfo : EIATTR_KPARAM_INFO
	.align		4
.L_296:
        /*0018*/ 	.byte	0x04, 0x17
        /*001a*/ 	.short	(.L_298 - .L_297)
.L_297:
        /*001c*/ 	.word	0x00000000
        /*0020*/ 	.short	0x0001
        /*0022*/ 	.short	0x0008
        /*0024*/ 	.byte	0x00, 0xf5, 0x21, 0x00


	//----- nvinfo : EIATTR_KPARAM_INFO
	.align		4
.L_298:
        /*0028*/ 	.byte	0x04, 0x17
        /*002a*/ 	.short	(.L_300 - .L_299)
.L_299:
        /*002c*/ 	.word	0x00000000
        /*0030*/ 	.short	0x0000
        /*0032*/ 	.short	0x0000
        /*0034*/ 	.byte	0x00, 0xf5, 0x21, 0x00


	//----- nvinfo : EIATTR_SPARSE_MMA_MASK
	.align		4
.L_300:
        /*0038*/ 	.byte	0x03, 0x50
        /*003a*/ 	.short	0x0000


	//----- nvinfo : EIATTR_MAXREG_COUNT
	.align		4
        /*003c*/ 	.byte	0x03, 0x1b
        /*003e*/ 	.short	0x00ff


	//----- nvinfo : EIATTR_MERCURY_ISA_VERSION
	.align		4
        /*0040*/ 	.byte	0x03, 0x5f
        /*0042*/ 	.short	0x0101


	//----- nvinfo : EIATTR_VRC_CTA_INIT_COUNT
	.align		4
        /*0044*/ 	.byte	0x02, 0x4a
	.zero		1
	.zero		1


	//----- nvinfo : EIATTR_EXIT_INSTR_OFFSETS
	.align		4
        /*0048*/ 	.byte	0x04, 0x1c
        /*004a*/ 	.short	(.L_302 - .L_301)


	//   ....[0]....
.L_301:
        /*004c*/ 	.word	0x00000110


	//   ....[1]....
        /*0050*/ 	.word	0x00000250


	//----- nvinfo : EIATTR_CBANK_PARAM_SIZE
	.align		4
.L_302:
        /*0054*/ 	.byte	0x03, 0x19
        /*0056*/ 	.short	0x0018


	//----- nvinfo : EIATTR_PARAM_CBANK
	.align		4
        /*0058*/ 	.byte	0x04, 0x0a
        /*005a*/ 	.short	(.L_304 - .L_303)
	.align		4
.L_303:
        /*005c*/ 	.word	index@(.nv.constant0._Z13difference_abPdPKdS_)
        /*0060*/ 	.short	0x0380
        /*0062*/ 	.short	0x0018


	//----- nvinfo : EIATTR_SW_WAR
	.align		4
.L_304:
        /*0064*/ 	.byte	0x04, 0x36
        /*0066*/ 	.short	(.L_306 - .L_305)
.L_305:
        /*0068*/ 	.word	0x00000008
.L_306:


//--------------------- .nv.info._Z8functionPKdPdS1_ --------------------------
	.section	.nv.info._Z8functionPKdPdS1_,"",@"SHT_CUDA_INFO"
	.sectionflags	@""
	.align	4


	//----- nvinfo : EIATTR_CUDA_API_VERSION
	.align		4
        /*0000*/ 	.byte	0x04, 0x37
        /*0002*/ 	.short	(.L_308 - .L_307)
.L_307:
        /*0004*/ 	.word	0x00000082


	//----- nvinfo : EIATTR_KPARAM_INFO
	.align		4
.L_308:
        /*0008*/ 	.byte	0x04, 0x17
        /*000a*/ 	.short	(.L_310 - .L_309)
.L_309:
        /*000c*/ 	.word	0x00000000
        /*0010*/ 	.short	0x0002
        /*0012*/ 	.short	0x0010
        /*0014*/ 	.byte	0x00, 0xf5, 0x21, 0x00


	//----- nvinfo : EIATTR_KPARAM_INFO
	.align		4
.L_310:
        /*0018*/ 	.byte	0x04, 0x17
        /*001a*/ 	.short	(.L_312 - .L_311)
.L_311:
        /*001c*/ 	.word	0x00000000
        /*0020*/ 	.short	0x0001
        /*0022*/ 	.short	0x0008
        /*0024*/ 	.byte	0x00, 0xf5, 0x21, 0x00


	//----- nvinfo : EIATTR_KPARAM_INFO
	.align		4
.L_312:
        /*0028*/ 	.byte	0x04, 0x17
        /*002a*/ 	.short	(.L_314 - .L_313)
.L_313:
        /*002c*/ 	.word	0x00000000
        /*0030*/ 	.short	0x0000
        /*0032*/ 	.short	0x0000
        /*0034*/ 	.byte	0x00, 0xf5, 0x21, 0x00


	//----- nvinfo : EIATTR_SPARSE_MMA_MASK
	.align		4
.L_314:
        /*0038*/ 	.byte	0x03, 0x50
        /*003a*/ 	.short	0x0000


	//----- nvinfo : EIATTR_MAXREG_COUNT
	.align		4
        /*003c*/ 	.byte	0x03, 0x1b
        /*003e*/ 	.short	0x00ff


	//----- nvinfo : EIATTR_MERCURY_ISA_VERSION
	.align		4
        /*0040*/ 	.byte	0x03, 0x5f
        /*0042*/ 	.short	0x0101


	//----- nvinfo : EIATTR_VRC_CTA_INIT_COUNT
	.align		4
        /*0044*/ 	.byte	0x02, 0x4a
	.zero		1
	.zero		1


	//----- nvinfo : EIATTR_EXIT_INSTR_OFFSETS
	.align		4
        /*0048*/ 	.byte	0x04, 0x1c
        /*004a*/ 	.short	(.L_316 - .L_315)


	//   ....[0]....
.L_315:
        /*004c*/ 	.word	0x00000110


	//   ....[1]....
        /*0050*/ 	.word	0x000004c0


	//----- nvinfo : EIATTR_CRS_STACK_SIZE
	.align		4
.L_316:
        /*0054*/ 	.byte	0x04, 0x1e
        /*0056*/ 	.short	(.L_318 - .L_317)
.L_317:
        /*0058*/ 	.word	0x00000000


	//----- nvinfo : EIATTR_CBANK_PARAM_SIZE
	.align		4
.L_318:
        /*005c*/ 	.byte	0x03, 0x19
        /*005e*/ 	.short	0x0018


	//----- nvinfo : EIATTR_PARAM_CBANK
	.align		4
        /*0060*/ 	.byte	0x04, 0x0a
        /*0062*/ 	.short	(.L_320 - .L_319)
	.align		4
.L_319:
        /*0064*/ 	.word	index@(.nv.constant0._Z8functionPKdPdS1_)
        /*0068*/ 	.short	0x0380
        /*006a*/ 	.short	0x0018


	//----- nvinfo : EIATTR_SW_WAR
	.align		4
.L_320:
        /*006c*/ 	.byte	0x04, 0x36
        /*006e*/ 	.short	(.L_322 - .L_321)
.L_321:
        /*0070*/ 	.word	0x00000008
.L_322:


//--------------------- .nv.callgraph             --------------------------
	.section	.nv.callgraph,"",@"SHT_CUDA_CALLGRAPH"
	.align	4
	.sectionentsize	8
	.align		4
        /*0000*/ 	.word	0x00000000
	.align		4
        /*0004*/ 	.word	0xffffffff
	.align		4
        /*0008*/ 	.word	0x00000000
	.align		4
        /*000c*/ 	.word	0xfffffffe
	.align		4
        /*0010*/ 	.word	0x00000000
	.align		4
        /*0014*/ 	.word	0xfffffffd
	.align		4
        /*0018*/ 	.word	0x00000000
	.align		4
        /*001c*/ 	.word	0xfffffffc


//--------------------- .nv.constant4             --------------------------
	.section	.nv.constant4,"a",@progbits
	.align	8
	.align		8
.nv.constant4:
        /*0000*/ 	.dword	_ZN32_INTERNAL_0fc7accb_4_k_cu_MAXEPS4cuda3std3__45__cpo5beginE
	.align		8
        /*0008*/ 	.dword	_ZN32_INTERNAL_0fc7accb_4_k_cu_MAXEPS4cuda3std3__45__cpo3endE
	.align		8
        /*0010*/ 	.dword	_ZN32_INTERNAL_0fc7accb_4_k_cu_MAXEPS4cuda3std3__45__cpo6cbeginE
	.align		8
        /*0018*/ 	.dword	_ZN32_INTERNAL_0fc7accb_4_k_cu_MAXEPS4cuda3std3__45__cpo4cendE
	.align		8
        /*0020*/ 	.dword	_ZN32_INTERNAL_0fc7accb_4_k_cu_MAXEPS4cuda3std3__45__cpo6rbeginE
	.align		8
        /*0028*/ 	.dword	_ZN32_INTERNAL_0fc7accb_4_k_cu_MAXEPS4cuda3std3__45__cpo4rendE
	.align		8
        /*0030*/ 	.dword	_ZN32_INTERNAL_0fc7accb_4_k_cu_MAXEPS4cuda3std3__45__cpo7crbeginE
	.align		8
        /*0038*/ 	.dword	_ZN32_INTERNAL_0fc7accb_4_k_cu_MAXEPS4cuda3std3__45__cpo5crendE
	.align		8
        /*0040*/ 	.dword	_ZN32_INTERNAL_0fc7accb_4_k_cu_MAXEPS4cuda3std3__434_GLOBAL__N__0fc7accb_4_k_cu_MAXEPS6ignoreE
	.align		8
        /*0048*/ 	.dword	_ZN32_INTERNAL_0fc7accb_4_k_cu_MAXEPS4cuda3std3__419piecewise_constructE
	.align		8
        /*0050*/ 	.dword	_ZN32_INTERNAL_0fc7accb_4_k_cu_MAXEPS4cuda3std3__48in_placeE
	.align		8
        /*0058*/ 	.dword	_ZN32_INTERNAL_0fc7accb_4_k_cu_MAXEPS4cuda3std3__420unreachable_sentinelE
	.align		8
        /*0060*/ 	.dword	_ZN32_INTERNAL_0fc7accb_4_k_cu_MAXEPS4cuda3std3__47nulloptE
	.align		8
        /*0068*/ 	.dword	_ZN32_INTERNAL_0fc7accb_4_k_cu_MAXEPS4cuda3std3__48unexpectE
	.align		8
        /*0070*/ 	.dword	_ZN32_INTERNAL_0fc7accb_4_k_cu_MAXEPS4cuda3std6ranges3__45__cpo4swapE
	.align		8
        /*0078*/ 	.dword	_ZN32_INTERNAL_0fc7accb_4_k_cu_MAXEPS4cuda3std6ranges3__45__cpo9iter_moveE
	.align		8
        /*0080*/ 	.dword	_ZN32_INTERNAL_0fc7accb_4_k_cu_MAXEPS4cuda3std6ranges3__45__cpo5beginE
	.align		8
        /*0088*/ 	.dword	_ZN32_INTERNAL_0fc7accb_4_k_cu_MAXEPS4cuda3std6ranges3__45__cpo3endE
	.align		8
        /*0090*/ 	.dword	_ZN32_INTERNAL_0fc7accb_4_k_cu_MAXEPS4cuda3std6ranges3__45__cpo6cbeginE
	.align		8
        /*0098*/ 	.dword	_ZN32_INTERNAL_0fc7accb_4_k_cu_MAXEPS4cuda3std6ranges3__45__cpo4cendE
	.align		8
        /*00a0*/ 	.dword	_ZN32_INTERNAL_0fc7accb_4_k_cu_MAXEPS4cuda3std6ranges3__45__cpo7advanceE
	.align		8
        /*00a8*/ 	.dword	_ZN32_INTERNAL_0fc7accb_4_k_cu_MAXEPS4cuda3std6ranges3__45__cpo9iter_swapE
	.align		8
        /*00b0*/ 	.dword	_ZN32_INTERNAL_0fc7accb_4_k_cu_MAXEPS4cuda3std6ranges3__45__cpo4nextE
	.align		8
        /*00b8*/ 	.dword	_ZN32_INTERNAL_0fc7accb_4_k_cu_MAXEPS4cuda3std6ranges3__45__cpo4prevE
	.align		8
        /*00c0*/ 	.dword	_ZN32_INTERNAL_0fc7accb_4_k_cu_MAXEPS4cuda3std6ranges3__45__cpo4dataE
	.align		8
        /*00c8*/ 	.dword	_ZN32_INTERNAL_0fc7accb_4_k_cu_MAXEPS4cuda3std6ranges3__45__cpo5cdataE
	.align		8
        /*00d0*/ 	.dword	_ZN32_INTERNAL_0fc7accb_4_k_cu_MAXEPS4cuda3std6ranges3__45__cpo4sizeE
	.align		8
        /*00d8*/ 	.dword	_ZN32_INTERNAL_0fc7accb_4_k_cu_MAXEPS4cuda3std6ranges3__45__cpo5ssizeE
	.align		8
        /*00e0*/ 	.dword	_ZN32_INTERNAL_0fc7accb_4_k_cu_MAXEPS4cuda3std6ranges3__45__cpo8distanceE
	.align		8
        /*00e8*/ 	.dword	_ZN32_INTERNAL_0fc7accb_4_k_cu_MAXEPS6thrust24THRUST_300001_SM_1000_NS8cuda_cub3parE
	.align		8
        /*00f0*/ 	.dword	_ZN32_INTERNAL_0fc7accb_4_k_cu_MAXEPS6thrust24THRUST_300001_SM_1000_NS8cuda_cub10par_nosyncE
	.align		8
        /*00f8*/ 	.dword	_ZN32_INTERNAL_0fc7accb_4_k_cu_MAXEPS6thrust24THRUST_300001_SM_1000_NS6system6detail10sequential3seqE
	.align		8
        /*0100*/ 	.dword	_ZN32_INTERNAL_0fc7accb_4_k_cu_MAXEPS6thrust24THRUST_300001_SM_1000_NS12placeholders2_1E
	.align		8
        /*0108*/ 	.dword	_ZN32_INTERNAL_0fc7accb_4_k_cu_MAXEPS6thrust24THRUST_300001_SM_1000_NS12placeholders2_2E
	.align		8
        /*0110*/ 	.dword	_ZN32_INTERNAL_0fc7accb_4_k_cu_MAXEPS6thrust24THRUST_300001_SM_1000_NS12placeholders2_3E
	.align		8
        /*0118*/ 	.dword	_ZN32_INTERNAL_0fc7accb_4_k_cu_MAXEPS6thrust24THRUST_300001_SM_1000_NS12placeholders2_4E
	.align		8
        /*0120*/ 	.dword	_ZN32_INTERNAL_0fc7accb_4_k_cu_MAXEPS6thrust24THRUST_300001_SM_1000_NS12placeholders2_5E
	.align		8
        /*0128*/ 	.dword	_ZN32_INTERNAL_0fc7accb_4_k_cu_MAXEPS6thrust24THRUST_300001_SM_1000_NS12placeholders2_6E
	.align		8
        /*0130*/ 	.dword	_ZN32_INTERNAL_0fc7accb_4_k_cu_MAXEPS6thrust24THRUST_300001_SM_1000_NS12placeholders2_7E
	.align		8
        /*0138*/ 	.dword	_ZN32_INTERNAL_0fc7accb_4_k_cu_MAXEPS6thrust24THRUST_300001_SM_1000_NS12placeholders2_8E
	.align		8
        /*0140*/ 	.dword	_ZN32_INTERNAL_0fc7accb_4_k_cu_MAXEPS6thrust24THRUST_300001_SM_1000_NS12placeholders2_9E
	.align		8
        /*0148*/ 	.dword	_ZN32_INTERNAL_0fc7accb_4_k_cu_MAXEPS6thrust24THRUST_300001_SM_1000_NS12placeholders3_10E
	.align		8
        /*0150*/ 	.dword	_ZN32_INTERNAL_0fc7accb_4_k_cu_MAXEPS6thrust24THRUST_300001_SM_1000_NS3seqE


//--------------------- .text._ZN3cub18CUB_300001_SM_10006detail6reduce28DeviceReduceSingleTileKernelINS2_10policy_hubIdyN4cuda3__47maximumIdEEE10Policy1000EPdSB_iS8_ddNS5_3std3__410__identityEEEvT0_T1_T2_T3_T4_T6_ --------------------------
	.section	.text._ZN3cub18CUB_300001_SM_10006detail6reduce28DeviceReduceSingleTileKernelINS2_10policy_hubIdyN4cuda3__47maximumIdEEE10Policy1000EPdSB_iS8_ddNS5_3std3__410__identityEEEvT0_T1_T2_T3_T4_T6_,"ax",@progbits
	.align	128
        .global         _ZN3cub18CUB_300001_SM_10006detail6reduce28DeviceReduceSingleTileKernelINS2_10policy_hubIdyN4cuda3__47maximumIdEEE10Policy1000EPdSB_iS8_ddNS5_3std3__410__identityEEEvT0_T1_T2_T3_T4_T6_
        .type           _ZN3cub18CUB_300001_SM_10006detail6reduce28DeviceReduceSingleTileKernelINS2_10policy_hubIdyN4cuda3__47maximumIdEEE10Policy1000EPdSB_iS8_ddNS5_3std3__410__identityEEEvT0_T1_T2_T3_T4_T6_,@function
        .size           _ZN3cub18CUB_300001_SM_10006detail6reduce28DeviceReduceSingleTileKernelINS2_10policy_hubIdyN4cuda3__47maximumIdEEE10Policy1000EPdSB_iS8_ddNS5_3std3__410__identityEEEvT0_T1_T2_T3_T4_T6_,(.L_x_247 - _ZN3cub18CUB_300001_SM_10006detail6reduce28DeviceReduceSingleTileKernelINS2_10policy_hubIdyN4cuda3__47maximumIdEEE10Policy1000EPdSB_iS8_ddNS5_3std3__410__identityEEEvT0_T1_T2_T3_T4_T6_)
        .other          _ZN3cub18CUB_300001_SM_10006detail6reduce28DeviceReduceSingleTileKernelINS2_10policy_hubIdyN4cuda3__47maximumIdEEE10Policy1000EPdSB_iS8_ddNS5_3std3__410__identityEEEvT0_T1_T2_T3_T4_T6_,@"STO_CUDA_ENTRY STV_DEFAULT"
_ZN3cub18CUB_300001_SM_10006detail6reduce28DeviceReduceSingleTileKernelINS2_10policy_hubIdyN4cuda3__47maximumIdEEE10Policy1000EPdSB_iS8_ddNS5_3std3__410__identityEEEvT0_T1_T2_T3_T4_T6_:
.text._ZN3cub18CUB_300001_SM_10006detail6reduce28DeviceReduceSingleTileKernelINS2_10policy_hubIdyN4cuda3__47maximumIdEEE10Policy1000EPdSB_iS8_ddNS5_3std3__410__identityEEEvT0_T1_T2_T3_T4_T6_:
[----:B------:R-:W-:Y:S01]  /*0000*/  LDC R1, c[0x0][0x37c] ;  /* 0x0000df00ff017b82 */ /* 0x000fe20000000800 */
[----:B------:R-:W0:Y:S01]  /*0010*/  LDCU UR4, c[0x0][0x390] ;  /* 0x00007200ff0477ac */ /* 0x000e220008000800 */
[----:B------:R-:W1:Y:S01]  /*0020*/  LDCU.64 UR6, c[0x0][0x358] ;  /* 0x00006b00ff0677ac */ /* 0x000e620008000a00 */
[----:B0-----:R-:W-:-:S05]  /*0030*/  IMAD.U32 R4, RZ, RZ, UR4 ;  /* 0x00000004ff047e24 */ /* 0x001fca000f8e00ff */
[----:B------:R-:W-:-:S13]  /*0040*/  ISETP.NE.AND P0, PT, R4, RZ, PT ;  /* 0x000000ff0400720c */ /* 0x000fda0003f05270 */
[----:B-1----:R-:W-:Y:S05]  /*0050*/  @P0 BRA `(.L_x_0) ;  /* 0x00000000001c0947 */ /* 0x002fea0003800000 */
[----:B------:R-:W0:Y:S02]  /*0060*/  S2R R0, SR_TID.X ;  /* 0x0000000000007919 */ /* 0x000e240000002100 */
[----:B0-----:R-:W-:-:S13]  /*0070*/  ISETP.NE.AND P0, PT, R0, RZ, PT ;  /* 0x000000ff0000720c */ /* 0x001fda0003f05270 */
[----:B------:R-:W-:Y:S05]  /*0080*/  @P0 EXIT ;  /* 0x000000000000094d */ /* 0x000fea0003800000 */
[----:B------:R-:W0:Y:S08]  /*0090*/  LDC.64 R2, c[0x0][0x388] ;  /* 0x0000e200ff027b82 */ /* 0x000e300000000a00 */
[----:B------:R-:W0:Y:S02]  /*00a0*/  LDC.64 R4, c[0x0][0x398] ;  /* 0x0000e600ff047b82 */ /* 0x000e240000000a00 */
[----:B0-----:R-:W-:Y:S01]  /*00b0*/  STG.E.64 desc[UR6][R2.64], R4 ;  /* 0x0000000402007986 */ /* 0x001fe2000c101b06 */
[----:B------:R-:W-:Y:S05]  /*00c0*/  EXIT ;  /* 0x000000000000794d */ /* 0x000fea0003800000 */
.L_x_0:
[----:B------:R-:W0:Y:S01]  /*00d0*/  LDCU UR4, c[0x0][0x380] ;  /* 0x00007000ff0477ac */ /* 0x000e220008000800 */
[----:B------:R-:W-:Y:S01]  /*00e0*/  BSSY.RECONVERGENT B0, `(.L_x_1) ;  /* 0x00005b3000007945 */ /* 0x000fe20003800200 */
[----:B0-----:R-:W-:-:S09]  /*00f0*/  ULOP3.LUT UP0, URZ, UR4, 0x1f, URZ, 0xc0, !UPT ;  /* 0x0000001f04ff7892 */ /* 0x001fd2000f80c0ff */
[----:B------:R-:W-:Y:S05]  /*0100*/  BRA.U UP0, `(.L_x_2) ;  /* 0x0000002d003c7547 */ /* 0x000fea000b800000 */
[----:B------:R-:W-:-:S13]  /*0110*/  ISETP.GT.AND P0, PT, R4, 0x7ff, PT ;  /* 0x000007ff0400780c */ /* 0x000fda0003f04270 */
[----:B------:R-:W-:Y:S05]  /*0120*/  @P0 BRA `(.L_x_3) ;  /* 0x0000001400e80947 */ /* 0x000fea0003800000 */
[----:B------:R-:W0:Y:S01]  /*0130*/  S2R R3, SR_TID.X ;  /* 0x0000000000037919 */ /* 0x000e220000002100 */
[----:B------:R-:W-:Y:S01]  /*0140*/  BSSY.RECONVERGENT B1, `(.L_x_4) ;  /* 0x0000009000017945 */ /* 0x000fe20003800200 */
[----:B------:R-:W-:Y:S02]  /*0150*/  CS2R R6, SRZ ;  /* 0x0000000000067805 */ /* 0x000fe4000001ff00 */
[----:B0-----:R-:W-:Y:S01]  /*0160*/  ISETP.GE.AND P0, PT, R3, R4, PT ;  /* 0x000000040300720c */ /* 0x001fe20003f06270 */
[----:B------:R-:W-:-:S12]  /*0170*/  IMAD.MOV.U32 R5, RZ, RZ, R3 ;  /* 0x000000ffff057224 */ /* 0x000fd800078e0003 */
[----:B------:R-:W-:Y:S05]  /*0180*/  @P0 BRA `(.L_x_5) ;  /* 0x0000000000100947 */ /* 0x000fea0003800000 */
[----:B------:R-:W0:Y:S02]  /*0190*/  LDC.64 R6, c[0x0][0x380] ;  /* 0x0000e000ff067b82 */ /* 0x000e240000000a00 */
[----:B0-----:R-:W-:-:S06]  /*01a0*/  IMAD.WIDE.U32 R6, R3, 0x8, R6 ;  /* 0x0000000803067825 */ /* 0x001fcc00078e0006 */
[----:B------:R-:W5:Y:S01]  /*01b0*/  LDG.E.64.CONSTANT R6, desc[UR6][R6.64] ;  /* 0x0000000606067981 */ /* 0x000f62000c1e9b00 */
[----:B------:R-:W-:-:S07]  /*01c0*/  VIADD R5, R3, 0x100 ;  /* 0x0000010003057836 */ /* 0x000fce0000000000 */
.L_x_5:
[----:B------:R-:W-:Y:S05]  /*01d0*/  BSYNC.RECONVERGENT B1 ;  /* 0x0000000000017941 */ /* 0x000fea0003800200 */
.L_x_4:
[----:B------:R-:W-:Y:S01]  /*01e0*/  ISETP.GE.AND P0, PT, R5, R4, PT ;  /* 0x000000040500720c */ /* 0x000fe20003f06270 */
[----:B------:R-:W-:-:S12]  /*01f0*/  BSSY.RECONVERGENT B1, `(.L_x_6) ;  /* 0x00000b0000017945 */ /* 0x000fd80003800200 */
[----:B------:R-:W-:Y:S05]  /*0200*/  @P0 BRA `(.L_x_7) ;  /* 0x0000000800b80947 */ /* 0x000fea0003800000 */
[----:B------:R-:W-:Y:S01]  /*0210*/  LOP3.LUT R9, RZ, R5, RZ, 0x33, !PT ;  /* 0x00000005ff097212 */ /* 0x000fe200078e33ff */
[----:B------:R-:W-:Y:S04]  /*0220*/  BSSY.RECONVERGENT B2, `(.L_x_8) ;  /* 0x0000019000027945 */ /* 0x000fe80003800200 */
[----:B------:R-:W-:-:S05]  /*0230*/  IMAD.IADD R0, R9, 0x1, R4 ;  /* 0x0000000109007824 */ /* 0x000fca00078e0204 */
[C---:B------:R-:W-:Y:S02]  /*0240*/  LOP3.LUT R2, R0.reuse, 0x300, RZ, 0xc0, !PT ;  /* 0x0000030000027812 */ /* 0x040fe400078ec0ff */
[----:B------:R-:W-:Y:S02]  /*0250*/  ISETP.GE.U32.AND P0, PT, R0, 0x300, PT ;  /* 0x000003000000780c */ /* 0x000fe40003f06070 */
[----:B------:R-:W-:-:S13]  /*0260*/  ISETP.NE.AND P1, PT, R2, 0x300, PT ;  /* 0x000003000200780c */ /* 0x000fda0003f25270 */
[----:B------:R-:W-:Y:S05]  /*0270*/  @!P1 BRA `(.L_x_9) ;  /* 0x00000000004c9947 */ /* 0x000fea0003800000 */
[----:B------:R-:W0:Y:S01]  /*0280*/  LDC.64 R8, c[0x0][0x380] ;  /* 0x0000e000ff087b82 */ /* 0x000e220000000a00 */
[----:B------:R-:W-:-:S04]  /*0290*/  LEA.HI R0, R0, 0x1, RZ, 0x18 ;  /* 0x0000000100007811 */ /* 0x000fc800078fc0ff */
[----:B------:R-:W-:-:S05]  /*02a0*/  LOP3.LUT R0, R0, 0x3, RZ, 0xc0, !PT ;  /* 0x0000000300007812 */ /* 0x000fca00078ec0ff */
[----:B------:R-:W-:Y:S02]  /*02b0*/  IMAD.MOV R0, RZ, RZ, -R0 ;  /* 0x000000ffff007224 */ /* 0x000fe400078e0a00 */
[----:B0-----:R-:W-:-:S04]  /*02c0*/  IMAD.WIDE.U32 R8, R5, 0x8, R8 ;  /* 0x0000000805087825 */ /* 0x001fc800078e0008 */
[----:B------:R-:W-:Y:S02]  /*02d0*/  IMAD.MOV.U32 R2, RZ, RZ, R8 ;  /* 0x000000ffff027224 */ /* 0x000fe400078e0008 */
[----:B------:R-:W-:-:S07]  /*02e0*/  IMAD.MOV.U32 R11, RZ, RZ, R9 ;  /* 0x000000ffff0b7224 */ /* 0x000fce00078e0009 */
.L_x_10:
[----:B------:R-:W-:Y:S02]  /*02f0*/  IMAD.MOV.U32 R8, RZ, RZ, R2 ;  /* 0x000000ffff087224 */ /* 0x000fe400078e0002 */
[----:B------:R-:W-:-:S06]  /*0300*/  IMAD.MOV.U32 R9, RZ, RZ, R11 ;  /* 0x000000ffff097224 */ /* 0x000fcc00078e000b */
[----:B------:R-:W2:Y:S01]  /*0310*/  LDG.E.64.CONSTANT R8, desc[UR6][R8.64] ;  /* 0x0000000608087981 */ /* 0x000ea2000c1e9b00 */
[----:B------:R-:W-:Y:S01]  /*0320*/  VIADD R0, R0, 0x1 ;  /* 0x0000000100007836 */ /* 0x000fe20000000000 */
[----:B------:R-:W-:Y:S01]  /*0330*/  IADD3 R2, P3, PT, R2, 0x800, RZ ;  /* 0x0000080002027810 */ /* 0x000fe20007f7e0ff */
[----:B------:R-:W-:-:S03]  /*0340*/  VIADD R5, R5, 0x100 ;  /* 0x0000010005057836 */ /* 0x000fc60000000000 */
[----:B------:R-:W-:Y:S01]  /*0350*/  ISETP.NE.AND P2, PT, R0, RZ, PT ;  /* 0x000000ff0000720c */ /* 0x000fe20003f45270 */
[----:B------:R-:W-:Y:S01]  /*0360*/  IMAD.X R11, RZ, RZ, R11, P3 ;  /* 0x000000ffff0b7224 */ /* 0x000fe200018e060b */
[----:B--2--5:R-:W-:-:S06]  /*0370*/  DSETP.GEU.AND P1, PT, R6, R8, PT ;  /* 0x000000080600722a */ /* 0x024fcc0003f2e000 */
[----:B------:R-:W-:Y:S02]  /*0380*/  FSEL R6, R8, R6, !P1 ;  /* 0x0000000608067208 */ /* 0x000fe40004800000 */
[----:B------:R-:W-:-:S03]  /*0390*/  FSEL R7, R9, R7, !P1 ;  /* 0x0000000709077208 */ /* 0x000fc60004800000 */
[----:B------:R-:W-:Y:S05]  /*03a0*/  @P2 BRA `(.L_x_10) ;  /* 0xfffffffc00d02947 */ /* 0x000fea000383ffff */
.L_x_9:
[----:B------:R-:W-:Y:S05]  /*03b0*/  BSYNC.RECONVERGENT B2 ;  /* 0x0000000000027941 */ /* 0x000fea0003800200 */
.L_x_8:
[----:B------:R-:W-:Y:S05]  /*03c0*/  @!P0 BRA `(.L_x_7) ;  /* 0x0000000800488947 */ /* 0x000fea0003800000 */
[----:B------:R-:W-:Y:S01]  /*03d0*/  IMAD.IADD R0, R4, 0x1, -R5 ;  /* 0x0000000104007824 */ /* 0x000fe200078e0a05 */
[----:B------:R-:W-:Y:S01]  /*03e0*/  BSSY.RECONVERGENT B2, `(.L_x_11) ;  /* 0x0000051000027945 */ /* 0x000fe20003800200 */
[----:B------:R-:W-:-:S03]  /*03f0*/  PLOP3.LUT P0, PT, PT, PT, PT, 0x80, 0x8 ;  /* 0x000000000008781c */ /* 0x000fc60003f0f070 */
[----:B------:R-:W-:-:S13]  /*0400*/  ISETP.GT.AND P1, PT, R0, 0xc00, PT ;  /* 0x00000c000000780c */ /* 0x000fda0003f24270 */
[----:B------:R-:W-:Y:S05]  /*0410*/  @!P1 BRA `(.L_x_12) ;  /* 0x0000000400349947 */ /* 0x000fea0003800000 */
[----:B------:R-:W0:Y:S01]  /*0420*/  LDC.64 R8, c[0x0][0x380] ;  /* 0x0000e000ff087b82 */ /* 0x000e220000000a00 */
[----:B------:R-:W-:Y:S01]  /*0430*/  PLOP3.LUT P0, PT, PT, PT, PT, 0x8, 0x80 ;  /* 0x000000000080781c */ /* 0x000fe20003f0e170 */
[----:B------:R-:W-:-:S12]  /*0440*/  VIADD R0, R4, 0xfffff400 ;  /* 0xfffff40004007836 */ /* 0x000fd80000000000 */
.L_x_13:
[----:B0-----:R-:W-:-:S05]  /*0450*/  IMAD.WIDE R30, R5, 0x8, R8 ;  /* 0x00000008051e7825 */ /* 0x001fca00078e0208 */
[----:B------:R-:W2:Y:S04]  /*0460*/  LDG.E.64.CONSTANT R10, desc[UR6][R30.64] ;  /* 0x000000061e0a7981 */ /* 0x000ea8000c1e9b00 */
[----:B------:R-:W3:Y:S04]  /*0470*/  LDG.E.64.CONSTANT R12, desc[UR6][R30.64+0x800] ;  /* 0x000800061e0c7981 */ /* 0x000ee8000c1e9b00 */
[----:B------:R-:W4:Y:S01]  /*0480*/  LDG.E.64.CONSTANT R14, desc[UR6][R30.64+0x1000] ;  /* 0x001000061e0e7981 */ /* 0x000f22000c1e9b00 */
[----:B------:R-:W-:-:S03]  /*0490*/  VIADD R39, R5, 0x400 ;  /* 0x0000040005277836 */ /* 0x000fc60000000000 */
[----:B------:R-:W4:Y:S01]  /*04a0*/  LDG.E.64.CONSTANT R16, desc[UR6][R30.64+0x1800] ;  /* 0x001800061e107981 */ /* 0x000f22000c1e9b00 */
[----:B------:R-:W-:-:S05]  /*04b0*/  IMAD.WIDE R38, R39, 0x8, R8 ;  /* 0x0000000827267825 */ /* 0x000fca00078e0208 */
[----:B------:R-:W4:Y:S04]  /*04c0*/  LDG.E.64.CONSTANT R18, desc[UR6][R38.64] ;  /* 0x0000000626127981 */ /* 0x000f28000c1e9b00 */
[----:B------:R-:W4:Y:S04]  /*04d0*/  LDG.E.64.CONSTANT R20, desc[UR6][R38.64+0x800] ;  /* 0x0008000626147981 */ /* 0x000f28000c1e9b00 */
        /* <DEDUP_REMOVED lines=12> */
[----:B------:R-:W4:Y:S04]  /*05a0*/  LDG.E.64.CONSTANT R38, desc[UR6][R44.64+0x1000] ;  /* 0x001000062c267981 */ /* 0x000f28000c1e9b00 */
[----:B------:R-:W4:Y:S01]  /*05b0*/  LDG.E.64.CONSTANT R40, desc[UR6][R44.64+0x1800] ;  /* 0x001800062c287981 */ /* 0x000f22000c1e9b00 */
[----:B------:R-:W-:-:S05]  /*05c0*/  VIADD R5, R5, 0x1000 ;  /* 0x0000100005057836 */ /* 0x000fca0000000000 */
[----:B------:R-:W-:Y:S01]  /*05d0*/  ISETP.GE.AND P2, PT, R5, R0, PT ;  /* 0x000000000500720c */ /* 0x000fe20003f46270 */
[----:B--2--5:R-:W-:-:S06]  /*05e0*/  DSETP.GEU.AND P1, PT, R6, R10, PT ;  /* 0x0000000a0600722a */ /* 0x024fcc0003f2e000 */
[----:B------:R-:W-:Y:S02]  /*05f0*/  FSEL R6, R10, R6, !P1 ;  /* 0x000000060a067208 */ /* 0x000fe40004800000 */
[----:B------:R-:W-:-:S06]  /*0600*/  FSEL R7, R11, R7, !P1 ;  /* 0x000000070b077208 */ /* 0x000fcc0004800000 */
[----:B---3--:R-:W-:-:S06]  /*0610*/  DSETP.GEU.AND P1, PT, R6, R12, PT ;  /* 0x0000000c0600722a */ /* 0x008fcc0003f2e000 */
[----:B------:R-:W-:Y:S02]  /*0620*/  FSEL R6, R12, R6, !P1 ;  /* 0x000000060c067208 */ /* 0x000fe40004800000 */
[----:B------:R-:W-:-:S06]  /*0630*/  FSEL R7, R13, R7, !P1 ;  /* 0x000000070d077208 */ /* 0x000fcc0004800000 */
[----:B----4-:R-:W-:-:S06]  /*0640*/  DSETP.GEU.AND P1, PT, R6, R14, PT ;  /* 0x0000000e0600722a */ /* 0x010fcc0003f2e000 */
[----:B------:R-:W-:Y:S02]  /*0650*/  FSEL R6, R14, R6, !P1 ;  /* 0x000000060e067208 */ /* 0x000fe40004800000 */
[----:B------:R-:W-:-:S06]  /*0660*/  FSEL R7, R15, R7, !P1 ;  /* 0x000000070f077208 */ /* 0x000fcc0004800000 */
[----:B------:R-:W-:-:S06]  /*0670*/  DSETP.GEU.AND P1, PT, R6, R16, PT ;  /* 0x000000100600722a */ /* 0x000fcc0003f2e000 */
        /* <DEDUP_REMOVED lines=37> */
[----:B------:R-:W-:Y:S01]  /*08d0*/  FSEL R7, R41, R7, !P1 ;  /* 0x0000000729077208 */ /* 0x000fe20004800000 */
[----:B------:R-:W-:Y:S06]  /*08e0*/  @!P2 BRA `(.L_x_13) ;  /* 0xfffffff800d8a947 */ /* 0x000fec000383ffff */
.L_x_12:
[----:B------:R-:W-:Y:S05]  /*08f0*/  BSYNC.RECONVERGENT B2 ;  /* 0x0000000000027941 */ /* 0x000fea0003800200 */
.L_x_11:
[----:B------:R-:W-:Y:S01]  /*0900*/  IMAD.IADD R0, R4, 0x1, -R5 ;  /* 0x0000000104007824 */ /* 0x000fe200078e0a05 */
[----:B------:R-:W-:Y:S04]  /*0910*/  BSSY.RECONVERGENT B2, `(.L_x_14) ;  /* 0x0000029000027945 */ /* 0x000fe80003800200 */
[----:B------:R-:W-:-:S13]  /*0920*/  ISETP.GT.AND P1, PT, R0, 0x400, PT ;  /* 0x000004000000780c */ /* 0x000fda0003f24270 */
[----:B------:R-:W-:Y:S05]  /*0930*/  @!P1 BRA `(.L_x_15) ;  /* 0x0000000000989947 */ /* 0x000fea0003800000 */
[----:B------:R-:W0:Y:S02]  /*0940*/  LDC.64 R18, c[0x0][0x380] ;  /* 0x0000e000ff127b82 */ /* 0x000e240000000a00 */
        /* <DEDUP_REMOVED lines=11> */
[----:B------:R-:W-:Y:S01]  /*0a00*/  VIADD R5, R5, 0x800 ;  /* 0x0000080005057836 */ /* 0x000fe20000000000 */
        /* <DEDUP_REMOVED lines=20> */
[----:B------:R-:W-:Y:S02]  /*0b50*/  FSEL R7, R25, R7, !P0 ;  /* 0x0000000719077208 */ /* 0x000fe40004000000 */
[----:B------:R-:W-:-:S04]  /*0b60*/  PLOP3.LUT P0, PT, PT, PT, PT, 0x8, 0x80 ;  /* 0x000000000080781c */ /* 0x000fc80003f0e170 */
[----:B------:R-:W-:-:S06]  /*0b70*/  DSETP.GEU.AND P1, PT, R6, R26, PT ;  /* 0x0000001a0600722a */ /* 0x000fcc0003f2e000 */
[----:B------:R-:W-:Y:S02]  /*0b80*/  FSEL R6, R26, R6, !P1 ;  /* 0x000000061a067208 */ /* 0x000fe40004800000 */
[----:B------:R-:W-:-:S07]  /*0b90*/  FSEL R7, R27, R7, !P1 ;  /* 0x000000071b077208 */ /* 0x000fce0004800000 */
.L_x_15:
[----:B------:R-:W-:Y:S05]  /*0ba0*/  BSYNC.RECONVERGENT B2 ;  /* 0x0000000000027941 */ /* 0x000fea0003800200 */
.L_x_14:
[----:B------:R-:W-:-:S13]  /*0bb0*/  ISETP.LT.OR P0, PT, R5, R4, P0 ;  /* 0x000000040500720c */ /* 0x000fda0000701670 */
[----:B------:R-:W-:Y:S05]  /*0bc0*/  @!P0 BRA `(.L_x_7) ;  /* 0x0000000000488947 */ /* 0x000fea0003800000 */
[----:B------:R-:W0:Y:S02]  /*0bd0*/  LDC.64 R8, c[0x0][0x380] ;  /* 0x0000e000ff087b82 */ /* 0x000e240000000a00 */
[----:B0-----:R-:W-:-:S05]  /*0be0*/  IMAD.WIDE R8, R5, 0x8, R8 ;  /* 0x0000000805087825 */ /* 0x001fca00078e0208 */
[----:B------:R-:W2:Y:S04]  /*0bf0*/  LDG.E.64.CONSTANT R10, desc[UR6][R8.64] ;  /* 0x00000006080a7981 */ /* 0x000ea8000c1e9b00 */
[----:B------:R-:W3:Y:S04]  /*0c00*/  LDG.E.64.CONSTANT R12, desc[UR6][R8.64+0x800] ;  /* 0x00080006080c7981 */ /* 0x000ee8000c1e9b00 */
[----:B------:R-:W4:Y:S04]  /*0c10*/  LDG.E.64.CONSTANT R14, desc[UR6][R8.64+0x1000] ;  /* 0x00100006080e7981 */ /* 0x000f28000c1e9b00 */
[----:B------:R-:W4:Y:S01]  /*0c20*/  LDG.E.64.CONSTANT R16, desc[UR6][R8.64+0x1800] ;  /* 0x0018000608107981 */ /* 0x000f22000c1e9b00 */
        /* <DEDUP_REMOVED lines=11> */
[----:B------:R-:W-:-:S07]  /*0ce0*/  FSEL R7, R17, R7, !P0 ;  /* 0x0000000711077208 */ /* 0x000fce0004000000 */
.L_x_7:
[----:B------:R-:W-:Y:S05]  /*0cf0*/  BSYNC.RECONVERGENT B1 ;  /* 0x0000000000017941 */ /* 0x000fea0003800200 */
.L_x_6:
[----:B------:R-:W-:-:S13]  /*0d00*/  ISETP.GE.AND P0, PT, R4, 0x100, PT ;  /* 0x000001000400780c */ /* 0x000fda0003f06270 */
[----:B------:R-:W-:Y:S05]  /*0d10*/  @!P0 BRA `(.L_x_16) ;  /* 0x00000004003c8947 */ /* 0x000fea0003800000 */
[----:B------:R-:W0:Y:S01]  /*0d20*/  S2R R8, SR_LANEID ;  /* 0x0000000000087919 */ /* 0x000e220000000000 */
[----:B-----5:R-:W-:Y:S04]  /*0d30*/  SHFL.DOWN PT, R4, R6, 0x1, 0x1f ;  /* 0x08201f0006047f89 */ /* 0x020fe800000e0000 */
[----:B------:R-:W1:Y:S02]  /*0d40*/  SHFL.DOWN PT, R5, R7, 0x1, 0x1f ;  /* 0x08201f0007057f89 */ /* 0x000e6400000e0000 */
[----:B-1----:R-:W-:Y:S01]  /*0d50*/  DSETP.GEU.AND P1, PT, R6, R4, PT ;  /* 0x000000040600722a */ /* 0x002fe20003f2e000 */
[C---:B0-----:R-:W-:Y:S02]  /*0d60*/  ISETP.GT.AND P0, PT, R8.reuse, 0x1e, PT ;  /* 0x0000001e0800780c */ /* 0x041fe40003f04270 */
[----:B------:R-:W-:-:S03]  /*0d70*/  ISETP.NE.AND P2, PT, R8, RZ, PT ;  /* 0x000000ff0800720c */ /* 0x000fc60003f45270 */
[----:B------:R-:W-:Y:S02]  /*0d80*/  FSEL R9, R4, R6, !P1 ;  /* 0x0000000604097208 */ /* 0x000fe40004800000 */
[----:B------:R-:W-:Y:S02]  /*0d90*/  FSEL R5, R5, R7, !P1 ;  /* 0x0000000705057208 */ /* 0x000fe40004800000 */
[----:B------:R-:W-:Y:S02]  /*0da0*/  FSEL R6, R6, R9, P0 ;  /* 0x0000000906067208 */ /* 0x000fe40000000000 */
[----:B------:R-:W-:Y:S02]  /*0db0*/  FSEL R11, R7, R5, P0 ;  /* 0x00000005070b7208 */ /* 0x000fe40000000000 */
[----:B------:R-:W-:Y:S01]  /*0dc0*/  ISETP.GT.AND P0, PT, R8, 0x1d, PT ;  /* 0x0000001d0800780c */ /* 0x000fe20003f04270 */
[----:B------:R-:W-:Y:S01]  /*0dd0*/  SHFL.DOWN PT, R4, R6, 0x2, 0x1f ;  /* 0x08401f0006047f89 */ /* 0x000fe200000e0000 */
[----:B------:R-:W-:Y:S01]  /*0de0*/  @!P2 MOV R2, 0x400 ;  /* 0x000004000002a802 */ /* 0x000fe20000000f00 */
[----:B------:R-:W-:Y:S01]  /*0df0*/  IMAD.MOV.U32 R7, RZ, RZ, R11 ;  /* 0x000000ffff077224 */ /* 0x000fe200078e000b */
[----:B------:R-:W-:Y:S01]  /*0e00*/  @!P2 SHF.R.U32.HI R0, RZ, 0x2, R3 ;  /* 0x00000002ff00a819 */ /* 0x000fe20000011603 */
[----:B------:R-:W0:Y:S03]  /*0e10*/  SHFL.DOWN PT, R5, R11, 0x2, 0x1f ;  /* 0x08401f000b057f89 */ /* 0x000e2600000e0000 */
[----:B------:R-:W-:Y:S01]  /*0e20*/  @!P2 LOP3.LUT R0, R0, 0xf8, RZ, 0xc0, !PT ;  /* 0x000000f80000a812 */ /* 0x000fe200078ec0ff */
[----:B------:R-:W1:Y:S01]  /*0e30*/  @!P2 S2R R9, SR_CgaCtaId ;  /* 0x000000000009a919 */ /* 0x000e620000008800 */
[----:B0-----:R-:W-:-:S06]  /*0e40*/  DSETP.GEU.AND P1, PT, R6, R4, PT ;  /* 0x000000040600722a */ /* 0x001fcc0003f2e000 */
[----:B------:R-:W-:Y:S02]  /*0e50*/  @!P0 FSEL R6, R4, R6, !P1 ;  /* 0x0000000604068208 */ /* 0x000fe40004800000 */
[----:B------:R-:W-:Y:S02]  /*0e60*/  @!P0 FSEL R11, R5, R11, !P1 ;  /* 0x0000000b050b8208 */ /* 0x000fe40004800000 */
[----:B------:R-:W-:Y:S01]  /*0e70*/  ISETP.GT.AND P0, PT, R8, 0x1b, PT ;  /* 0x0000001b0800780c */ /* 0x000fe20003f04270 */
[----:B------:R-:W-:Y:S02]  /*0e80*/  SHFL.DOWN PT, R4, R6, 0x4, 0x1f ;  /* 0x08801f0006047f89 */ /* 0x000fe400000e0000 */
[----:B------:R-:W-:Y:S02]  /*0e90*/  IMAD.MOV.U32 R7, RZ, RZ, R11 ;  /* 0x000000ffff077224 */ /* 0x000fe400078e000b */
[----:B------:R-:W0:Y:S04]  /*0ea0*/  SHFL.DOWN PT, R5, R11, 0x4, 0x1f ;  /* 0x08801f000b057f89 */ /* 0x000e2800000e0000 */
        /* <DEDUP_REMOVED lines=14> */
[----:B0-----:R-:W-:Y:S01]  /*0f90*/  DSETP.GEU.AND P0, PT, R6, R4, PT ;  /* 0x000000040600722a */ /* 0x001fe20003f0e000 */
[----:B-1----:R-:W-:-:S05]  /*0fa0*/  @!P2 LEA R7, R9, R2, 0x18 ;  /* 0x000000020907a211 */ /* 0x002fca00078ec0ff */
[----:B------:R-:W-:Y:S01]  /*0fb0*/  FSEL R4, R4, R6, !P0 ;  /* 0x0000000604047208 */ /* 0x000fe20004000000 */
[----:B------:R-:W-:Y:S01]  /*0fc0*/  @!P2 IMAD.IADD R9, R0, 0x1, R7 ;  /* 0x000000010009a824 */ /* 0x000fe200078e0207 */
[----:B------:R-:W-:Y:S02]  /*0fd0*/  FSEL R5, R5, R11, !P0 ;  /* 0x0000000b05057208 */ /* 0x000fe40004000000 */
[----:B------:R-:W-:Y:S02]  /*0fe0*/  ISETP.NE.AND P0, PT, R3, RZ, PT ;  /* 0x000000ff0300720c */ /* 0x000fe40003f05270 */
[----:B------:R-:W-:Y:S01]  /*0ff0*/  FSEL R6, R6, R4, P1 ;  /* 0x0000000406067208 */ /* 0x000fe20000800000 */
[----:B------:R3:W-:Y:S01]  /*1000*/  @!P2 STS.64 [R9+0x8], R4 ;  /* 0x000008040900a388 */ /* 0x0007e20000000a00 */
[----:B------:R-:W-:Y:S01]  /*1010*/  FSEL R7, R11, R5, P1 ;  /* 0x000000050b077208 */ /* 0x000fe20000800000 */
[----:B------:R-:W-:Y:S08]  /*1020*/  BAR.SYNC.DEFER_BLOCKING 0x0 ;  /* 0x0000000000007b1d */ /* 0x000ff00000010000 */
[----:B------:R-:W-:Y:S05]  /*1030*/  @P0 BRA `(.L_x_17) ;  /* 0x0000004800f40947 */ /* 0x000fea0003800000 */
[----:B------:R-:W0:Y:S01]  /*1040*/  S2UR UR5, SR_CgaCtaId ;  /* 0x00000000000579c3 */ /* 0x000e220000008800 */
[----:B------:R-:W-:Y:S02]  /*1050*/  UMOV UR4, 0x400 ;  /* 0x0000040000047882 */ /* 0x000fe40000000000 */
[----:B0-----:R-:W-:-:S09]  /*1060*/  ULEA UR4, UR5, UR4, 0x18 ;  /* 0x0000000405047291 */ /* 0x001fd2000f8ec0ff */
[----:B---3--:R-:W0:Y:S04]  /*1070*/  LDS.128 R8, [UR4+0x10] ;  /* 0x00001004ff087984 */ /* 0x008e280008000c00 */
[----:B------:R-:W1:Y:S01]  /*1080*/  LDS.128 R12, [UR4+0x20] ;  /* 0x00002004ff0c7984 */ /* 0x000e620008000c00 */
[----:B0-----:R-:W-:-:S06]  /*1090*/  DSETP.GEU.AND P1, PT, R6, R8, PT ;  /* 0x000000080600722a */ /* 0x001fcc0003f2e000 */
[----:B------:R-:W-:Y:S02]  /*10a0*/  FSEL R2, R8, R6, !P1 ;  /* 0x0000000608027208 */ /* 0x000fe40004800000 */
[----:B------:R-:W-:Y:S02]  /*10b0*/  FSEL R3, R9, R7, !P1 ;  /* 0x0000000709037208 */ /* 0x000fe40004800000 */
[----:B------:R-:W0:Y:S04]  /*10c0*/  LDS.128 R4, [UR4+0x30] ;  /* 0x00003004ff047984 */ /* 0x000e280008000c00 */
[----:B------:R-:W-:-:S06]  /*10d0*/  DSETP.GEU.AND P1, PT, R2, R10, PT ;  /* 0x0000000a0200722a */ /* 0x000fcc0003f2e000 */
[----:B------:R-:W-:Y:S02]  /*10e0*/  FSEL R2, R10, R2, !P1 ;  /* 0x000000020a027208 */ /* 0x000fe40004800000 */
[----:B------:R-:W-:-:S06]  /*10f0*/  FSEL R3, R11, R3, !P1 ;  /* 0x000000030b037208 */ /* 0x000fcc0004800000 */
[----:B-1----:R-:W-:-:S06]  /*1100*/  DSETP.GEU.AND P1, PT, R2, R12, PT ;  /* 0x0000000c0200722a */ /* 0x002fcc0003f2e000 */
[----:B------:R-:W-:Y:S02]  /*1110*/  FSEL R8, R12, R2, !P1 ;  /* 0x000000020c087208 */ /* 0x000fe40004800000 */
[----:B------:R-:W-:Y:S02]  /*1120*/  FSEL R9, R13, R3, !P1 ;  /* 0x000000030d097208 */ /* 0x000fe40004800000 */
[----:B------:R-:W1:Y:S04]  /*1130*/  LDS.64 R2, [UR4+0x40] ;  /* 0x00004004ff027984 */ /* 0x000e680008000a00 */
[----:B------:R-:W-:-:S06]  /*1140*/  DSETP.GEU.AND P1, PT, R8, R14, PT ;  /* 0x0000000e0800722a */ /* 0x000fcc0003f2e000 */
[----:B------:R-:W-:Y:S02]  /*1150*/  FSEL R8, R14, R8, !P1 ;  /* 0x000000080e087208 */ /* 0x000fe40004800000 */
[----:B------:R-:W-:-:S06]  /*1160*/  FSEL R9, R15, R9, !P1 ;  /* 0x000000090f097208 */ /* 0x000fcc0004800000 */
[----:B0-----:R-:W-:-:S06]  /*1170*/  DSETP.GEU.AND P1, PT, R8, R4, PT ;  /* 0x000000040800722a */ /* 0x001fcc0003f2e000 */
[----:B------:R-:W-:Y:S02]  /*1180*/  FSEL R4, R4, R8, !P1 ;  /* 0x0000000804047208 */ /* 0x000fe40004800000 */
[----:B------:R-:W-:-:S06]  /*1190*/  FSEL R5, R5, R9, !P1 ;  /* 0x0000000905057208 */ /* 0x000fcc0004800000 */
[----:B------:R-:W-:-:S06]  /*11a0*/  DSETP.GEU.AND P1, PT, R4, R6, PT ;  /* 0x000000060400722a */ /* 0x000fcc0003f2e000 */
[----:B------:R-:W-:Y:S02]  /*11b0*/  FSEL R4, R6, R4, !P1 ;  /* 0x0000000406047208 */ /* 0x000fe40004800000 */
[----:B------:R-:W-:-:S06]  /*11c0*/  FSEL R5, R7, R5, !P1 ;  /* 0x0000000507057208 */ /* 0x000fcc0004800000 */
[----:B-1----:R-:W-:-:S06]  /*11d0*/  DSETP.GEU.AND P1, PT, R4, R2, PT ;  /* 0x000000020400722a */ /* 0x002fcc0003f2e000 */
[----:B------:R-:W-:Y:S02]  /*11e0*/  FSEL R6, R2, R4, !P1 ;  /* 0x0000000402067208 */ /* 0x000fe40004800000 */
[----:B------:R-:W-:Y:S01]  /*11f0*/  FSEL R7, R3, R5, !P1 ;  /* 0x0000000503077208 */ /* 0x000fe20004800000 */
[----:B------:R-:W-:Y:S06]  /*1200*/  BRA `(.L_x_17) ;  /* 0x0000004800807947 */ /* 0x000fec0003800000 */
.L_x_16:
[----:B------:R-:W-:Y:S01]  /*1210*/  LOP3.LUT R0, R3, 0x3e0, RZ, 0xc0, !PT ;  /* 0x000003e003007812 */ /* 0x000fe200078ec0ff */
[----:B------:R-:W0:Y:S03]  /*1220*/  S2R R10, SR_LANEID ;  /* 0x00000000000a7919 */ /* 0x000e260000000000 */
[----:B------:R-:W-:Y:S01]  /*1230*/  LOP3.LUT R9, RZ, R0, RZ, 0x33, !PT ;  /* 0x00000000ff097212 */ /* 0x000fe200078e33ff */
[----:B------:R-:W-:-:S04]  /*1240*/  VIADD R5, R0, 0x20 ;  /* 0x0000002000057836 */ /* 0x000fc80000000000 */
[----:B------:R-:W-:Y:S01]  /*1250*/  IMAD.IADD R9, R9, 0x1, R4 ;  /* 0x0000000109097824 */ /* 0x000fe200078e0204 */
[----:B------:R-:W-:-:S04]  /*1260*/  ISETP.GT.AND P0, PT, R5, R4, PT ;  /* 0x000000040500720c */ /* 0x000fc80003f04270 */
[----:B------:R-:W-:-:S05]  /*1270*/  SEL R5, R9, 0x1f, P0 ;  /* 0x0000001f09057807 */ /* 0x000fca0000000000 */
[----:B-----5:R-:W-:Y:S04]  /*1280*/  SHFL.DOWN PT, R8, R6, 0x1, R5 ;  /* 0x0820000006087989 */ /* 0x020fe800000e0005 */
[----:B------:R-:W1:Y:S01]  /*1290*/  SHFL.DOWN PT, R9, R7, 0x1, R5 ;  /* 0x0820000007097989 */ /* 0x000e6200000e0005 */
[C---:B0-----:R-:W-:Y:S01]  /*12a0*/  ISETP.GE.AND P0, PT, R10.reuse, R5, PT ;  /* 0x000000050a00720c */ /* 0x041fe20003f06270 */
[----:B------:R-:W-:Y:S01]  /*12b0*/  VIADD R0, R10, 0x2 ;  /* 0x000000020a007836 */ /* 0x000fe20000000000 */
[----:B-1----:R-:W-:-:S06]  /*12c0*/  DSETP.GEU.AND P1, PT, R6, R8, PT ;  /* 0x000000080600722a */ /* 0x002fcc0003f2e000 */
[-C--:B------:R-:W-:Y:S02]  /*12d0*/  FSEL R11, R8, R6.reuse, !P1 ;  /* 0x00000006080b7208 */ /* 0x080fe40004800000 */
[-C--:B------:R-:W-:Y:S02]  /*12e0*/  FSEL R9, R9, R7.reuse, !P1 ;  /* 0x0000000709097208 */ /* 0x080fe40004800000 */
[----:B------:R-:W-:Y:S02]  /*12f0*/  FSEL R2, R11, R6, !P0 ;  /* 0x000000060b027208 */ /* 0x000fe40004000000 */
[----:B------:R-:W-:Y:S02]  /*1300*/  FSEL R11, R9, R7, !P0 ;  /* 0x00000007090b7208 */ /* 0x000fe40004000000 */
[----:B------:R-:W-:Y:S01]  /*1310*/  ISETP.GT.AND P0, PT, R0, R5, PT ;  /* 0x000000050000720c */ /* 0x000fe20003f04270 */
[----:B------:R-:W-:Y:S01]  /*1320*/  SHFL.DOWN PT, R8, R2, 0x2, R5 ;  /* 0x0840000002087989 */ /* 0x000fe200000e0005 */
[----:B------:R-:W-:-:S02]  /*1330*/  IMAD.MOV.U32 R6, RZ, RZ, R2 ;  /* 0x000000ffff067224 */ /* 0x000fc400078e0002 */
[----:B------:R-:W-:Y:S01]  /*1340*/  IMAD.MOV.U32 R7, RZ, RZ, R11 ;  /* 0x000000ffff077224 */ /* 0x000fe200078e000b */
[----:B------:R-:W0:Y:S01]  /*1350*/  SHFL.DOWN PT, R9, R11, 0x2, R5 ;  /* 0x084000000b097989 */ /* 0x000e2200000e0005 */
[----:B------:R-:W-:-:S04]  /*1360*/  VIADD R0, R10, 0x4 ;  /* 0x000000040a007836 */ /* 0x000fc80000000000 */
[----:B0-----:R-:W-:-:S06]  /*1370*/  DSETP.GEU.AND P1, PT, R6, R8, PT ;  /* 0x000000080600722a */ /* 0x001fcc0003f2e000 */
[----:B------:R-:W-:Y:S02]  /*1380*/  @!P0 FSEL R2, R8, R2, !P1 ;  /* 0x0000000208028208 */ /* 0x000fe40004800000 */
[----:B------:R-:W-:Y:S02]  /*1390*/  @!P0 FSEL R11, R9, R11, !P1 ;  /* 0x0000000b090b8208 */ /* 0x000fe40004800000 */
[----:B------:R-:W-:Y:S01]  /*13a0*/  ISETP.GT.AND P0, PT, R0, R5, PT ;  /* 0x000000050000720c */ /* 0x000fe20003f04270 */
[----:B------:R-:W-:Y:S01]  /*13b0*/  SHFL.DOWN PT, R6, R2, 0x4, R5 ;  /* 0x0880000002067989 */ /* 0x000fe200000e0005 */
[----:B------:R-:W-:Y:S02]  /*13c0*/  IMAD.MOV.U32 R8, RZ, RZ, R2 ;  /* 0x000000ffff087224 */ /* 0x000fe400078e0002 */
        /* <DEDUP_REMOVED lines=8> */
[----:B------:R-:W-:Y:S01]  /*1450*/  IMAD.MOV.U32 R8, RZ, RZ, R2 ;  /* 0x000000ffff087224 */ /* 0x000fe200078e0002 */
[C---:B------:R-:W-:Y:S01]  /*1460*/  ISETP.NE.AND P0, PT, R10.reuse, RZ, PT ;  /* 0x000000ff0a00720c */ /* 0x040fe20003f05270 */
[----:B------:R-:W-:Y:S01]  /*1470*/  IMAD.MOV.U32 R9, RZ, RZ, R11 ;  /* 0x000000ffff097224 */ /* 0x000fe200078e000b */
[----:B------:R-:W0:Y:S01]  /*1480*/  SHFL.DOWN PT, R7, R11, 0x8, R5 ;  /* 0x090000000b077989 */ /* 0x000e2200000e0005 */
[----:B------:R-:W-:-:S10]  /*1490*/  VIADD R0, R10, 0x10 ;  /* 0x000000100a007836 */ /* 0x000fd40000000000 */
[----:B------:R-:W1:Y:S01]  /*14a0*/  @!P0 S2R R13, SR_CgaCtaId ;  /* 0x00000000000d8919 */ /* 0x000e620000008800 */
[----:B0-----:R-:W-:-:S06]  /*14b0*/  DSETP.GEU.AND P2, PT, R8, R6, PT ;  /* 0x000000060800722a */ /* 0x001fcc0003f4e000 */
[----:B------:R-:W-:Y:S02]  /*14c0*/  @!P1 FSEL R2, R6, R2, !P2 ;  /* 0x0000000206029208 */ /* 0x000fe40005000000 */
[----:B------:R-:W-:Y:S02]  /*14d0*/  @!P1 FSEL R11, R7, R11, !P2 ;  /* 0x0000000b070b9208 */ /* 0x000fe40005000000 */
[----:B------:R-:W-:Y:S01]  /*14e0*/  ISETP.GT.AND P1, PT, R0, R5, PT ;  /* 0x000000050000720c */ /* 0x000fe20003f24270 */
[----:B------:R-:W-:Y:S01]  /*14f0*/  SHFL.DOWN PT, R6, R2, 0x10, R5 ;  /* 0x0a00000002067989 */ /* 0x000fe200000e0005 */
[----:B------:R-:W-:Y:S01]  /*1500*/  IMAD.MOV.U32 R8, RZ, RZ, R2 ;  /* 0x000000ffff087224 */ /* 0x000fe200078e0002 */
[----:B------:R-:W-:Y:S01]  /*1510*/  @!P0 SHF.R.U32.HI R0, RZ, 0x2, R3 ;  /* 0x00000002ff008819 */ /* 0x000fe20000011603 */
[----:B------:R-:W-:Y:S01]  /*1520*/  IMAD.MOV.U32 R9, RZ, RZ, R11 ;  /* 0x000000ffff097224 */ /* 0x000fe200078e000b */
[----:B------:R-:W0:Y:S02]  /*1530*/  SHFL.DOWN PT, R7, R11, 0x10, R5 ;  /* 0x0a0000000b077989 */ /* 0x000e2400000e0005 */
[----:B------:R-:W-:-:S03]  /*1540*/  @!P0 LOP3.LUT R0, R0, 0xf8, RZ, 0xc0, !PT ;  /* 0x000000f800008812 */ /* 0x000fc600078ec0ff */
[----:B0-----:R-:W-:Y:S01]  /*1550*/  DSETP.GEU.AND P2, PT, R8, R6, PT ;  /* 0x000000060800722a */ /* 0x001fe20003f4e000 */
[----:B------:R-:W-:-:S04]  /*1560*/  @!P0 MOV R8, 0x400 ;  /* 0x0000040000088802 */ /* 0x000fc80000000f00 */
[----:B-1----:R-:W-:Y:S02]  /*1570*/  @!P0 LEA R13, R13, R8, 0x18 ;  /* 0x000000080d0d8211 */ /* 0x002fe400078ec0ff */
[----:B------:R-:W-:Y:S02]  /*1580*/  @!P1 FSEL R2, R6, R2, !P2 ;  /* 0x0000000206029208 */ /* 0x000fe40005000000 */
[----:B------:R-:W-:Y:S01]  /*1590*/  @!P1 FSEL R11, R7, R11, !P2 ;  /* 0x0000000b070b9208 */ /* 0x000fe20005000000 */
[----:B------:R-:W-:Y:S02]  /*15a0*/  @!P0 IMAD.IADD R13, R0, 0x1, R13 ;  /* 0x00000001000d8824 */ /* 0x000fe400078e020d */
[----:B------:R-:W-:Y:S02]  /*15b0*/  IMAD.MOV.U32 R6, RZ, RZ, R2 ;  /* 0x000000ffff067224 */ /* 0x000fe400078e0002 */
[----:B------:R-:W-:-:S05]  /*15c0*/  IMAD.MOV.U32 R7, RZ, RZ, R11 ;  /* 0x000000ffff077224 */ /* 0x000fca00078e000b */
[----:B------:R3:W-:Y:S01]  /*15d0*/  @!P0 STS.64 [R13+0x8], R6 ;  /* 0x000008060d008388 */ /* 0x0007e20000000a00 */
[----:B------:R-:W-:Y:S01]  /*15e0*/  BAR.SYNC.DEFER_BLOCKING 0x0 ;  /* 0x0000000000007b1d */ /* 0x000fe20000010000 */
[----:B------:R-:W-:-:S13]  /*15f0*/  ISETP.NE.AND P0, PT, R3, RZ, PT ;  /* 0x000000ff0300720c */ /* 0x000fda0003f05270 */
[----:B---3--:R-:W-:Y:S05]  /*1600*/  @P0 BRA `(.L_x_17) ;  /* 0x0000004400800947 */ /* 0x008fea0003800000 */
[----:B------:R-:W0:Y:S01]  /*1610*/  S2UR UR5, SR_CgaCtaId ;  /* 0x00000000000579c3 */ /* 0x000e220000008800 */
[----:B------:R-:W-:Y:S01]  /*1620*/  UMOV UR4, 0x400 ;  /* 0x0000040000047882 */ /* 0x000fe20000000000 */
[----:B------:R-:W-:Y:S01]  /*1630*/  ISETP.GT.AND P2, PT, R4, 0x20, PT ;  /* 0x000000200400780c */ /* 0x000fe20003f44270 */
[----:B0-----:R-:W-:-:S09]  /*1640*/  ULEA UR4, UR5, UR4, 0x18 ;  /* 0x0000000405047291 */ /* 0x001fd2000f8ec0ff */
[----:B------:R-:W0:Y:S04]  /*1650*/  LDS.128 R16, [UR4+0x10] ;  /* 0x00001004ff107984 */ /* 0x000e280008000c00 */
[----:B------:R-:W1:Y:S04]  /*1660*/  LDS.128 R12, [UR4+0x20] ;  /* 0x00002004ff0c7984 */ /* 0x000e680008000c00 */
[----:B------:R-:W2:Y:S01]  /*1670*/  LDS.128 R8, [UR4+0x30] ;  /* 0x00003004ff087984 */ /* 0x000ea20008000c00 */
[----:B0-----:R-:W-:-:S06]  /*1680*/  DSETP.GEU.AND P1, PT, R6, R16, PT ;  /* 0x000000100600722a */ /* 0x001fcc0003f2e000 */
[-C--:B------:R-:W-:Y:S02]  /*1690*/  FSEL R3, R16, R6.reuse, !P1 ;  /* 0x0000000610037208 */ /* 0x080fe40004800000 */
[-C--:B------:R-:W-:Y:S02]  /*16a0*/  FSEL R17, R17, R7.reuse, !P1 ;  /* 0x0000000711117208 */ /* 0x080fe40004800000 */
[----:B------:R-:W-:Y:S02]  /*16b0*/  FSEL R6, R3, R6, P2 ;  /* 0x0000000603067208 */ /* 0x000fe40001000000 */
[----:B------:R-:W-:Y:S02]  /*16c0*/  FSEL R7, R17, R7, P2 ;  /* 0x0000000711077208 */ /* 0x000fe40001000000 */
[C---:B------:R-:W-:Y:S01]  /*16d0*/  ISETP.GT.AND P1, PT, R4.reuse, 0x40, PT ;  /* 0x000000400400780c */ /* 0x040fe20003f24270 */
[----:B------:R-:W-:Y:S01]  /*16e0*/  IMAD.MOV.U32 R2, RZ, RZ, R6 ;  /* 0x000000ffff027224 */ /* 0x000fe200078e0006 */
[----:B------:R-:W-:Y:S01]  /*16f0*/  ISETP.GT.AND P2, PT, R4, 0x60, PT ;  /* 0x000000600400780c */ /* 0x000fe20003f44270 */
[----:B------:R-:W-:-:S06]  /*1700*/  IMAD.MOV.U32 R3, RZ, RZ, R7 ;  /* 0x000000ffff037224 */ /* 0x000fcc00078e0007 */
[----:B------:R-:W-:-:S06]  /*1710*/  DSETP.GEU.AND P3, PT, R2, R18, PT ;  /* 0x000000120200722a */ /* 0x000fcc0003f6e000 */
[----:B------:R-:W-:Y:S02]  /*1720*/  @P1 FSEL R6, R18, R6, !P3 ;  /* 0x0000000612061208 */ /* 0x000fe40005800000 */
[----:B------:R-:W-:Y:S02]  /*1730*/  @P1 FSEL R7, R19, R7, !P3 ;  /* 0x0000000713071208 */ /* 0x000fe40005800000 */
[----:B------:R-:W-:Y:S01]  /*1740*/  ISETP.GT.AND P1, PT, R4, 0x80, PT ;  /* 0x000000800400780c */ /* 0x000fe20003f24270 */
[----:B------:R-:W-:Y:S02]  /*1750*/  IMAD.MOV.U32 R2, RZ, RZ, R6 ;  /* 0x000000ffff027224 */ /* 0x000fe400078e0006 */
[----:B------:R-:W-:-:S06]  /*1760*/  IMAD.MOV.U32 R3, RZ, RZ, R7 ;  /* 0x000000ffff037224 */ /* 0x000fcc00078e0007 */
[----:B-1----:R-:W-:Y:S01]  /*1770*/  DSETP.GEU.AND P3, PT, R2, R12, PT ;  /* 0x0000000c0200722a */ /* 0x002fe20003f6e000 */
[----:B------:R-:W0:Y:S05]  /*1780*/  LDS.64 R2, [UR4+0x40] ;  /* 0x00004004ff027984 */ /* 0x000e2a0008000a00 */
[----:B------:R-:W-:Y:S02]  /*1790*/  @P2 FSEL R6, R12, R6, !P3 ;  /* 0x000000060c062208 */ /* 0x000fe40005800000 */
[----:B------:R-:W-:Y:S02]  /*17a0*/  @P2 FSEL R7, R13, R7, !P3 ;  /* 0x000000070d072208 */ /* 0x000fe40005800000 */
[----:B------:R-:W-:-:S04]  /*17b0*/  ISETP.GT.AND P2, PT, R4, 0xa0, PT ;  /* 0x000000a00400780c */ /* 0x000fc80003f44270 */
[----:B------:R-:W-:-:S06]  /*17c0*/  DSETP.GEU.AND P3, PT, R6, R14, PT ;  /* 0x0000000e0600722a */ /* 0x000fcc0003f6e000 */
[----:B------:R-:W-:Y:S02]  /*17d0*/  @P1 FSEL R6, R14, R6, !P3 ;  /* 0x000000060e061208 */ /* 0x000fe40005800000 */
[----:B------:R-:W-:Y:S02]  /*17e0*/  @P1 FSEL R7, R15, R7, !P3 ;  /* 0x000000070f071208 */ /* 0x000fe40005800000 */
[----:B------:R-:W-:-:S04]  /*17f0*/  ISETP.GT.AND P1, PT, R4, 0xc0, PT ;  /* 0x000000c00400780c */ /* 0x000fc80003f24270 */
[----:B--2---:R-:W-:-:S06]  /*1800*/  DSETP.GEU.AND P3, PT, R6, R8, PT ;  /* 0x000000080600722a */ /* 0x004fcc0003f6e000 */
[----:B------:R-:W-:Y:S02]  /*1810*/  @P2 FSEL R6, R8, R6, !P3 ;  /* 0x0000000608062208 */ /* 0x000fe40005800000 */
[----:B------:R-:W-:Y:S02]  /*1820*/  @P2 FSEL R7, R9, R7, !P3 ;  /* 0x0000000709072208 */ /* 0x000fe40005800000 */
[----:B------:R-:W-:-:S04]  /*1830*/  ISETP.GT.AND P2, PT, R4, 0xe0, PT ;  /* 0x000000e00400780c */ /* 0x000fc80003f44270 */
[----:B------:R-:W-:-:S06]  /*1840*/  DSETP.GEU.AND P3, PT, R6, R10, PT ;  /* 0x0000000a0600722a */ /* 0x000fcc0003f6e000 */
[----:B------:R-:W-:Y:S02]  /*1850*/  @P1 FSEL R6, R10, R6, !P3 ;  /* 0x000000060a061208 */ /* 0x000fe40005800000 */
[----:B------:R-:W-:-:S03]  /*1860*/  @P1 FSEL R7, R11, R7, !P3 ;  /* 0x000000070b071208 */ /* 0x000fc60005800000 */
[----:B------:R-:W-:Y:S02]  /*1870*/  IMAD.MOV.U32 R4, RZ, RZ, R6 ;  /* 0x000000ffff047224 */ /* 0x000fe400078e0006 */
[----:B------:R-:W-:-:S06]  /*1880*/  IMAD.MOV.U32 R5, RZ, RZ, R7 ;  /* 0x000000ffff057224 */ /* 0x000fcc00078e0007 */
[----:B0-----:R-:W-:-:S06]  /*1890*/  DSETP.GEU.AND P1, PT, R4, R2, PT ;  /* 0x000000020400722a */ /* 0x001fcc0003f2e000 */
[----:B------:R-:W-:Y:S02]  /*18a0*/  @P2 FSEL R6, R2, R6, !P1 ;  /* 0x0000000602062208 */ /* 0x000fe40004800000 */
[----:B------:R-:W-:Y:S01]  /*18b0*/  @P2 FSEL R7, R3, R7, !P1 ;  /* 0x0000000703072208 */ /* 0x000fe20004800000 */
[----:B------:R-:W-:Y:S06]  /*18c0*/  BRA `(.L_x_17) ;  /* 0x0000004000d07947 */ /* 0x000fec0003800000 */
.L_x_3:
[----:B------:R-:W0:Y:S01]  /*18d0*/  S2R R0, SR_TID.X ;  /* 0x0000000000007919 */ /* 0x000e220000002100 */
[----:B------:R-:W1:Y:S02]  /*18e0*/  LDCU.64 UR4, c[0x0][0x380] ;  /* 0x00007000ff0477ac */ /* 0x000e640008000a00 */
[----:B-1----:R-:W-:Y:S02]  /*18f0*/  IMAD.U32 R2, RZ, RZ, UR4 ;  /* 0x00000004ff027e24 */ /* 0x002fe4000f8e00ff */
[----:B------:R-:W-:Y:S02]  /*1900*/  IMAD.U32 R3, RZ, RZ, UR5 ;  /* 0x00000005ff037e24 */ /* 0x000fe4000f8e00ff */
[----:B0-----:R-:W-:-:S04]  /*1910*/  IMAD.SHL.U32 R5, R0, 0x4, RZ ;  /* 0x0000000400057824 */ /* 0x001fc800078e00ff */
[----:B------:R-:W-:-:S05]  /*1920*/  IMAD.WIDE.U32 R6, R5, 0x8, R2 ;  /* 0x0000000805067825 */ /* 0x000fca00078e0002 */
[----:B------:R-:W2:Y:S04]  /*1930*/  LDG.E.128.CONSTANT R20, desc[UR6][R6.64] ;  /* 0x0000000606147981 */ /* 0x000ea8000c1e9d00 */
[----:B------:R-:W3:Y:S04]  /*1940*/  LDG.E.128.CONSTANT R12, desc[UR6][R6.64+0x10] ;  /* 0x00001006060c7981 */ /* 0x000ee8000c1e9d00 */
[----:B------:R-:W4:Y:S04]  /*1950*/  LDG.E.128.CONSTANT R8, desc[UR6][R6.64+0x2000] ;  /* 0x0020000606087981 */ /* 0x000f28000c1e9d00 */
[----:B------:R0:W5:Y:S01]  /*1960*/  LDG.E.128.CONSTANT R16, desc[UR6][R6.64+0x2010] ;  /* 0x0020100606107981 */ /* 0x000162000c1e9d00 */
[----:B------:R-:W-:Y:S01]  /*1970*/  ISETP.GE.U32.AND P1, PT, R4, 0x1000, PT ;  /* 0x000010000400780c */ /* 0x000fe20003f26070 */
[----:B------:R-:W-:Y:S01]  /*1980*/  UMOV UR4, 0x800 ;  /* 0x0000080000047882 */ /* 0x000fe20000000000 */
[----:B--2---:R-:W-:-:S06]  /*1990*/  DSETP.GEU.AND P0, PT, R20, R22, PT ;  /* 0x000000161400722a */ /* 0x004fcc0003f0e000 */
[----:B------:R-:W-:Y:S02]  /*19a0*/  FSEL R20, R22, R20, !P0 ;  /* 0x0000001416147208 */ /* 0x000fe40004000000 */
[----:B------:R-:W-:-:S06]  /*19b0*/  FSEL R21, R23, R21, !P0 ;  /* 0x0000001517157208 */ /* 0x000fcc0004000000 */
[----:B---3--:R-:W-:-:S06]  /*19c0*/  DSETP.GEU.AND P0, PT, R20, R12, PT ;  /* 0x0000000c1400722a */ /* 0x008fcc0003f0e000 */
[----:B------:R-:W-:Y:S02]  /*19d0*/  FSEL R12, R12, R20, !P0 ;  /* 0x000000140c0c7208 */ /* 0x000fe40004000000 */
[----:B------:R-:W-:-:S06]  /*19e0*/  FSEL R13, R13, R21, !P0 ;  /* 0x000000150d0d7208 */ /* 0x000fcc0004000000 */
[----:B------:R-:W-:-:S06]  /*19f0*/  DSETP.GEU.AND P0, PT, R12, R14, PT ;  /* 0x0000000e0c00722a */ /* 0x000fcc0003f0e000 */
[----:B------:R-:W-:Y:S02]  /*1a00*/  FSEL R12, R14, R12, !P0 ;  /* 0x0000000c0e0c7208 */ /* 0x000fe40004000000 */
[----:B------:R-:W-:-:S06]  /*1a10*/  FSEL R13, R15, R13, !P0 ;  /* 0x0000000d0f0d7208 */ /* 0x000fcc0004000000 */
[----:B----4-:R-:W-:-:S06]  /*1a20*/  DSETP.GEU.AND P0, PT, R12, R8, PT ;  /* 0x000000080c00722a */ /* 0x010fcc0003f0e000 */
[----:B0-----:R-:W-:Y:S02]  /*1a30*/  FSEL R6, R8, R12, !P0 ;  /* 0x0000000c08067208 */ /* 0x001fe40004000000 */
[----:B------:R-:W-:-:S06]  /*1a40*/  FSEL R7, R9, R13, !P0 ;  /* 0x0000000d09077208 */ /* 0x000fcc0004000000 */
[----:B------:R-:W-:-:S06]  /*1a50*/  DSETP.GEU.AND P0, PT, R6, R10, PT ;  /* 0x0000000a0600722a */ /* 0x000fcc0003f0e000 */
[----:B------:R-:W-:Y:S02]  /*1a60*/  FSEL R6, R10, R6, !P0 ;  /* 0x000000060a067208 */ /* 0x000fe40004000000 */
[----:B------:R-:W-:-:S06]  /*1a70*/  FSEL R7, R11, R7, !P0 ;  /* 0x000000070b077208 */ /* 0x000fcc0004000000 */
[----:B-----5:R-:W-:-:S06]  /*1a80*/  DSETP.GEU.AND P0, PT, R6, R16, PT ;  /* 0x000000100600722a */ /* 0x020fcc0003f0e000 */
[----:B------:R-:W-:Y:S02]  /*1a90*/  FSEL R6, R16, R6, !P0 ;  /* 0x0000000610067208 */ /* 0x000fe40004000000 */
[----:B------:R-:W-:-:S06]  /*1aa0*/  FSEL R7, R17, R7, !P0 ;  /* 0x0000000711077208 */ /* 0x000fcc0004000000 */
[----:B------:R-:W-:-:S06]  /*1ab0*/  DSETP.GEU.AND P0, PT, R6, R18, PT ;  /* 0x000000120600722a */ /* 0x000fcc0003f0e000 */
[----:B------:R-:W-:Y:S02]  /*1ac0*/  FSEL R6, R18, R6, !P0 ;  /* 0x0000000612067208 */ /* 0x000fe40004000000 */
[----:B------:R-:W-:Y:S01]  /*1ad0*/  FSEL R7, R19, R7, !P0 ;  /* 0x0000000713077208 */ /* 0x000fe20004000000 */
[----:B------:R-:W-:Y:S06]  /*1ae0*/  @!P1 BRA `(.L_x_18) ;  /* 0x0000000000a49947 */ /* 0x000fec0003800000 */
[----:B------:R-:W0:Y:S01]  /*1af0*/  LDC R24, c[0x0][0x390] ;  /* 0x0000e400ff187b82 */ /* 0x000e220000000800 */
[----:B------:R-:W-:Y:S01]  /*1b00*/  VIADD R25, R4, 0xfffff800 ;  /* 0xfffff80004197836 */ /* 0x000fe20000000000 */
[----:B------:R-:W-:-:S06]  /*1b10*/  UMOV UR4, 0x800 ;  /* 0x0000080000047882 */ /* 0x000fcc0000000000 */
[----:B------:R-:W1:Y:S02]  /*1b20*/  LDC.64 R2, c[0x0][0x380] ;  /* 0x0000e000ff027b82 */ /* 0x000e640000000a00 */
.L_x_20:
[----:B------:R-:W-:-:S04]  /*1b30*/  VIADD R27, R5, UR4 ;  /* 0x00000004051b7c36 */ /* 0x000fc80008000000 */
[----:B-1----:R-:W-:-:S05]  /*1b40*/  IMAD.WIDE.U32 R26, R27, 0x8, R2 ;  /* 0x000000081b1a7825 */ /* 0x002fca00078e0002 */
[----:B------:R-:W2:Y:S04]  /*1b50*/  LDG.E.128.CONSTANT R12, desc[UR6][R26.64] ;  /* 0x000000061a0c7981 */ /* 0x000ea8000c1e9d00 */
[----:B------:R-:W3:Y:S04]  /*1b60*/  LDG.E.128.CONSTANT R16, desc[UR6][R26.64+0x10] ;  /* 0x000010061a107981 */ /* 0x000ee8000c1e9d00 */
[----:B------:R-:W4:Y:S04]  /*1b70*/  LDG.E.128.CONSTANT R20, desc[UR6][R26.64+0x2000] ;  /* 0x002000061a147981 */ /* 0x000f28000c1e9d00 */
[----:B------:R-:W5:Y:S01]  /*1b80*/  LDG.E.128.CONSTANT R8, desc[UR6][R26.64+0x2010] ;  /* 0x002010061a087981 */ /* 0x000f62000c1e9d00 */
[----:B0-----:R-:W-:Y:S01]  /*1b90*/  IMAD.MOV.U32 R4, RZ, RZ, R24 ;  /* 0x000000ffff047224 */ /* 0x001fe200078e0018 */
[----:B--2---:R-:W-:-:S06]  /*1ba0*/  DSETP.GEU.AND P0, PT, R6, R12, PT ;  /* 0x0000000c0600722a */ /* 0x004fcc0003f0e000 */
[----:B------:R-:W-:Y:S02]  /*1bb0*/  FSEL R6, R12, R6, !P0 ;  /* 0x000000060c067208 */ /* 0x000fe40004000000 */
[----:B------:R-:W-:-:S06]  /*1bc0*/  FSEL R7, R13, R7, !P0 ;  /* 0x000000070d077208 */ /* 0x000fcc0004000000 */
[----:B------:R-:W-:-:S06]  /*1bd0*/  DSETP.GEU.AND P0, PT, R6, R14, PT ;  /* 0x0000000e0600722a */ /* 0x000fcc0003f0e000 */
        /* <DEDUP_REMOVED lines=14> */
[----:B-----5:R-:W-:-:S06]  /*1cc0*/  DSETP.GEU.AND P0, PT, R6, R8, PT ;  /* 0x000000080600722a */ /* 0x020fcc0003f0e000 */
[----:B------:R-:W-:Y:S01]  /*1cd0*/  FSEL R6, R8, R6, !P0 ;  /* 0x0000000608067208 */ /* 0x000fe20004000000 */
[----:B------:R-:W-:Y:S01]  /*1ce0*/  VIADD R8, R4, -UR4 ;  /* 0x8000000404087c36 */ /* 0x000fe20008000000 */
[----:B------:R-:W-:-:S04]  /*1cf0*/  FSEL R7, R9, R7, !P0 ;  /* 0x0000000709077208 */ /* 0x000fc80004000000 */
[----:B------:R-:W-:Y:S02]  /*1d00*/  ISETP.GE.AND P1, PT, R8, 0x800, PT ;  /* 0x000008000800780c */ /* 0x000fe40003f26270 */
[----:B------:R-:W-:-:S06]  /*1d10*/  DSETP.GEU.AND P0, PT, R6, R10, PT ;  /* 0x0000000a0600722a */ /* 0x000fcc0003f0e000 */
[----:B------:R-:W-:Y:S02]  /*1d20*/  FSEL R6, R10, R6, !P0 ;  /* 0x000000060a067208 */ /* 0x000fe40004000000 */
[----:B------:R-:W-:-:S03]  /*1d30*/  FSEL R7, R11, R7, !P0 ;  /* 0x000000070b077208 */ /* 0x000fc60004000000 */
[----:B------:R-:W-:Y:S05]  /*1d40*/  @!P1 BRA `(.L_x_19) ;  /* 0x0000000c00009947 */ /* 0x000fea0003800000 */
[----:B------:R-:W-:-:S06]  /*1d50*/  UIADD3 UR4, UPT, UPT, UR4, 0x800, URZ ;  /* 0x0000080004047890 */ /* 0x000fcc000fffe0ff */
[----:B------:R-:W-:-:S13]  /*1d60*/  ISETP.LT.AND P0, PT, R25, UR4, PT ;  /* 0x0000000419007c0c */ /* 0x000fda000bf01270 */
[----:B------:R-:W-:Y:S05]  /*1d70*/  @!P0 BRA `(.L_x_20) ;  /* 0xfffffffc006c8947 */ /* 0x000fea000383ffff */
.L_x_18:
[----:B------:R-:W-:-:S13]  /*1d80*/  ISETP.LE.AND P0, PT, R4, UR4, PT ;  /* 0x0000000404007c0c */ /* 0x000fda000bf03270 */
[----:B------:R-:W-:Y:S05]  /*1d90*/  @P0 BRA `(.L_x_19) ;  /* 0x0000000800ec0947 */ /* 0x000fea0003800000 */
[----:B------:R-:W-:Y:S01]  /*1da0*/  VIADD R41, R4, -UR4 ;  /* 0x8000000404297c36 */ /* 0x000fe20008000000 */
[----:B------:R-:W-:Y:S04]  /*1db0*/  BSSY.RECONVERGENT B1, `(.L_x_19) ;  /* 0x00000b9000017945 */ /* 0x000fe80003800200 */
[----:B------:R-:W-:-:S13]  /*1dc0*/  ISETP.GE.AND P0, PT, R0, R41, PT ;  /* 0x000000290000720c */ /* 0x000fda0003f06270 */
[----:B------:R-:W-:Y:S05]  /*1dd0*/  @P0 BRA `(.L_x_21) ;  /* 0x0000000800d80947 */ /* 0x000fea0003800000 */
[----:B------:R-:W-:Y:S01]  /*1de0*/  LOP3.LUT R5, RZ, R0, RZ, 0x33, !PT ;  /* 0x00000000ff057212 */ /* 0x000fe200078e33ff */
[----:B------:R-:W-:Y:S01]  /*1df0*/  BSSY.RECONVERGENT B2, `(.L_x_22) ;  /* 0x0000016000027945 */ /* 0x000fe20003800200 */
[----:B------:R-:W-:Y:S02]  /*1e00*/  IMAD.MOV.U32 R40, RZ, RZ, R0 ;  /* 0x000000ffff287224 */ /* 0x000fe400078e0000 */
[----:B------:R-:W-:-:S04]  /*1e10*/  IADD3 R4, PT, PT, R4, -UR4, R5 ;  /* 0x8000000404047c10 */ /* 0x000fc8000fffe005 */
[C---:B------:R-:W-:Y:S02]  /*1e20*/  LOP3.LUT R5, R4.reuse, 0x300, RZ, 0xc0, !PT ;  /* 0x0000030004057812 */ /* 0x040fe400078ec0ff */
[----:B------:R-:W-:Y:S02]  /*1e30*/  ISETP.GE.U32.AND P2, PT, R4, 0x300, PT ;  /* 0x000003000400780c */ /* 0x000fe40003f46070 */
[----:B------:R-:W-:-:S13]  /*1e40*/  ISETP.NE.AND P0, PT, R5, 0x300, PT ;  /* 0x000003000500780c */ /* 0x000fda0003f05270 */
[----:B------:R-:W-:Y:S05]  /*1e50*/  @!P0 BRA `(.L_x_23) ;  /* 0x00000000003c8947 */ /* 0x000fea0003800000 */
[----:B------:R-:W-:Y:S01]  /*1e60*/  LEA.HI R4, R4, 0x1, RZ, 0x18 ;  /* 0x0000000104047811 */ /* 0x000fe200078fc0ff */
[----:B------:R-:W-:Y:S02]  /*1e70*/  VIADD R9, R0, UR4 ;  /* 0x0000000400097c36 */ /* 0x000fe40008000000 */
[----:B------:R-:W-:Y:S01]  /*1e80*/  IMAD.MOV.U32 R40, RZ, RZ, R0 ;  /* 0x000000ffff287224 */ /* 0x000fe200078e0000 */
[----:B------:R-:W-:-:S05]  /*1e90*/  LOP3.LUT R4, R4, 0x3, RZ, 0xc0, !PT ;  /* 0x0000000304047812 */ /* 0x000fca00078ec0ff */
[----:B------:R-:W-:-:S07]  /*1ea0*/  IMAD.MOV R8, RZ, RZ, -R4 ;  /* 0x000000ffff087224 */ /* 0x000fce00078e0a04 */
.L_x_24:
[----:B------:R-:W-:-:S06]  /*1eb0*/  IMAD.WIDE.U32 R4, R9, 0x8, R2 ;  /* 0x0000000809047825 */ /* 0x000fcc00078e0002 */
[----:B------:R-:W2:Y:S01]  /*1ec0*/  LDG.E.64.CONSTANT R4, desc[UR6][R4.64] ;  /* 0x0000000604047981 */ /* 0x000ea2000c1e9b00 */
[----:B------:R-:W-:Y:S02]  /*1ed0*/  VIADD R8, R8, 0x1 ;  /* 0x0000000108087836 */ /* 0x000fe40000000000 */
[----:B------:R-:W-:Y:S02]  /*1ee0*/  VIADD R40, R40, 0x100 ;  /* 0x0000010028287836 */ /* 0x000fe40000000000 */
[----:B------:R-:W-:Y:S01]  /*1ef0*/  VIADD R9, R9, 0x100 ;  /* 0x0000010009097836 */ /* 0x000fe20000000000 */
[----:B------:R-:W-:Y:S01]  /*1f00*/  ISETP.NE.AND P1, PT, R8, RZ, PT ;  /* 0x000000ff0800720c */ /* 0x000fe20003f25270 */
[----:B--2---:R-:W-:-:S06]  /*1f10*/  DSETP.GEU.AND P0, PT, R6, R4, PT ;  /* 0x000000040600722a */ /* 0x004fcc0003f0e000 */
[----:B------:R-:W-:Y:S02]  /*1f20*/  FSEL R6, R4, R6, !P0 ;  /* 0x0000000604067208 */ /* 0x000fe40004000000 */
[----:B------:R-:W-:-:S04]  /*1f30*/  FSEL R7, R5, R7, !P0 ;  /* 0x0000000705077208 */ /* 0x000fc80004000000 */
[----:B------:R-:W-:Y:S05]  /*1f40*/  @P1 BRA `(.L_x_24) ;  /* 0xfffffffc00d81947 */ /* 0x000fea000383ffff */
.L_x_23:
[----:B------:R-:W-:Y:S05]  /*1f50*/  BSYNC.RECONVERGENT B2 ;  /* 0x0000000000027941 */ /* 0x000fea0003800200 */
.L_x_22:
[----:B------:R-:W-:Y:S05]  /*1f60*/  @!P2 BRA `(.L_x_21) ;  /* 0x000000080074a947 */ /* 0x000fea0003800000 */
[----:B------:R-:W0:Y:S01]  /*1f70*/  LDCU.64 UR8, c[0x0][0x380] ;  /* 0x00007000ff0877ac */ /* 0x000e220008000a00 */
[----:B------:R-:W-:Y:S01]  /*1f80*/  IMAD.IADD R9, R41, 0x1, -R40 ;  /* 0x0000000129097824 */ /* 0x000fe200078e0a28 */
[C---:B------:R-:W-:Y:S01]  /*1f90*/  IADD3 R5, P0, PT, R40.reuse, UR4, RZ ;  /* 0x0000000428057c10 */ /* 0x040fe2000ff1e0ff */
[----:B------:R-:W-:Y:S01]  /*1fa0*/  BSSY.RECONVERGENT B2, `(.L_x_25) ;  /* 0x0000059000027945 */ /* 0x000fe20003800200 */
[----:B------:R-:W-:Y:S02]  /*1fb0*/  VIADD R43, R40, UR4 ;  /* 0x00000004282b7c36 */ /* 0x000fe40008000000 */
[----:B------:R-:W-:Y:S01]  /*1fc0*/  ISETP.GT.AND P1, PT, R9, 0xc00, PT ;  /* 0x00000c000900780c */ /* 0x000fe20003f24270 */
[----:B------:R-:W-:Y:S01]  /*1fd0*/  IMAD.X R8, RZ, RZ, RZ, P0 ;  /* 0x000000ffff087224 */ /* 0x000fe200000e06ff */
[----:B0-----:R-:W-:-:S04]  /*1fe0*/  LEA R4, P0, R5, UR8, 0x3 ;  /* 0x0000000805047c11 */ /* 0x001fc8000f8018ff */
[----:B------:R-:W-:Y:S02]  /*1ff0*/  LEA.HI.X R5, R5, UR9, R8, 0x3, P0 ;  /* 0x0000000905057c11 */ /* 0x000fe400080f1c08 */
[----:B------:R-:W-:-:S05]  /*2000*/  IADD3 R4, P0, PT, R4, 0x1000, RZ ;  /* 0x0000100004047810 */ /* 0x000fca0007f1e0ff */
[----:B------:R-:W-:Y:S01]  /*2010*/  IMAD.X R5, RZ, RZ, R5, P0 ;  /* 0x000000ffff057224 */ /* 0x000fe200000e0605 */
[----:B------:R-:W-:Y:S01]  /*2020*/  PLOP3.LUT P0, PT, PT, PT, PT, 0x80, 0x8 ;  /* 0x000000000008781c */ /* 0x000fe20003f0f070 */
[----:B------:R-:W-:-:S12]  /*2030*/  @!P1 BRA `(.L_x_26) ;  /* 0x00000004003c9947 */ /* 0x000fd80003800000 */
[----:B------:R-:W-:Y:S01]  /*2040*/  PLOP3.LUT P0, PT, PT, PT, PT, 0x8, 0x80 ;  /* 0x000000000080781c */ /* 0x000fe20003f0e170 */
[----:B------:R-:W-:-:S12]  /*2050*/  VIADD R45, R41, 0xfffff400 ;  /* 0xfffff400292d7836 */ /* 0x000fd80000000000 */
.L_x_27:
[C---:B------:R-:W-:Y:S01]  /*2060*/  IMAD.WIDE.U32 R38, R43.reuse, 0x8, R2 ;  /* 0x000000082b267825 */ /* 0x040fe200078e0002 */
[----:B------:R-:W2:Y:S04]  /*2070*/  LDG.E.64.CONSTANT R8, desc[UR6][R4.64+-0x800] ;  /* 0xfff8000604087981 */ /* 0x000ea8000c1e9b00 */
[----:B------:R-:W3:Y:S04]  /*2080*/  LDG.E.64.CONSTANT R10, desc[UR6][R4.64] ;  /* 0x00000006040a7981 */ /* 0x000ee8000c1e9b00 */
[----:B------:R-:W4:Y:S01]  /*2090*/  LDG.E.64.CONSTANT R38, desc[UR6][R38.64] ;  /* 0x0000000626267981 */ /* 0x000f22000c1e9b00 */
[----:B------:R-:W-:-:S03]  /*20a0*/  VIADD R15, R43, 0x400 ;  /* 0x000004002b0f7836 */ /* 0x000fc60000000000 */
[----:B------:R-:W5:Y:S01]  /*20b0*/  LDG.E.64.CONSTANT R12, desc[UR6][R4.64+0x800] ;  /* 0x00080006040c7981 */ /* 0x000f62000c1e9b00 */
[----:B------:R-:W-:-:S03]  /*20c0*/  IMAD.WIDE.U32 R14, R15, 0x8, R2 ;  /* 0x000000080f0e7825 */ /* 0x000fc600078e0002 */
[----:B------:R-:W5:Y:S04]  /*20d0*/  LDG.E.64.CONSTANT R16, desc[UR6][R4.64+0x1800] ;  /* 0x0018000604107981 */ /* 0x000f68000c1e9b00 */
[----:B------:R-:W5:Y:S04]  /*20e0*/  LDG.E.64.CONSTANT R14, desc[UR6][R14.64] ;  /* 0x000000060e0e7981 */ /* 0x000f68000c1e9b00 */
[----:B------:R-:W5:Y:S01]  /*20f0*/  LDG.E.64.CONSTANT R18, desc[UR6][R4.64+0x2000] ;  /* 0x0020000604127981 */ /* 0x000f62000c1e9b00 */
        /* <DEDUP_REMOVED lines=11> */
[----:B------:R-:W5:Y:S04]  /*21b0*/  LDG.E.64.CONSTANT R34, desc[UR6][R4.64+0x6000] ;  /* 0x0060000604227981 */ /* 0x000f68000c1e9b00 */
[----:B------:R0:W5:Y:S01]  /*21c0*/  LDG.E.64.CONSTANT R36, desc[UR6][R4.64+0x6800] ;  /* 0x0068000604247981 */ /* 0x000162000c1e9b00 */
[----:B------:R-:W-:-:S05]  /*21d0*/  VIADD R40, R40, 0x1000 ;  /* 0x0000100028287836 */ /* 0x000fca0000000000 */
[----:B------:R-:W-:Y:S02]  /*21e0*/  ISETP.GE.AND P2, PT, R40, R45, PT ;  /* 0x0000002d2800720c */ /* 0x000fe40003f46270 */
[----:B0-----:R-:W-:Y:S01]  /*21f0*/  IADD3 R4, P3, PT, R4, 0x8000, RZ ;  /* 0x0000800004047810 */ /* 0x001fe20007f7e0ff */
[----:B------:R-:W-:-:S04]  /*2200*/  VIADD R43, R43, 0x1000 ;  /* 0x000010002b2b7836 */ /* 0x000fc80000000000 */
[----:B------:R-:W-:Y:S01]  /*2210*/  IMAD.X R5, RZ, RZ, R5, P3 ;  /* 0x000000ffff057224 */ /* 0x000fe200018e0605 */
[----:B----4-:R-:W-:-:S06]  /*2220*/  DSETP.GEU.AND P1, PT, R6, R38, PT ;  /* 0x000000260600722a */ /* 0x010fcc0003f2e000 */
[----:B------:R-:W-:Y:S02]  /*2230*/  FSEL R6, R38, R6, !P1 ;  /* 0x0000000626067208 */ /* 0x000fe40004800000 */
[----:B------:R-:W-:-:S06]  /*2240*/  FSEL R7, R39, R7, !P1 ;  /* 0x0000000727077208 */ /* 0x000fcc0004800000 */
[----:B--2---:R-:W-:-:S06]  /*2250*/  DSETP.GEU.AND P1, PT, R6, R8, PT ;  /* 0x000000080600722a */ /* 0x004fcc0003f2e000 */
[----:B------:R-:W-:Y:S02]  /*2260*/  FSEL R6, R8, R6, !P1 ;  /* 0x0000000608067208 */ /* 0x000fe40004800000 */
[----:B------:R-:W-:-:S06]  /*2270*/  FSEL R7, R9, R7, !P1 ;  /* 0x0000000709077208 */ /* 0x000fcc0004800000 */
[----:B---3--:R-:W-:-:S06]  /*2280*/  DSETP.GEU.AND P1, PT, R6, R10, PT ;  /* 0x0000000a0600722a */ /* 0x008fcc0003f2e000 */
[----:B------:R-:W-:Y:S02]  /*2290*/  FSEL R6, R10, R6, !P1 ;  /* 0x000000060a067208 */ /* 0x000fe40004800000 */
[----:B------:R-:W-:-:S06]  /*22a0*/  FSEL R7, R11, R7, !P1 ;  /* 0x000000070b077208 */ /* 0x000fcc0004800000 */
[----:B-----5:R-:W-:-:S06]  /*22b0*/  DSETP.GEU.AND P1, PT, R6, R12, PT ;  /* 0x0000000c0600722a */ /* 0x020fcc0003f2e000 */
        /* <DEDUP_REMOVED lines=39> */
.L_x_26:
[----:B------:R-:W-:Y:S05]  /*2530*/  BSYNC.RECONVERGENT B2 ;  /* 0x0000000000027941 */ /* 0x000fea0003800200 */
.L_x_25:
[----:B------:R-:W-:Y:S01]  /*2540*/  IMAD.IADD R8, R41, 0x1, -R40 ;  /* 0x0000000129087824 */ /* 0x000fe200078e0a28 */
[----:B------:R-:W-:Y:S04]  /*2550*/  BSSY.RECONVERGENT B2, `(.L_x_28) ;  /* 0x000002b000027945 */ /* 0x000fe80003800200 */
[----:B------:R-:W-:-:S13]  /*2560*/  ISETP.GT.AND P1, PT, R8, 0x400, PT ;  /* 0x000004000800780c */ /* 0x000fda0003f24270 */
[----:B------:R-:W-:Y:S05]  /*2570*/  @!P1 BRA `(.L_x_29) ;  /* 0x0000000000a09947 */ /* 0x000fea0003800000 */
        /* <DEDUP_REMOVED lines=9> */
[----:B------:R-:W5:Y:S04]  /*2610*/  LDG.E.64.CONSTANT R22, desc[UR6][R4.64+0x2000] ;  /* 0x0020000604167981 */ /* 0x000f68000c1e9b00 */
[----:B------:R0:W5:Y:S01]  /*2620*/  LDG.E.64.CONSTANT R8, desc[UR6][R4.64+0x2800] ;  /* 0x0028000604087981 */ /* 0x000162000c1e9b00 */
[----:B------:R-:W-:-:S02]  /*2630*/  VIADD R40, R40, 0x800 ;  /* 0x0000080028287836 */ /* 0x000fc40000000000 */
[----:B------:R-:W-:Y:S01]  /*2640*/  VIADD R43, R43, 0x800 ;  /* 0x000008002b2b7836 */ /* 0x000fe20000000000 */
[----:B0-----:R-:W-:-:S05]  /*2650*/  IADD3 R4, P2, PT, R4, 0x4000, RZ ;  /* 0x0000400004047810 */ /* 0x001fca0007f5e0ff */
        /* <DEDUP_REMOVED lines=22> */
[----:B------:R-:W-:Y:S01]  /*27c0*/  DSETP.GEU.AND P1, PT, R6, R8, PT ;  /* 0x000000080600722a */ /* 0x000fe20003f2e000 */
[----:B------:R-:W-:-:S05]  /*27d0*/  PLOP3.LUT P0, PT, PT, PT, PT, 0x8, 0x80 ;  /* 0x000000000080781c */ /* 0x000fca0003f0e170 */
[----:B------:R-:W-:Y:S02]  /*27e0*/  FSEL R6, R8, R6, !P1 ;  /* 0x0000000608067208 */ /* 0x000fe40004800000 */
[----:B------:R-:W-:-:S07]  /*27f0*/  FSEL R7, R9, R7, !P1 ;  /* 0x0000000709077208 */ /* 0x000fce0004800000 */
.L_x_29:
[----:B------:R-:W-:Y:S05]  /*2800*/  BSYNC.RECONVERGENT B2 ;  /* 0x0000000000027941 */ /* 0x000fea0003800200 */
.L_x_28:
[----:B------:R-:W-:-:S13]  /*2810*/  ISETP.LT.OR P0, PT, R40, R41, P0 ;  /* 0x000000292800720c */ /* 0x000fda0000701670 */
[----:B------:R-:W-:Y:S05]  /*2820*/  @!P0 BRA `(.L_x_21) ;  /* 0x0000000000448947 */ /* 0x000fea0003800000 */
[----:B------:R-:W-:Y:S01]  /*2830*/  IMAD.WIDE.U32 R2, R43, 0x8, R2 ;  /* 0x000000082b027825 */ /* 0x000fe200078e0002 */
[----:B------:R-:W2:Y:S04]  /*2840*/  LDG.E.64.CONSTANT R8, desc[UR6][R4.64+-0x800] ;  /* 0xfff8000604087981 */ /* 0x000ea8000c1e9b00 */
[----:B------:R-:W3:Y:S04]  /*2850*/  LDG.E.64.CONSTANT R10, desc[UR6][R4.64] ;  /* 0x00000006040a7981 */ /* 0x000ee8000c1e9b00 */
[----:B------:R-:W4:Y:S04]  /*2860*/  LDG.E.64.CONSTANT R2, desc[UR6][R2.64] ;  /* 0x0000000602027981 */ /* 0x000f28000c1e9b00 */
[----:B------:R-:W5:Y:S01]  /*2870*/  LDG.E.64.CONSTANT R12, desc[UR6][R4.64+0x800] ;  /* 0x00080006040c7981 */ /* 0x000f62000c1e9b00 */
        /* <DEDUP_REMOVED lines=11> */
[----:B------:R-:W-:-:S07]  /*2930*/  FSEL R7, R13, R3, !P0 ;  /* 0x000000030d077208 */ /* 0x000fce0004000000 */
.L_x_21:
[----:B------:R-:W-:Y:S05]  /*2940*/  BSYNC.RECONVERGENT B1 ;  /* 0x0000000000017941 */ /* 0x000fea0003800200 */
.L_x_19:
[----:B------:R-:W0:Y:S01]  /*2950*/  S2R R10, SR_LANEID ;  /* 0x00000000000a7919 */ /* 0x000e220000000000 */
[----:B------:R-:W-:Y:S04]  /*2960*/  SHFL.DOWN PT, R2, R6, 0x1, 0x1f ;  /* 0x08201f0006027f89 */ /* 0x000fe800000e0000 */
        /* <DEDUP_REMOVED lines=10> */
[----:B------:R-:W-:-:S02]  /*2a10*/  @!P2 MOV R7, 0x400 ;  /* 0x000004000007a802 */ /* 0x000fc40000000f00 */
        /* <DEDUP_REMOVED lines=8> */
[----:B------:R-:W-:Y:S01]  /*2aa0*/  SHFL.DOWN PT, R2, R4, 0x4, 0x1f ;  /* 0x08801f0004027f89 */ /* 0x000fe200000e0000 */
[----:B-1----:R-:W-:-:S03]  /*2ab0*/  @!P2 LEA R7, R8, R7, 0x18 ;  /* 0x000000070807a211 */ /* 0x002fc600078ec0ff */
[----:B------:R-:W0:Y:S02]  /*2ac0*/  SHFL.DOWN PT, R3, R5, 0x4, 0x1f ;  /* 0x08801f0005037f89 */ /* 0x000e2400000e0000 */
[----:B------:R-:W-:Y:S01]  /*2ad0*/  @!P2 IMAD.IADD R9, R6, 0x1, R7 ;  /* 0x000000010609a824 */ /* 0x000fe200078e0207 */
[----:B0-----:R-:W-:-:S06]  /*2ae0*/  DSETP.GEU.AND P0, PT, R4, R2, PT ;  /* 0x000000020400722a */ /* 0x001fcc0003f0e000 */
[----:B------:R-:W-:Y:S02]  /*2af0*/  @!P1 FSEL R4, R2, R4, !P0 ;  /* 0x0000000402049208 */ /* 0x000fe40004000000 */
[----:B------:R-:W-:Y:S02]  /*2b00*/  @!P1 FSEL R5, R3, R5, !P0 ;  /* 0x0000000503059208 */ /* 0x000fe40004000000 */
[----:B------:R-:W-:Y:S01]  /*2b10*/  ISETP.GT.AND P1, PT, R10, 0x17, PT ;  /* 0x000000170a00780c */ /* 0x000fe20003f24270 */
[----:B------:R-:W-:Y:S04]  /*2b20*/  SHFL.DOWN PT, R2, R4, 0x8, 0x1f ;  /* 0x09001f0004027f89 */ /* 0x000fe800000e0000 */
[----:B------:R-:W0:Y:S02]  /*2b30*/  SHFL.DOWN PT, R3, R5, 0x8, 0x1f ;  /* 0x09001f0005037f89 */ /* 0x000e2400000e0000 */
[----:B0-----:R-:W-:-:S06]  /*2b40*/  DSETP.GEU.AND P0, PT, R4, R2, PT ;  /* 0x000000020400722a */ /* 0x001fcc0003f0e000 */
[----:B------:R-:W-:Y:S02]  /*2b50*/  @!P1 FSEL R4, R2, R4, !P0 ;  /* 0x0000000402049208 */ /* 0x000fe40004000000 */
[----:B------:R-:W-:Y:S02]  /*2b60*/  @!P1 FSEL R5, R3, R5, !P0 ;  /* 0x0000000503059208 */ /* 0x000fe40004000000 */
[----:B------:R-:W-:Y:S01]  /*2b70*/  ISETP.GT.AND P1, PT, R10, 0xf, PT ;  /* 0x0000000f0a00780c */ /* 0x000fe20003f24270 */
[----:B------:R-:W-:Y:S04]  /*2b80*/  SHFL.DOWN PT, R2, R4, 0x10, 0x1f ;  /* 0x0a001f0004027f89 */ /* 0x000fe800000e0000 */
[----:B------:R-:W0:Y:S02]  /*2b90*/  SHFL.DOWN PT, R3, R5, 0x10, 0x1f ;  /* 0x0a001f0005037f89 */ /* 0x000e2400000e0000 */
[----:B0-----:R-:W-:-:S06]  /*2ba0*/  DSETP.GEU.AND P0, PT, R4, R2, PT ;  /* 0x000000020400722a */ /* 0x001fcc0003f0e000 */
[----:B------:R-:W-:Y:S02]  /*2bb0*/  FSEL R2, R2, R4, !P0 ;  /* 0x0000000402027208 */ /* 0x000fe40004000000 */
        /* <DEDUP_REMOVED lines=10> */
[----:B--2---:R-:W0:Y:S04]  /*2c60*/  LDS.128 R8, [UR4+0x10] ;  /* 0x00001004ff087984 */ /* 0x004e280008000c00 */
        /* <DEDUP_REMOVED lines=25> */
.L_x_2:
        /* <DEDUP_REMOVED lines=12> */
.L_x_32:
[----:B------:R-:W-:Y:S05]  /*2ec0*/  BSYNC.RECONVERGENT B1 ;  /* 0x0000000000017941 */ /* 0x000fea0003800200 */
.L_x_31:
        /* <DEDUP_REMOVED lines=17> */
.L_x_37:
        /* <DEDUP_REMOVED lines=12> */
.L_x_36:
[----:B------:R-:W-:Y:S05]  /*30a0*/  BSYNC.RECONVERGENT B2 ;  /* 0x0000000000027941 */ /* 0x000fea0003800200 */
.L_x_35:
        /* <DEDUP_REMOVED lines=9> */
.L_x_40:
        /* <DEDUP_REMOVED lines=74> */
.L_x_39:
[----:B------:R-:W-:Y:S05]  /*35e0*/  BSYNC.RECONVERGENT B2 ;  /* 0x0000000000027941 */ /* 0x000fea0003800200 */
.L_x_38:
        /* <DEDUP_REMOVED lines=42> */
.L_x_42:
[----:B------:R-:W-:Y:S05]  /*3890*/  BSYNC.RECONVERGENT B2 ;  /* 0x0000000000027941 */ /* 0x000fea0003800200 */
.L_x_41:
        /* <DEDUP_REMOVED lines=20> */
.L_x_34:
[----:B------:R-:W-:Y:S05]  /*39e0*/  BSYNC.RECONVERGENT B1 ;  /* 0x0000000000017941 */ /* 0x000fea0003800200 */
.L_x_33:
        /* <DEDUP_REMOVED lines=14> */
[----:B------:R-:W-:Y:S01]  /*3ad0*/  IMAD.MOV.U32 R2, RZ, RZ, R9 ;  /* 0x000000ffff027224 */ /* 0x000fe200078e0009 */
[----:B------:R-:W-:Y:S01]  /*3ae0*/  @!P2 MOV R4, 0x400 ;  /* 0x000004000004a802 */ /* 0x000fe20000000f00 */
[----:B------:R-:W-:Y:S01]  /*3af0*/  IMAD.MOV.U32 R3, RZ, RZ, R11 ;  /* 0x000000ffff037224 */ /* 0x000fe200078e000b */
[----:B------:R-:W0:Y:S01]  /*3b00*/  SHFL.DOWN PT, R7, R11, 0x2, 0x1f ;  /* 0x08401f000b077f89 */ /* 0x000e2200000e0000 */
[----:B------:R-:W-:Y:S01]  /*3b10*/  @!P2 SHF.R.U32.HI R0, RZ, 0x2, R5 ;  /* 0x00000002ff00a819 */ /* 0x000fe20000011605 */
[----:B------:R-:W1:Y:S03]  /*3b20*/  @!P2 S2R R13, SR_CgaCtaId ;  /* 0x00000000000da919 */ /* 0x000e660000008800 */
[----:B------:R-:W-:Y:S01]  /*3b30*/  @!P2 LOP3.LUT R0, R0, 0xf8, RZ, 0xc0, !PT ;  /* 0x000000f80000a812 */ /* 0x000fe200078ec0ff */
[----:B0-----:R-:W-:-:S06]  /*3b40*/  DSETP.GEU.AND P0, PT, R2, R6, PT ;  /* 0x000000060200722a */ /* 0x001fcc0003f0e000 */
[----:B------:R-:W-:Y:S02]  /*3b50*/  @!P1 FSEL R9, R6, R9, !P0 ;  /* 0x0000000906099208 */ /* 0x000fe40004000000 */
[----:B------:R-:W-:Y:S02]  /*3b60*/  @!P1 FSEL R11, R7, R11, !P0 ;  /* 0x0000000b070b9208 */ /* 0x000fe40004000000 */
[----:B------:R-:W-:Y:S01]  /*3b70*/  ISETP.GT.AND P1, PT, R8, 0x1b, PT ;  /* 0x0000001b0800780c */ /* 0x000fe20003f24270 */
[----:B------:R-:W-:Y:S01]  /*3b80*/  SHFL.DOWN PT, R2, R9, 0x4, 0x1f ;  /* 0x08801f0009027f89 */ /* 0x000fe200000e0000 */
[----:B------:R-:W-:Y:S01]  /*3b90*/  IMAD.MOV.U32 R6, RZ, RZ, R9 ;  /* 0x000000ffff067224 */ /* 0x000fe200078e0009 */
[----:B-1----:R-:W-:Y:S01]  /*3ba0*/  @!P2 LEA R13, R13, R4, 0x18 ;  /* 0x000000040d0da211 */ /* 0x002fe200078ec0ff */
[----:B------:R-:W-:Y:S01]  /*3bb0*/  IMAD.MOV.U32 R7, RZ, RZ, R11 ;  /* 0x000000ffff077224 */ /* 0x000fe200078e000b */
[----:B------:R-:W0:Y:S03]  /*3bc0*/  SHFL.DOWN PT, R3, R11, 0x4, 0x1f ;  /* 0x08801f000b037f89 */ /* 0x000e2600000e0000 */
[----:B------:R-:W-:-:S02]  /*3bd0*/  @!P2 IMAD.IADD R13, R0, 0x1, R13 ;  /* 0x00000001000da824 */ /* 0x000fc400078e020d */
[----:B0-----:R-:W-:-:S06]  /*3be0*/  DSETP.GEU.AND P0, PT, R6, R2, PT ;  /* 0x000000020600722a */ /* 0x001fcc0003f0e000 */
[----:B------:R-:W-:Y:S02]  /*3bf0*/  @!P1 FSEL R9, R2, R9, !P0 ;  /* 0x0000000902099208 */ /* 0x000fe40004000000 */
[----:B------:R-:W-:Y:S02]  /*3c00*/  @!P1 FSEL R11, R3, R11, !P0 ;  /* 0x0000000b030b9208 */ /* 0x000fe40004000000 */
[----:B------:R-:W-:Y:S01]  /*3c10*/  ISETP.GT.AND P1, PT, R8, 0x17, PT ;  /* 0x000000170800780c */ /* 0x000fe20003f24270 */
[----:B------:R-:W-:Y:S01]  /*3c20*/  SHFL.DOWN PT, R2, R9, 0x8, 0x1f ;  /* 0x09001f0009027f89 */ /* 0x000fe200000e0000 */
[----:B------:R-:W-:Y:S02]  /*3c30*/  IMAD.MOV.U32 R6, RZ, RZ, R9 ;  /* 0x000000ffff067224 */ /* 0x000fe400078e0009 */
[----:B------:R-:W-:Y:S01]  /*3c40*/  IMAD.MOV.U32 R7, RZ, RZ, R11 ;  /* 0x000000ffff077224 */ /* 0x000fe200078e000b */
[----:B------:R-:W0:Y:S05]  /*3c50*/  SHFL.DOWN PT, R3, R11, 0x8, 0x1f ;  /* 0x09001f000b037f89 */ /* 0x000e2a00000e0000 */
        /* <DEDUP_REMOVED lines=20> */
[----:B------:R-:W0:Y:S04]  /*3da0*/  LDS.128 R8, [UR4+0x10] ;  /* 0x00001004ff087984 */ /* 0x000e280008000c00 */
[----:B-1----:R-:W1:Y:S01]  /*3db0*/  LDS.128 R12, [UR4+0x20] ;  /* 0x00002004ff0c7984 */ /* 0x002e620008000c00 */
        /* <DEDUP_REMOVED lines=24> */
.L_x_43:
        /* <DEDUP_REMOVED lines=20> */
[----:B------:R-:W0:Y:S05]  /*4080*/  SHFL.DOWN PT, R7, R0, 0x2, R11 ;  /* 0x0840000000077989 */ /* 0x000e2a00000e000b */
[----:B0-----:R-:W-:-:S06]  /*4090*/  DSETP.GEU.AND P0, PT, R2, R6, PT ;  /* 0x000000060200722a */ /* 0x001fcc0003f0e000 */
[----:B------:R-:W-:Y:S01]  /*40a0*/  @!P1 FSEL R9, R6, R9, !P0 ;  /* 0x0000000906099208 */ /* 0x000fe20004000000 */
[----:B------:R-:W-:Y:S01]  /*40b0*/  VIADD R6, R8, 0x4 ;  /* 0x0000000408067836 */ /* 0x000fe20000000000 */
[----:B------:R-:W-:-:S03]  /*40c0*/  @!P1 FSEL R0, R7, R0, !P0 ;  /* 0x0000000007009208 */ /* 0x000fc60004000000 */
[----:B------:R-:W-:Y:S01]  /*40d0*/  SHFL.DOWN PT, R2, R9, 0x4, R11 ;  /* 0x0880000009027989 */ /* 0x000fe200000e000b */
[----:B------:R-:W-:Y:S01]  /*40e0*/  ISETP.GT.AND P1, PT, R6, R11, PT ;  /* 0x0000000b0600720c */ /* 0x000fe20003f24270 */
[----:B------:R-:W-:Y:S02]  /*40f0*/  IMAD.MOV.U32 R6, RZ, RZ, R9 ;  /* 0x000000ffff067224 */ /* 0x000fe400078e0009 */
[----:B------:R-:W0:Y:S01]  /*4100*/  SHFL.DOWN PT, R3, R0, 0x4, R11 ;  /* 0x0880000000037989 */ /* 0x000e2200000e000b */
[----:B------:R-:W-:-:S06]  /*4110*/  IMAD.MOV.U32 R7, RZ, RZ, R0 ;  /* 0x000000ffff077224 */ /* 0x000fcc00078e0000 */
[----:B0-----:R-:W-:Y:S01]  /*4120*/  DSETP.GEU.AND P0, PT, R6, R2, PT ;  /* 0x000000020600722a */ /* 0x001fe20003f0e000 */
[----:B------:R-:W-:-:S05]  /*4130*/  VIADD R6, R8, 0x8 ;  /* 0x0000000808067836 */ /* 0x000fca0000000000 */
        /* <DEDUP_REMOVED lines=15> */
[----:B------:R-:W-:Y:S02]  /*4230*/  IMAD.MOV.U32 R6, RZ, RZ, R9 ;  /* 0x000000ffff067224 */ /* 0x000fe400078e0009 */
[----:B------:R-:W-:Y:S01]  /*4240*/  IMAD.MOV.U32 R7, RZ, RZ, R0 ;  /* 0x000000ffff077224 */ /* 0x000fe200078e0000 */
[----:B------:R-:W0:Y:S05]  /*4250*/  SHFL.DOWN PT, R3, R0, 0x10, R11 ;  /* 0x0a00000000037989 */ /* 0x000e2a00000e000b */
[----:B0-----:R-:W-:Y:S01]  /*4260*/  DSETP.GEU.AND P1, PT, R6, R2, PT ;  /* 0x000000020600722a */ /* 0x001fe20003f2e000 */
[----:B------:R-:W-:-:S02]  /*4270*/  @!P0 MOV R7, 0x400 ;  /* 0x0000040000078802 */ /* 0x000fc40000000f00 */
[----:B------:R-:W-:Y:S02]  /*4280*/  @!P0 SHF.R.U32.HI R6, RZ, 0x2, R5 ;  /* 0x00000002ff068819 */ /* 0x000fe40000011605 */
[----:B-1----:R-:W-:Y:S02]  /*4290*/  @!P0 LEA R7, R10, R7, 0x18 ;  /* 0x000000070a078211 */ /* 0x002fe400078ec0ff */
[----:B------:R-:W-:Y:S02]  /*42a0*/  @!P0 LOP3.LUT R6, R6, 0xf8, RZ, 0xc0, !PT ;  /* 0x000000f806068812 */ /* 0x000fe400078ec0ff */
[----:B------:R-:W-:Y:S02]  /*42b0*/  @!P2 FSEL R9, R2, R9, !P1 ;  /* 0x000000090209a208 */ /* 0x000fe40004800000 */
[----:B------:R-:W-:Y:S01]  /*42c0*/  @!P2 FSEL R0, R3, R0, !P1 ;  /* 0x000000000300a208 */ /* 0x000fe20004800000 */
[----:B------:R-:W-:Y:S02]  /*42d0*/  @!P0 IMAD.IADD R3, R6, 0x1, R7 ;  /* 0x0000000106038824 */ /* 0x000fe400078e0207 */
[----:B------:R-:W-:-:S02]  /*42e0*/  IMAD.MOV.U32 R6, RZ, RZ, R9 ;  /* 0x000000ffff067224 */ /* 0x000fc400078e0009 */
[----:B------:R-:W-:-:S05]  /*42f0*/  IMAD.MOV.U32 R7, RZ, RZ, R0 ;  /* 0x000000ffff077224 */ /* 0x000fca00078e0000 */
[----:B------:R1:W-:Y:S01]  /*4300*/  @!P0 STS.64 [R3+0x8], R6 ;  /* 0x0000080603008388 */ /* 0x0003e20000000a00 */
[----:B------:R-:W-:Y:S01]  /*4310*/  BAR.SYNC.DEFER_BLOCKING 0x0 ;  /* 0x0000000000007b1d */ /* 0x000fe20000010000 */
[----:B------:R-:W-:-:S13]  /*4320*/  ISETP.NE.AND P0, PT, R5, RZ, PT ;  /* 0x000000ff0500720c */ /* 0x000fda0003f05270 */
[----:B-1----:R-:W-:Y:S05]  /*4330*/  @P0 BRA `(.L_x_17) ;  /* 0x0000001800340947 */ /* 0x002fea0003800000 */
[----:B------:R-:W0:Y:S01]  /*4340*/  S2UR UR5, SR_CgaCtaId ;  /* 0x00000000000579c3 */ /* 0x000e220000008800 */
[----:B------:R-:W-:Y:S01]  /*4350*/  UMOV UR4, 0x400 ;  /* 0x0000040000047882 */ /* 0x000fe20000000000 */
[C---:B------:R-:W-:Y:S02]  /*4360*/  ISETP.GT.AND P3, PT, R4.reuse, 0x20, PT ;  /* 0x000000200400780c */ /* 0x040fe40003f64270 */
        /* <DEDUP_REMOVED lines=10> */
[----:B------:R-:W-:Y:S01]  /*4410*/  ISETP.GT.AND P1, PT, R4, 0x60, PT ;  /* 0x000000600400780c */ /* 0x000fe20003f24270 */
[----:B------:R-:W-:Y:S02]  /*4420*/  IMAD.MOV.U32 R2, RZ, RZ, R6 ;  /* 0x000000ffff027224 */ /* 0x000fe400078e0006 */
        /* <DEDUP_REMOVED lines=29> */
.L_x_30:
[----:B------:R-:W0:Y:S01]  /*4600*/  S2R R41, SR_TID.X ;  /* 0x0000000000297919 */ /* 0x000e220000002100 */
[----:B------:R-:W0:Y:S02]  /*4610*/  LDC.64 R6, c[0x0][0x380] ;  /* 0x0000e000ff067b82 */ /* 0x000e240000000a00 */
[----:B0-----:R-:W-:-:S05]  /*4620*/  IMAD.WIDE.U32 R6, R41, 0x8, R6 ;  /* 0x0000000829067825 */ /* 0x001fca00078e0006 */
[----:B------:R-:W2:Y:S04]  /*4630*/  LDG.E.64.CONSTANT R20, desc[UR6][R6.64] ;  /* 0x0000000606147981 */ /* 0x000ea8000c1e9b00 */
[----:B------:R-:W2:Y:S04]  /*4640*/  LDG.E.64.CONSTANT R2, desc[UR6][R6.64+0x800] ;  /* 0x0008000606027981 */ /* 0x000ea8000c1e9b00 */
[----:B------:R-:W3:Y:S04]  /*4650*/  LDG.E.64.CONSTANT R8, desc[UR6][R6.64+0x1000] ;  /* 0x0010000606087981 */ /* 0x000ee8000c1e9b00 */
[----:B------:R-:W4:Y:S04]  /*4660*/  LDG.E.64.CONSTANT R10, desc[UR6][R6.64+0x1800] ;  /* 0x00180006060a7981 */ /* 0x000f28000c1e9b00 */
[----:B------:R-:W5:Y:S04]  /*4670*/  LDG.E.64.CONSTANT R12, desc[UR6][R6.64+0x2000] ;  /* 0x00200006060c7981 */ /* 0x000f68000c1e9b00 */
[----:B------:R-:W5:Y:S04]  /*4680*/  LDG.E.64.CONSTANT R14, desc[UR6][R6.64+0x2800] ;  /* 0x00280006060e7981 */ /* 0x000f68000c1e9b00 */
[----:B------:R-:W5:Y:S04]  /*4690*/  LDG.E.64.CONSTANT R16, desc[UR6][R6.64+0x3000] ;  /* 0x0030000606107981 */ /* 0x000f68000c1e9b00 */
[----:B------:R-:W5:Y:S01]  /*46a0*/  LDG.E.64.CONSTANT R18, desc[UR6][R6.64+0x3800] ;  /* 0x0038000606127981 */ /* 0x000f62000c1e9b00 */
[----:B------:R-:W-:Y:S01]  /*46b0*/  ISETP.GE.U32.AND P1, PT, R4, 0x1000, PT ;  /* 0x000010000400780c */ /* 0x000fe20003f26070 */
[----:B------:R-:W-:Y:S01]  /*46c0*/  IMAD.MOV.U32 R45, RZ, RZ, 0x800 ;  /* 0x00000800ff2d7424 */ /* 0x000fe200078e00ff */
[----:B--2---:R-:W-:-:S06]  /*46d0*/  DSETP.GEU.AND P0, PT, R20, R2, PT ;  /* 0x000000021400722a */ /* 0x004fcc0003f0e000 */
        /* <DEDUP_REMOVED lines=21> */
[----:B------:R-:W0:Y:S01]  /*4830*/  LDC R24, c[0x0][0x390] ;  /* 0x0000e400ff187b82 */ /* 0x000e220000000800 */
[----:B------:R-:W-:Y:S02]  /*4840*/  VIADD R0, R4, 0xfffff800 ;  /* 0xfffff80004007836 */ /* 0x000fe40000000000 */
[----:B------:R-:W-:-:S07]  /*4850*/  IMAD.MOV.U32 R45, RZ, RZ, 0x800 ;  /* 0x00000800ff2d7424 */ /* 0x000fce00078e00ff */
.L_x_46:
[----:B------:R-:W-:-:S05]  /*4860*/  IMAD.WIDE R4, R45, 0x8, R6 ;  /* 0x000000082d047825 */ /* 0x000fca00078e0206 */
[----:B------:R-:W2:Y:S04]  /*4870*/  LDG.E.64.CONSTANT R10, desc[UR6][R4.64] ;  /* 0x00000006040a7981 */ /* 0x000ea8000c1e9b00 */
[----:B------:R-:W3:Y:S04]  /*4880*/  LDG.E.64.CONSTANT R12, desc[UR6][R4.64+0x800] ;  /* 0x00080006040c7981 */ /* 0x000ee8000c1e9b00 */
[----:B------:R-:W4:Y:S04]  /*4890*/  LDG.E.64.CONSTANT R14, desc[UR6][R4.64+0x1000] ;  /* 0x00100006040e7981 */ /* 0x000f28000c1e9b00 */
[----:B------:R-:W5:Y:S04]  /*48a0*/  LDG.E.64.CONSTANT R16, desc[UR6][R4.64+0x1800] ;  /* 0x0018000604107981 */ /* 0x000f68000c1e9b00 */
[----:B------:R-:W5:Y:S04]  /*48b0*/  LDG.E.64.CONSTANT R18, desc[UR6][R4.64+0x2000] ;  /* 0x0020000604127981 */ /* 0x000f68000c1e9b00 */
[----:B------:R-:W5:Y:S04]  /*48c0*/  LDG.E.64.CONSTANT R20, desc[UR6][R4.64+0x2800] ;  /* 0x0028000604147981 */ /* 0x000f68000c1e9b00 */
[----:B------:R-:W5:Y:S04]  /*48d0*/  LDG.E.64.CONSTANT R22, desc[UR6][R4.64+0x3000] ;  /* 0x0030000604167981 */ /* 0x000f68000c1e9b00 */
[----:B------:R0:W5:Y:S02]  /*48e0*/  LDG.E.64.CONSTANT R8, desc[UR6][R4.64+0x3800] ;  /* 0x0038000604087981 */ /* 0x000164000c1e9b00 */
[----:B0-----:R-:W-:-:S04]  /*48f0*/  IMAD.MOV.U32 R4, RZ, RZ, R24 ;  /* 0x000000ffff047224 */ /* 0x001fc800078e0018 */
[----:B------:R-:W-:-:S05]  /*4900*/  IMAD.IADD R5, R4, 0x1, -R45 ;  /* 0x0000000104057824 */ /* 0x000fca00078e0a2d */
[----:B------:R-:W-:Y:S01]  /*4910*/  ISETP.GE.AND P1, PT, R5, 0x800, PT ;  /* 0x000008000500780c */ /* 0x000fe20003f26270 */
        /* <DEDUP_REMOVED lines=25> */
[----:B------:R-:W-:-:S05]  /*4ab0*/  VIADD R45, R45, 0x800 ;  /* 0x000008002d2d7836 */ /* 0x000fca0000000000 */
[----:B------:R-:W-:-:S13]  /*4ac0*/  ISETP.GT.AND P0, PT, R45, R0, PT ;  /* 0x000000002d00720c */ /* 0x000fda0003f04270 */
[----:B------:R-:W-:Y:S05]  /*4ad0*/  @!P0 BRA `(.L_x_46) ;  /* 0xfffffffc00608947 */ /* 0x000fea000383ffff */
.L_x_44:
[----:B------:R-:W-:-:S13]  /*4ae0*/  ISETP.GE.AND P0, PT, R45, R4, PT ;  /* 0x000000042d00720c */ /* 0x000fda0003f06270 */
[----:B------:R-:W-:Y:S05]  /*4af0*/  @P0 BRA `(.L_x_45) ;  /* 0x0000000800fc0947 */ /* 0x000fea0003800000 */
[----:B------:R-:W-:Y:S01]  /*4b00*/  IMAD.IADD R0, R4, 0x1, -R45 ;  /* 0x0000000104007824 */ /* 0x000fe200078e0a2d */
[----:B------:R-:W-:Y:S04]  /*4b10*/  BSSY.RECONVERGENT B1, `(.L_x_45) ;  /* 0x00000bd000017945 */ /* 0x000fe80003800200 */
[----:B------:R-:W-:-:S13]  /*4b20*/  ISETP.GE.AND P0, PT, R41, R0, PT ;  /* 0x000000002900720c */ /* 0x000fda0003f06270 */
[----:B------:R-:W-:Y:S05]  /*4b30*/  @P0 BRA `(.L_x_47) ;  /* 0x0000000800e80947 */ /* 0x000fea0003800000 */
[----:B------:R-:W-:Y:S01]  /*4b40*/  LOP3.LUT R5, RZ, R41, RZ, 0x33, !PT ;  /* 0x00000029ff057212 */ /* 0x000fe200078e33ff */
[----:B------:R-:W-:Y:S01]  /*4b50*/  BSSY.RECONVERGENT B2, `(.L_x_48) ;  /* 0x0000017000027945 */ /* 0x000fe20003800200 */
[----:B------:R-:W-:Y:S02]  /*4b60*/  IMAD.MOV.U32 R43, RZ, RZ, R41 ;  /* 0x000000ffff2b7224 */ /* 0x000fe400078e0029 */
[----:B------:R-:W-:-:S04]  /*4b70*/  IADD3 R4, PT, PT, -R45, R4, R5 ;  /* 0x000000042d047210 */ /* 0x000fc80007ffe105 */
[C---:B------:R-:W-:Y:S02]  /*4b80*/  LOP3.LUT R5, R4.reuse, 0x300, RZ, 0xc0, !PT ;  /* 0x0000030004057812 */ /* 0x040fe400078ec0ff */
[----:B------:R-:W-:Y:S02]  /*4b90*/  ISETP.GE.U32.AND P2, PT, R4, 0x300, PT ;  /* 0x000003000400780c */ /* 0x000fe40003f46070 */
[----:B------:R-:W-:-:S13]  /*4ba0*/  ISETP.NE.AND P0, PT, R5, 0x300, PT ;  /* 0x000003000500780c */ /* 0x000fda0003f05270 */
[----:B------:R-:W-:Y:S05]  /*4bb0*/  @!P0 BRA `(.L_x_49) ;  /* 0x0000000000408947 */ /* 0x000fea0003800000 */
[----:B------:R-:W0:Y:S01]  /*4bc0*/  LDC.64 R6, c[0x0][0x380] ;  /* 0x0000e000ff067b82 */ /* 0x000e220000000a00 */
[----:B------:R-:W-:Y:S01]  /*4bd0*/  LEA.HI R4, R4, 0x1, RZ, 0x18 ;  /* 0x0000000104047811 */ /* 0x000fe200078fc0ff */
[----:B------:R-:W-:Y:S02]  /*4be0*/  IMAD.IADD R9, R41, 0x1, R45 ;  /* 0x0000000129097824 */ /* 0x000fe400078e022d */
[----:B------:R-:W-:Y:S01]  /*4bf0*/  IMAD.MOV.U32 R43, RZ, RZ, R41 ;  /* 0x000000ffff2b7224 */ /* 0x000fe200078e0029 */
[----:B------:R-:W-:-:S05]  /*4c00*/  LOP3.LUT R4, R4, 0x3, RZ, 0xc0, !PT ;  /* 0x0000000304047812 */ /* 0x000fca00078ec0ff */
[----:B------:R-:W-:-:S07]  /*4c10*/  IMAD.MOV R8, RZ, RZ, -R4 ;  /* 0x000000ffff087224 */ /* 0x000fce00078e0a04 */
.L_x_50:
[----:B0-----:R-:W-:-:S06]  /*4c20*/  IMAD.WIDE.U32 R4, R9, 0x8, R6 ;  /* 0x0000000809047825 */ /* 0x001fcc00078e0006 */
        /* <DEDUP_REMOVED lines=9> */
.L_x_49:
[----:B------:R-:W-:Y:S05]  /*4cc0*/  BSYNC.RECONVERGENT B2 ;  /* 0x0000000000027941 */ /* 0x000fea0003800200 */
.L_x_48:
[----:B------:R-:W-:Y:S05]  /*4cd0*/  @!P2 BRA `(.L_x_47) ;  /* 0x000000080080a947 */ /* 0x000fea0003800000 */
[----:B------:R-:W0:Y:S01]  /*4ce0*/  LDCU.64 UR4, c[0x0][0x380] ;  /* 0x00007000ff0477ac */ /* 0x000e220008000a00 */
[----:B------:R-:W-:Y:S01]  /*4cf0*/  IMAD.IADD R7, R0, 0x1, -R43 ;  /* 0x0000000100077824 */ /* 0x000fe200078e0a2b */
[C---:B------:R-:W-:Y:S01]  /*4d00*/  IADD3 R5, P0, PT, R43.reuse, R45, RZ ;  /* 0x0000002d2b057210 */ /* 0x040fe20007f1e0ff */
[----:B------:R-:W-:Y:S01]  /*4d10*/  BSSY.RECONVERGENT B2, `(.L_x_51) ;  /* 0x000005a000027945 */ /* 0x000fe20003800200 */
[----:B------:R-:W-:Y:S02]  /*4d20*/  IMAD.IADD R45, R43, 0x1, R45 ;  /* 0x000000012b2d7824 */ /* 0x000fe400078e022d */
        /* <DEDUP_REMOVED lines=8> */
[----:B------:R-:W0:Y:S01]  /*4db0*/  LDC.64 R6, c[0x0][0x380] ;  /* 0x0000e000ff067b82 */ /* 0x000e220000000a00 */
[----:B------:R-:W-:Y:S01]  /*4dc0*/  PLOP3.LUT P0, PT, PT, PT, PT, 0x8, 0x80 ;  /* 0x000000000080781c */ /* 0x000fe20003f0e170 */
[----:B------:R-:W-:-:S12]  /*4dd0*/  VIADD R40, R0, 0xfffff400 ;  /* 0xfffff40000287836 */ /* 0x000fd80000000000 */
.L_x_53:
[C---:B0-----:R-:W-:Y:S01]  /*4de0*/  IMAD.WIDE.U32 R38, R45.reuse, 0x8, R6 ;  /* 0x000000082d267825 */ /* 0x041fe200078e0006 */
        /* <DEDUP_REMOVED lines=76> */
.L_x_52:
[----:B------:R-:W-:Y:S05]  /*52b0*/  BSYNC.RECONVERGENT B2 ;  /* 0x0000000000027941 */ /* 0x000fea0003800200 */
.L_x_51:
[----:B------:R-:W-:Y:S01]  /*52c0*/  IMAD.IADD R6, R0, 0x1, -R43 ;  /* 0x0000000100067824 */ /* 0x000fe200078e0a2b */
[----:B------:R-:W-:Y:S04]  /*52d0*/  BSSY.RECONVERGENT B2, `(.L_x_54) ;  /* 0x000002c000027945 */ /* 0x000fe80003800200 */
[----:B------:R-:W-:-:S13]  /*52e0*/  ISETP.GT.AND P1, PT, R6, 0x400, PT ;  /* 0x000004000600780c */ /* 0x000fda0003f24270 */
[----:B------:R-:W-:Y:S05]  /*52f0*/  @!P1 BRA `(.L_x_55) ;  /* 0x0000000000a49947 */ /* 0x000fea0003800000 */
[----:B------:R-:W0:Y:S01]  /*5300*/  LDC.64 R16, c[0x0][0x380] ;  /* 0x0000e000ff107b82 */ /* 0x000e220000000a00 */
[----:B------:R-:W2:Y:S04]  /*5310*/  LDG.E.64.CONSTANT R10, desc[UR6][R4.64+-0x800] ;  /* 0xfff80006040a7981 */ /* 0x000ea8000c1e9b00 */
[----:B------:R-:W3:Y:S01]  /*5320*/  LDG.E.64.CONSTANT R12, desc[UR6][R4.64] ;  /* 0x00000006040c7981 */ /* 0x000ee2000c1e9b00 */
[----:B------:R-:W-:-:S03]  /*5330*/  VIADD R7, R45, 0x400 ;  /* 0x000004002d077836 */ /* 0x000fc60000000000 */
[----:B------:R-:W4:Y:S04]  /*5340*/  LDG.E.64.CONSTANT R14, desc[UR6][R4.64+0x800] ;  /* 0x00080006040e7981 */ /* 0x000f28000c1e9b00 */
[----:B------:R-:W5:Y:S04]  /*5350*/  LDG.E.64.CONSTANT R18, desc[UR6][R4.64+0x1800] ;  /* 0x0018000604127981 */ /* 0x000f68000c1e9b00 */
[----:B------:R-:W5:Y:S01]  /*5360*/  LDG.E.64.CONSTANT R20, desc[UR6][R4.64+0x2000] ;  /* 0x0020000604147981 */ /* 0x000f62000c1e9b00 */
[----:B0-----:R-:W-:-:S06]  /*5370*/  IMAD.WIDE.U32 R8, R45, 0x8, R16 ;  /* 0x000000082d087825 */ /* 0x001fcc00078e0010 */
[----:B------:R-:W2:Y:S01]  /*5380*/  LDG.E.64.CONSTANT R8, desc[UR6][R8.64] ;  /* 0x0000000608087981 */ /* 0x000ea2000c1e9b00 */
[----:B------:R-:W-:-:S03]  /*5390*/  IMAD.WIDE.U32 R16, R7, 0x8, R16 ;  /* 0x0000000807107825 */ /* 0x000fc600078e0010 */
[----:B------:R0:W5:Y:S04]  /*53a0*/  LDG.E.64.CONSTANT R6, desc[UR6][R4.64+0x2800] ;  /* 0x0028000604067981 */ /* 0x000168000c1e9b00 */
[----:B------:R-:W5:Y:S01]  /*53b0*/  LDG.E.64.CONSTANT R16, desc[UR6][R16.64] ;  /* 0x0000000610107981 */ /* 0x000f62000c1e9b00 */
[----:B------:R-:W-:Y:S01]  /*53c0*/  VIADD R43, R43, 0x800 ;  /* 0x000008002b2b7836 */ /* 0x000fe20000000000 */
[----:B0-----:R-:W-:Y:S01]  /*53d0*/  IADD3 R4, P2, PT, R4, 0x4000, RZ ;  /* 0x0000400004047810 */ /* 0x001fe20007f5e0ff */
[----:B------:R-:W-:-:S04]  /*53e0*/  VIADD R45, R45, 0x800 ;  /* 0x000008002d2d7836 */ /* 0x000fc80000000000 */
[----:B------:R-:W-:Y:S01]  /*53f0*/  IMAD.X R5, RZ, RZ, R5, P2 ;  /* 0x000000ffff057224 */ /* 0x000fe200010e0605 */
        /* <DEDUP_REMOVED lines=25> */
.L_x_55:
[----:B------:R-:W-:Y:S05]  /*5590*/  BSYNC.RECONVERGENT B2 ;  /* 0x0000000000027941 */ /* 0x000fea0003800200 */
.L_x_54:
[----:B------:R-:W-:-:S13]  /*55a0*/  ISETP.LT.OR P0, PT, R43, R0, P0 ;  /* 0x000000002b00720c */ /* 0x000fda0000701670 */
[----:B------:R-:W-:Y:S05]  /*55b0*/  @!P0 BRA `(.L_x_47) ;  /* 0x0000000000488947 */ /* 0x000fea0003800000 */
[----:B------:R-:W0:Y:S01]  /*55c0*/  LDC.64 R6, c[0x0][0x380] ;  /* 0x0000e000ff067b82 */ /* 0x000e220000000a00 */
[----:B------:R-:W2:Y:S04]  /*55d0*/  LDG.E.64.CONSTANT R8, desc[UR6][R4.64+-0x800] ;  /* 0xfff8000604087981 */ /* 0x000ea8000c1e9b00 */
[----:B------:R-:W3:Y:S04]  /*55e0*/  LDG.E.64.CONSTANT R10, desc[UR6][R4.64] ;  /* 0x00000006040a7981 */ /* 0x000ee8000c1e9b00 */
[----:B------:R-:W4:Y:S01]  /*55f0*/  LDG.E.64.CONSTANT R12, desc[UR6][R4.64+0x800] ;  /* 0x00080006040c7981 */ /* 0x000f22000c1e9b00 */
[----:B0-----:R-:W-:-:S06]  /*5600*/  IMAD.WIDE.U32 R6, R45, 0x8, R6 ;  /* 0x000000082d067825 */ /* 0x001fcc00078e0006 */
[----:B------:R-:W5:Y:S02]  /*5610*/  LDG.E.64.CONSTANT R6, desc[UR6][R6.64] ;  /* 0x0000000606067981 */ /* 0x000f64000c1e9b00 */
[----:B-----5:R-:W-:-:S06]  /*5620*/  DSETP.GEU.AND P0, PT, R2, R6, PT ;  /* 0x000000060200722a */ /* 0x020fcc0003f0e000 */
        /* <DEDUP_REMOVED lines=10> */
[----:B------:R-:W-:-:S07]  /*56d0*/  FSEL R3, R13, R3, !P0 ;  /* 0x000000030d037208 */ /* 0x000fce0004000000 */
.L_x_47:
[----:B------:R-:W-:Y:S05]  /*56e0*/  BSYNC.RECONVERGENT B1 ;  /* 0x0000000000017941 */ /* 0x000fea0003800200 */
.L_x_45:
        /* <DEDUP_REMOVED lines=54> */
[----:B------:R-:W1:Y:S01]  /*5a50*/  S2UR UR5, SR_CgaCtaId ;  /* 0x00000000000579c3 */ /* 0x000e620000008800 */
[----:B------:R-:W-:Y:S02]  /*5a60*/  UMOV UR4, 0x400 ;  /* 0x0000040000047882 */ /* 0x000fe40000000000 */
[----:B-1----:R-:W-:-:S09]  /*5a70*/  ULEA UR4, UR5, UR4, 0x18 ;  /* 0x0000000405047291 */ /* 0x002fd2000f8ec0ff */
[----:B0-----:R-:W0:Y:S04]  /*5a80*/  LDS.128 R8, [UR4+0x10] ;  /* 0x00001004ff087984 */ /* 0x001e280008000c00 */
        /* <DEDUP_REMOVED lines=23> */
[----:B------:R-:W-:-:S07]  /*5c00*/  FSEL R7, R3, R5, !P1 ;  /* 0x0000000503077208 */ /* 0x000fce0004800000 */
.L_x_17:
[----:B------:R-:W-:Y:S05]  /*5c10*/  BSYNC.RECONVERGENT B0 ;  /* 0x0000000000007941 */ /* 0x000fea0003800200 */
.L_x_1:
[----:B------:R-:W-:Y:S05]  /*5c20*/  @P0 EXIT ;  /* 0x000000000000094d */ /* 0x000fea0003800000 */
[----:B------:R-:W4:Y:S01]  /*5c30*/  LDCU.64 UR8, c[0x0][0x398] ;  /* 0x00007300ff0877ac */ /* 0x000f220008000a00 */
[----:B---3--:R-:W3:Y:S01]  /*5c40*/  LDC.64 R4, c[0x0][0x388] ;  /* 0x0000e200ff047b82 */ /* 0x008ee20000000a00 */
[----:B------:R-:W0:Y:S01]  /*5c50*/  LDCU.64 UR4, c[0x0][0x398] ;  /* 0x00007300ff0477ac */ /* 0x000e220008000a00 */
[----:B----4-:R-:W-:-:S06]  /*5c60*/  DSETP.GT.AND P0, PT, R6, UR8, PT ;  /* 0x0000000806007e2a */ /* 0x010fcc000bf04000 */
[----:B012---:R-:W-:Y:S02]  /*5c70*/  FSEL R2, R6, UR4, P0 ;  /* 0x0000000406027c08 */ /* 0x007fe40008000000 */
[----:B------:R-:W-:-:S05]  /*5c80*/  FSEL R3, R7, UR5, P0 ;  /* 0x0000000507037c08 */ /* 0x000fca0008000000 */
[----:B---3--:R-:W-:Y:S01]  /*5c90*/  STG.E.64 desc[UR6][R4.64], R2 ;  /* 0x0000000204007986 */ /* 0x008fe2000c101b06 */
[----:B------:R-:W-:Y:S05]  /*5ca0*/  EXIT ;  /* 0x000000000000794d */ /* 0x000fea0003800000 */
.L_x_56:
[----:B------:R-:W-:-:S00]  /*5cb0*/  BRA `(.L_x_56) ;  /* 0xfffffffc00fc7947 */ /* 0x000fc0000383ffff */
[----:B------:R-:W-:-:S00]  /*5cc0*/  NOP ;  /* 0x0000000000007918 */ /* 0x000fc00000000000 */
        /* <DEDUP_REMOVED lines=11> */
.L_x_247:


//--------------------- .text._ZN3cub18CUB_300001_SM_10006detail6reduce18DeviceReduceKernelINS2_10policy_hubIdyN4cuda3__47maximumIdEEE10Policy1000EN6thrust24THRUST_300001_SM_1000_NS6detail15normal_iteratorINSC_10device_ptrIdEEEEyS8_dNS5_3std3__410__identityEEEvT0_PT3_T1_NS0_13GridEvenShareISO_EET2_T4_ --------------------------
	.section	.text._ZN3cub18CUB_300001_SM_10006detail6reduce18DeviceReduceKernelINS2_10policy_hubIdyN4cuda3__47maximumIdEEE10Policy1000EN6thrust24THRUST_300001_SM_1000_NS6detail15normal_iteratorINSC_10device_ptrIdEEEEyS8_dNS5_3std3__410__identityEEEvT0_PT3_T1_NS0_13GridEvenShareISO_EET2_T4_,"ax",@progbits
	.align	128
        .global         _ZN3cub18CUB_300001_SM_10006detail6reduce18DeviceReduceKernelINS2_10policy_hubIdyN4cuda3__47maximumIdEEE10Policy1000EN6thrust24THRUST_300001_SM_1000_NS6detail15normal_iteratorINSC_10device_ptrIdEEEEyS8_dNS5_3std3__410__identityEEEvT0_PT3_T1_NS0_13GridEvenShareISO_EET2_T4_
        .type           _ZN3cub18CUB_300001_SM_10006detail6reduce18DeviceReduceKernelINS2_10policy_hubIdyN4cuda3__47maximumIdEEE10Policy1000EN6thrust24THRUST_300001_SM_1000_NS6detail15normal_iteratorINSC_10device_ptrIdEEEEyS8_dNS5_3std3__410__identityEEEvT0_PT3_T1_NS0_13GridEvenShareISO_EET2_T4_,@function
        .size           _ZN3cub18CUB_300001_SM_10006detail6reduce18DeviceReduceKernelINS2_10policy_hubIdyN4cuda3__47maximumIdEEE10Policy1000EN6thrust24THRUST_300001_SM_1000_NS6detail15normal_iteratorINSC_10device_ptrIdEEEEyS8_dNS5_3std3__410__identityEEEvT0_PT3_T1_NS0_13GridEvenShareISO_EET2_T4_,(.L_x_248 - _ZN3cub18CUB_300001_SM_10006detail6reduce18DeviceReduceKernelINS2_10policy_hubIdyN4cuda3__47maximumIdEEE10Policy1000EN6thrust24THRUST_300001_SM_1000_NS6detail15normal_iteratorINSC_10device_ptrIdEEEEyS8_dNS5_3std3__410__identityEEEvT0_PT3_T1_NS0_13GridEvenShareISO_EET2_T4_)
        .other          _ZN3cub18CUB_300001_SM_10006detail6reduce18DeviceReduceKernelINS2_10policy_hubIdyN4cuda3__47maximumIdEEE10Policy1000EN6thrust24THRUST_300001_SM_1000_NS6detail15normal_iteratorINSC_10device_ptrIdEEEEyS8_dNS5_3std3__410__identityEEEvT0_PT3_T1_NS0_13GridEvenShareISO_EET2_T4_,@"STO_CUDA_ENTRY STV_DEFAULT"
_ZN3cub18CUB_300001_SM_10006detail6reduce18DeviceReduceKernelINS2_10policy_hubIdyN4cuda3__47maximumIdEEE10Policy1000EN6thrust24THRUST_300001_SM_1000_NS6detail15normal_iteratorINSC_10device_ptrIdEEEEyS8_dNS5_3std3__410__identityEEEvT0_PT3_T1_NS0_13GridEvenShareISO_EET2_T4_:
.text._ZN3cub18CUB_300001_SM_10006detail6reduce18DeviceReduceKernelINS2_10policy_hubIdyN4cuda3__47maximumIdEEE10Policy1000EN6thrust24THRUST_300001_SM_1000_NS6detail15normal_iteratorINSC_10device_ptrIdEEEEyS8_dNS5_3std3__410__identityEEEvT0_PT3_T1_NS0_13GridEvenShareISO_EET2_T4_:
[----:B------:R-:W-:Y:S08]  /*0000*/  LDC R1, c[0x0][0x37c] ;  /* 0x0000df00ff017b82 */ /* 0x000ff00000000800 */
[----:B------:R-:W0:Y:S01]  /*0010*/  S2UR UR16, SR_CTAID.X ;  /* 0x00000000001079c3 */ /* 0x000e220000002500 */
[----:B------:R-:W1:Y:S01]  /*0020*/  LDCU.64 UR8, c[0x0][0x3b8] ;  /* 0x00007700ff0877ac */ /* 0x000e620008000a00 */
[----:B------:R-:W-:Y:S01]  /*0030*/  BSSY.RECONVERGENT B0, `(.L_x_57) ;  /* 0x000030b000007945 */ /* 0x000fe20003800200 */
[----:B------:R-:W2:Y:S01]  /*0040*/  LDCU UR5, c[0x0][0x3c0] ;  /* 0x00007800ff0577ac */ /* 0x000ea20008000800 */
[----:B------:R-:W3:Y:S01]  /*0050*/  LDCU.64 UR14, c[0x0][0x358] ;  /* 0x00006b00ff0e77ac */ /* 0x000ee20008000a00 */
[----:B-1----:R-:W-:-:S02]  /*0060*/  IMAD.U32 R4, RZ, RZ, UR8 ;  /* 0x00000008ff047e24 */ /* 0x002fc4000f8e00ff */
[----:B------:R-:W-:Y:S01]  /*0070*/  IMAD.U32 R3, RZ, RZ, UR9 ;  /* 0x00000009ff037e24 */ /* 0x000fe2000f8e00ff */
[----:B--2---:R-:W-:Y:S02]  /*0080*/  USHF.L.U32 UR5, UR5, 0xb, URZ ;  /* 0x0000000b05057899 */ /* 0x004fe400080006ff */
[----:B0-----:R-:W-:Y:S02]  /*0090*/  USHF.L.U32 UR7, UR16, 0xb, URZ ;  /* 0x0000000b10077899 */ /* 0x001fe400080006ff */
[----:B------:R-:W-:-:S04]  /*00a0*/  USHF.R.S32.HI UR4, URZ, 0x1f, UR5 ;  /* 0x0000001fff047899 */ /* 0x000fc80008011405 */
[----:B------:R-:W-:-:S04]  /*00b0*/  IADD3 R5, P1, PT, R4, -UR7, RZ ;  /* 0x8000000704057c10 */ /* 0x000fc8000ff3e0ff */
[----:B------:R-:W-:Y:S02]  /*00c0*/  ISETP.GT.U32.AND P0, PT, R5, 0x7ff, PT ;  /* 0x000007ff0500780c */ /* 0x000fe40003f04070 */
[----:B------:R-:W-:-:S04]  /*00d0*/  IADD3.X R2, PT, PT, R3, -0x1, RZ, P1, !PT ;  /* 0xffffffff03027810 */ /* 0x000fc80000ffe4ff */
[----:B------:R-:W-:-:S13]  /*00e0*/  ISETP.GT.U32.AND.EX P0, PT, R2, RZ, PT, P0 ;  /* 0x000000ff0200720c */ /* 0x000fda0003f04100 */
[----:B---3--:R-:W-:Y:S05]  /*00f0*/  @P0 BRA `(.L_x_58) ;  /* 0x0000001400ec0947 */ /* 0x008fea0003800000 */
[----:B------:R-:W0:Y:S01]  /*0100*/  S2R R0, SR_TID.X ;  /* 0x0000000000007919 */ /* 0x000e220000002100 */
[----:B------:R-:W-:Y:S01]  /*0110*/  VIADD R3, R4, -UR7 ;  /* 0x8000000704037c36 */ /* 0x000fe20008000000 */
[----:B------:R-:W-:Y:S01]  /*0120*/  BSSY.RECONVERGENT B1, `(.L_x_59) ;  /* 0x000000a000017945 */ /* 0x000fe20003800200 */
[----:B------:R-:W-:-:S03]  /*0130*/  CS2R R10, SRZ ;  /* 0x00000000000a7805 */ /* 0x000fc6000001ff00 */
[----:B0-----:R-:W-:Y:S01]  /*0140*/  ISETP.GE.AND P0, PT, R0, R3, PT ;  /* 0x000000030000720c */ /* 0x001fe20003f06270 */
[----:B------:R-:W-:-:S12]  /*0150*/  IMAD.MOV.U32 R2, RZ, RZ, R0 ;  /* 0x000000ffff027224 */ /* 0x000fd800078e0000 */
[----:B------:R-:W-:Y:S05]  /*0160*/  @P0 BRA `(.L_x_60) ;  /* 0x0000000000140947 */ /* 0x000fea0003800000 */
[----:B------:R-:W0:Y:S01]  /*0170*/  LDC.64 R10, c[0x0][0x380] ;  /* 0x0000e000ff0a7b82 */ /* 0x000e220000000a00 */
[----:B------:R-:W-:-:S04]  /*0180*/  VIADD R5, R0, UR7 ;  /* 0x0000000700057c36 */ /* 0x000fc80008000000 */
[----:B0-----:R-:W-:-:S06]  /*0190*/  IMAD.WIDE.U32 R10, R5, 0x8, R10 ;  /* 0x00000008050a7825 */ /* 0x001fcc00078e000a */
[----:B------:R-:W5:Y:S01]  /*01a0*/  LDG.E.64 R10, desc[UR14][R10.64] ;  /* 0x0000000e0a0a7981 */ /* 0x000f62000c1e1b00 */
[----:B------:R-:W-:-:S07]  /*01b0*/  VIADD R2, R0, 0x100 ;  /* 0x0000010000027836 */ /* 0x000fce0000000000 */
.L_x_60:
[----:B------:R-:W-:Y:S05]  /*01c0*/  BSYNC.RECONVERGENT B1 ;  /* 0x0000000000017941 */ /* 0x000fea0003800200 */
.L_x_59:
[----:B------:R-:W-:Y:S01]  /*01d0*/  ISETP.GE.AND P0, PT, R2, R3, PT ;  /* 0x000000030200720c */ /* 0x000fe20003f06270 */
[----:B------:R-:W-:-:S12]  /*01e0*/  BSSY.RECONVERGENT B1, `(.L_x_61) ;  /* 0x00000b3000017945 */ /* 0x000fd80003800200 */
[----:B------:R-:W-:Y:S05]  /*01f0*/  @P0 BRA `(.L_x_62) ;  /* 0x0000000800c40947 */ /* 0x000fea0003800000 */
[----:B------:R-:W-:Y:S01]  /*0200*/  LOP3.LUT R5, RZ, R2, RZ, 0x33, !PT ;  /* 0x00000002ff057212 */ /* 0x000fe200078e33ff */
[----:B------:R-:W-:Y:S03]  /*0210*/  BSSY.RECONVERGENT B2, `(.L_x_63) ;  /* 0x0000057000027945 */ /* 0x000fe60003800200 */
[----:B------:R-:W-:-:S04]  /*0220*/  IADD3 R6, PT, PT, R4, -UR7, R5 ;  /* 0x8000000704067c10 */ /* 0x000fc8000fffe005 */
[C---:B------:R-:W-:Y:S02]  /*0230*/  ISETP.GE.U32.AND P1, PT, R6.reuse, 0xf00, PT ;  /* 0x00000f000600780c */ /* 0x040fe40003f26070 */
[----:B------:R-:W-:-:S04]  /*0240*/  LEA.HI R4, R6, 0x1, RZ, 0x18 ;  /* 0x0000000106047811 */ /* 0x000fc800078fc0ff */
[----:B------:R-:W-:-:S04]  /*0250*/  LOP3.LUT R5, R4, 0xf, RZ, 0xc0, !PT ;  /* 0x0000000f04057812 */ /* 0x000fc800078ec0ff */
[----:B------:R-:W-:-:S03]  /*0260*/  ISETP.NE.AND P0, PT, R5, RZ, PT ;  /* 0x000000ff0500720c */ /* 0x000fc60003f05270 */
[----:B------:R-:W-:Y:S10]  /*0270*/  @!P1 BRA `(.L_x_64) ;  /* 0x0000000400409947 */ /* 0x000ff40003800000 */
[----:B------:R-:W0:Y:S01]  /*0280*/  LDCU.64 UR8, c[0x0][0x380] ;  /* 0x00007000ff0877ac */ /* 0x000e220008000a00 */
[----:B------:R-:W-:Y:S01]  /*0290*/  IMAD.WIDE.U32 R6, R2, 0x8, RZ ;  /* 0x0000000802067825 */ /* 0x000fe200078e00ff */
[----:B------:R-:W-:Y:S01]  /*02a0*/  LOP3.LUT R26, R4, 0x1fffff0, RZ, 0xc0, !PT ;  /* 0x01fffff0041a7812 */ /* 0x000fe200078ec0ff */
[----:B------:R-:W-:-:S04]  /*02b0*/  UIMAD.WIDE.U32 UR4, UR16, 0x4000, URZ ;  /* 0x00004000100478a5 */ /* 0x000fc8000f8e00ff */
[----:B------:R-:W-:Y:S02]  /*02c0*/  IMAD.MOV R26, RZ, RZ, -R26 ;  /* 0x000000ffff1a7224 */ /* 0x000fe400078e0a1a */
[----:B------:R-:W-:Y:S02]  /*02d0*/  LOP3.LUT R6, R6, UR4, RZ, 0xfc, !PT ;  /* 0x0000000406067c12 */ /* 0x000fe4000f8efcff */
[----:B------:R-:W-:Y:S02]  /*02e0*/  LOP3.LUT R7, R7, UR5, RZ, 0xfc, !PT ;  /* 0x0000000507077c12 */ /* 0x000fe4000f8efcff */
[----:B0-----:R-:W-:-:S04]  /*02f0*/  IADD3 R6, P1, PT, R6, UR8, RZ ;  /* 0x0000000806067c10 */ /* 0x001fc8000ff3e0ff */
[----:B------:R-:W-:-:S04]  /*0300*/  IADD3 R6, P2, PT, R6, 0x4000, RZ ;  /* 0x0000400006067810 */ /* 0x000fc80007f5e0ff */
[----:B------:R-:W-:-:S09]  /*0310*/  IADD3.X R7, PT, PT, RZ, UR9, R7, P2, P1 ;  /* 0x00000009ff077c10 */ /* 0x000fd200097e2407 */
.L_x_65:
[----:B------:R-:W2:Y:S04]  /*0320*/  LDG.E.64 R8, desc[UR14][R6.64+-0x4000] ;  /* 0xffc0000e06087981 */ /* 0x000ea8000c1e1b00 */
[----:B------:R-:W3:Y:S04]  /*0330*/  LDG.E.64 R12, desc[UR14][R6.64+-0x3800] ;  /* 0xffc8000e060c7981 */ /* 0x000ee8000c1e1b00 */
[----:B------:R-:W4:Y:S04]  /*0340*/  LDG.E.64 R14, desc[UR14][R6.64+-0x3000] ;  /* 0xffd0000e060e7981 */ /* 0x000f28000c1e1b00 */
[----:B------:R-:W4:Y:S04]  /*0350*/  LDG.E.64 R16, desc[UR14][R6.64+-0x2800] ;  /* 0xffd8000e06107981 */ /* 0x000f28000c1e1b00 */
[----:B------:R-:W4:Y:S04]  /*0360*/  LDG.E.64 R18, desc[UR14][R6.64+-0x2000] ;  /* 0xffe0000e06127981 */ /* 0x000f28000c1e1b00 */
[----:B------:R-:W4:Y:S04]  /*0370*/  LDG.E.64 R20, desc[UR14][R6.64+-0x1800] ;  /* 0xffe8000e06147981 */ /* 0x000f28000c1e1b00 */
[----:B------:R-:W4:Y:S04]  /*0380*/  LDG.E.64 R22, desc[UR14][R6.64+-0x1000] ;  /* 0xfff0000e06167981 */ /* 0x000f28000c1e1b00 */
[----:B------:R-:W4:Y:S01]  /*0390*/  LDG.E.64 R24, desc[UR14][R6.64+-0x800] ;  /* 0xfff8000e06187981 */ /* 0x000f22000c1e1b00 */
[----:B--2--5:R-:W-:-:S06]  /*03a0*/  DSETP.GEU.AND P1, PT, R10, R8, PT ;  /* 0x000000080a00722a */ /* 0x024fcc0003f2e000 */
[----:B------:R-:W-:Y:S02]  /*03b0*/  FSEL R10, R8, R10, !P1 ;  /* 0x0000000a080a7208 */ /* 0x000fe40004800000 */
[----:B------:R-:W-:Y:S02]  /*03c0*/  FSEL R11, R9, R11, !P1 ;  /* 0x0000000b090b7208 */ /* 0x000fe40004800000 */
[----:B------:R-:W2:Y:S04]  /*03d0*/  LDG.E.64 R8, desc[UR14][R6.64] ;  /* 0x0000000e06087981 */ /* 0x000ea8000c1e1b00 */
[----:B---3--:R-:W-:-:S06]  /*03e0*/  DSETP.GEU.AND P1, PT, R10, R12, PT ;  /* 0x0000000c0a00722a */ /* 0x008fcc0003f2e000 */
[----:B------:R-:W-:Y:S02]  /*03f0*/  FSEL R12, R12, R10, !P1 ;  /* 0x0000000a0c0c7208 */ /* 0x000fe40004800000 */
[----:B------:R-:W-:Y:S02]  /*0400*/  FSEL R13, R13, R11, !P1 ;  /* 0x0000000b0d0d7208 */ /* 0x000fe40004800000 */
[----:B------:R-:W3:Y:S04]  /*0410*/  LDG.E.64 R10, desc[UR14][R6.64+0x800] ;  /* 0x0008000e060a7981 */ /* 0x000ee8000c1e1b00 */
[----:B----4-:R-:W-:-:S06]  /*0420*/  DSETP.GEU.AND P1, PT, R12, R14, PT ;  /* 0x0000000e0c00722a */ /* 0x010fcc0003f2e000 */
[----:B------:R-:W-:Y:S02]  /*0430*/  FSEL R14, R14, R12, !P1 ;  /* 0x0000000c0e0e7208 */ /* 0x000fe40004800000 */
[----:B------:R-:W-:Y:S02]  /*0440*/  FSEL R15, R15, R13, !P1 ;  /* 0x0000000d0f0f7208 */ /* 0x000fe40004800000 */
[----:B------:R-:W4:Y:S04]  /*0450*/  LDG.E.64 R12, desc[UR14][R6.64+0x1000] ;  /* 0x0010000e060c7981 */ /* 0x000f28000c1e1b00 */
[----:B------:R-:W-:-:S06]  /*0460*/  DSETP.GEU.AND P1, PT, R14, R16, PT ;  /* 0x000000100e00722a */ /* 0x000fcc0003f2e000 */
        /* <DEDUP_REMOVED lines=18> */
[----:B------:R0:W4:Y:S01]  /*0590*/  LDG.E.64 R24, desc[UR14][R6.64+0x3800] ;  /* 0x0038000e06187981 */ /* 0x000122000c1e1b00 */
[----:B------:R-:W-:-:S05]  /*05a0*/  VIADD R26, R26, 0x10 ;  /* 0x000000101a1a7836 */ /* 0x000fca0000000000 */
[----:B------:R-:W-:Y:S02]  /*05b0*/  ISETP.NE.AND P2, PT, R26, RZ, PT ;  /* 0x000000ff1a00720c */ /* 0x000fe40003f45270 */
[----:B0-----:R-:W-:Y:S01]  /*05c0*/  IADD3 R6, P3, PT, R6, 0x8000, RZ ;  /* 0x0000800006067810 */ /* 0x001fe20007f7e0ff */
[----:B------:R-:W-:-:S04]  /*05d0*/  VIADD R2, R2, 0x1000 ;  /* 0x0000100002027836 */ /* 0x000fc80000000000 */
[----:B------:R-:W-:Y:S01]  /*05e0*/  IMAD.X R7, RZ, RZ, R7, P3 ;  /* 0x000000ffff077224 */ /* 0x000fe200018e0607 */
        /* <DEDUP_REMOVED lines=24> */
[----:B------:R-:W-:Y:S06]  /*0770*/  @P2 BRA `(.L_x_65) ;  /* 0xfffffff800e82947 */ /* 0x000fec000383ffff */
.L_x_64:
[----:B------:R-:W-:Y:S05]  /*0780*/  BSYNC.RECONVERGENT B2 ;  /* 0x0000000000027941 */ /* 0x000fea0003800200 */
.L_x_63:
[----:B------:R-:W-:Y:S05]  /*0790*/  @!P0 BRA `(.L_x_62) ;  /* 0x00000004005c8947 */ /* 0x000fea0003800000 */
[----:B------:R-:W-:Y:S01]  /*07a0*/  ISETP.GE.U32.AND P1, PT, R5, 0x8, PT ;  /* 0x000000080500780c */ /* 0x000fe20003f26070 */
[----:B------:R-:W-:Y:S01]  /*07b0*/  BSSY.RECONVERGENT B2, `(.L_x_66) ;  /* 0x000002a000027945 */ /* 0x000fe20003800200 */
[----:B------:R-:W-:-:S04]  /*07c0*/  LOP3.LUT R26, R4, 0x7, RZ, 0xc0, !PT ;  /* 0x00000007041a7812 */ /* 0x000fc800078ec0ff */
[----:B------:R-:W-:-:S07]  /*07d0*/  ISETP.NE.AND P0, PT, R26, RZ, PT ;  /* 0x000000ff1a00720c */ /* 0x000fce0003f05270 */
[----:B------:R-:W-:Y:S06]  /*07e0*/  @!P1 BRA `(.L_x_67) ;  /* 0x0000000000989947 */ /* 0x000fec0003800000 */
[----:B------:R-:W0:Y:S01]  /*07f0*/  LDCU.64 UR4, c[0x0][0x380] ;  /* 0x00007000ff0477ac */ /* 0x000e220008000a00 */
[----:B------:R-:W-:-:S04]  /*0800*/  IADD3 R5, P1, PT, R2, UR7, RZ ;  /* 0x0000000702057c10 */ /* 0x000fc8000ff3e0ff */
[----:B------:R-:W-:Y:S02]  /*0810*/  LEA.HI.X.SX32 R6, R2, RZ, 0x1, P1 ;  /* 0x000000ff02067211 */ /* 0x000fe400008f0eff */
[----:B0-----:R-:W-:-:S04]  /*0820*/  LEA R24, P1, R5, UR4, 0x3 ;  /* 0x0000000405187c11 */ /* 0x001fc8000f8218ff */
[----:B------:R-:W-:-:S05]  /*0830*/  LEA.HI.X R25, R5, UR5, R6, 0x3, P1 ;  /* 0x0000000505197c11 */ /* 0x000fca00088f1c06 */
        /* <DEDUP_REMOVED lines=32> */
[----:B------:R-:W-:-:S07]  /*0a40*/  FSEL R11, R23, R7, !P1 ;  /* 0x00000007170b7208 */ /* 0x000fce0004800000 */
.L_x_67:
[----:B------:R-:W-:Y:S05]  /*0a50*/  BSYNC.RECONVERGENT B2 ;  /* 0x0000000000027941 */ /* 0x000fea0003800200 */
.L_x_66:
        /* <DEDUP_REMOVED lines=28> */
.L_x_69:
[----:B------:R-:W-:Y:S05]  /*0c20*/  BSYNC.RECONVERGENT B2 ;  /* 0x0000000000027941 */ /* 0x000fea0003800200 */
.L_x_68:
[----:B------:R-:W-:Y:S05]  /*0c30*/  @!P0 BRA `(.L_x_62) ;  /* 0x0000000000348947 */ /* 0x000fea0003800000 */
[----:B------:R-:W0:Y:S01]  /*0c40*/  LDC.64 R6, c[0x0][0x380] ;  /* 0x0000e000ff067b82 */ /* 0x000e220000000a00 */
[----:B------:R-:W-:Y:S02]  /*0c50*/  IMAD.U32 R5, RZ, RZ, UR16 ;  /* 0x00000010ff057e24 */ /* 0x000fe4000f8e00ff */
[----:B------:R-:W-:Y:S02]  /*0c60*/  IMAD.MOV R8, RZ, RZ, -R4 ;  /* 0x000000ffff087224 */ /* 0x000fe400078e0a04 */
[----:B0-----:R-:W-:-:S07]  /*0c70*/  IMAD.WIDE.U32 R4, R5, 0x4000, R6 ;  /* 0x0000400005047825 */ /* 0x001fce00078e0006 */
.L_x_70:
[----:B------:R-:W-:-:S06]  /*0c80*/  IMAD.WIDE R6, R2, 0x8, R4 ;  /* 0x0000000802067825 */ /* 0x000fcc00078e0204 */
[----:B------:R-:W2:Y:S01]  /*0c90*/  LDG.E.64 R6, desc[UR14][R6.64] ;  /* 0x0000000e06067981 */ /* 0x000ea2000c1e1b00 */
[----:B------:R-:W-:Y:S02]  /*0ca0*/  VIADD R8, R8, 0x1 ;  /* 0x0000000108087836 */ /* 0x000fe40000000000 */
[----:B------:R-:W-:-:S03]  /*0cb0*/  VIADD R2, R2, 0x100 ;  /* 0x0000010002027836 */ /* 0x000fc60000000000 */
[----:B------:R-:W-:Y:S01]  /*0cc0*/  ISETP.NE.AND P1, PT, R8, RZ, PT ;  /* 0x000000ff0800720c */ /* 0x000fe20003f25270 */
[----:B--2--5:R-:W-:-:S06]  /*0cd0*/  DSETP.GEU.AND P0, PT, R10, R6, PT ;  /* 0x000000060a00722a */ /* 0x024fcc0003f0e000 */
[----:B------:R-:W-:Y:S02]  /*0ce0*/  FSEL R10, R6, R10, !P0 ;  /* 0x0000000a060a7208 */ /* 0x000fe40004000000 */
[----:B------:R-:W-:-:S04]  /*0cf0*/  FSEL R11, R7, R11, !P0 ;  /* 0x0000000b070b7208 */ /* 0x000fc80004000000 */
[----:B------:R-:W-:Y:S05]  /*0d00*/  @P1 BRA `(.L_x_70) ;  /* 0xfffffffc00dc1947 */ /* 0x000fea000383ffff */
.L_x_62:
[----:B------:R-:W-:Y:S05]  /*0d10*/  BSYNC.RECONVERGENT B1 ;  /* 0x0000000000017941 */ /* 0x000fea0003800200 */
.L_x_61:
        /* <DEDUP_REMOVED lines=16> */
[----:B------:R-:W0:Y:S01]  /*0e20*/  SHFL.DOWN PT, R5, R3, 0x2, 0x1f ;  /* 0x08401f0003057f89 */ /* 0x000e2200000e0000 */
[----:B------:R-:W1:Y:S01]  /*0e30*/  @!P2 S2R R8, SR_CgaCtaId ;  /* 0x000000000008a919 */ /* 0x000e620000008800 */
[----:B0-----:R-:W-:-:S06]  /*0e40*/  DSETP.GEU.AND P1, PT, R2, R4, PT ;  /* 0x000000040200722a */ /* 0x001fcc0003f2e000 */
[----:B------:R-:W-:Y:S02]  /*0e50*/  @!P0 FSEL R2, R4, R2, !P1 ;  /* 0x0000000204028208 */ /* 0x000fe40004800000 */
[----:B------:R-:W-:Y:S02]  /*0e60*/  @!P0 FSEL R3, R5, R3, !P1 ;  /* 0x0000000305038208 */ /* 0x000fe40004800000 */
[----:B------:R-:W-:Y:S01]  /*0e70*/  ISETP.GT.AND P0, PT, R9, 0x1b, PT ;  /* 0x0000001b0900780c */ /* 0x000fe20003f04270 */
[----:B------:R-:W-:Y:S01]  /*0e80*/  SHFL.DOWN PT, R4, R2, 0x4, 0x1f ;  /* 0x08801f0002047f89 */ /* 0x000fe200000e0000 */
[----:B-1----:R-:W-:Y:S02]  /*0e90*/  @!P2 LEA R11, R8, R7, 0x18 ;  /* 0x00000007080ba211 */ /* 0x002fe400078ec0ff */
[----:B------:R-:W-:Y:S01]  /*0ea0*/  @!P2 LOP3.LUT R8, R6, 0xf8, RZ, 0xc0, !PT ;  /* 0x000000f80608a812 */ /* 0x000fe200078ec0ff */
[----:B------:R-:W0:Y:S04]  /*0eb0*/  SHFL.DOWN PT, R5, R3, 0x4, 0x1f ;  /* 0x08801f0003057f89 */ /* 0x000e2800000e0000 */
        /* <DEDUP_REMOVED lines=51> */
.L_x_71:
[----:B------:R-:W-:-:S05]  /*11f0*/  LOP3.LUT R2, R0, 0x3e0, RZ, 0xc0, !PT ;  /* 0x000003e000027812 */ /* 0x000fca00078ec0ff */
[----:B------:R-:W-:Y:S01]  /*1200*/  VIADD R4, R2, 0x20 ;  /* 0x0000002002047836 */ /* 0x000fe20000000000 */
[----:B------:R-:W-:-:S04]  /*1210*/  LOP3.LUT R2, RZ, R2, RZ, 0x33, !PT ;  /* 0x00000002ff027212 */ /* 0x000fc800078e33ff */
[----:B------:R-:W-:Y:S01]  /*1220*/  ISETP.GT.AND P0, PT, R4, R3, PT ;  /* 0x000000030400720c */ /* 0x000fe20003f04270 */
[----:B------:R-:W-:-:S05]  /*1230*/  IMAD.IADD R2, R3, 0x1, R2 ;  /* 0x0000000103027824 */ /* 0x000fca00078e0202 */
[----:B------:R-:W-:Y:S02]  /*1240*/  SEL R5, R2, 0x1f, P0 ;  /* 0x0000001f02057807 */ /* 0x000fe40000000000 */
[----:B------:R-:W0:Y:S03]  /*1250*/  S2R R2, SR_LANEID ;  /* 0x0000000000027919 */ /* 0x000e260000000000 */
[----:B-----5:R-:W-:Y:S04]  /*1260*/  SHFL.DOWN PT, R6, R10, 0x1, R5 ;  /* 0x082000000a067989 */ /* 0x020fe800000e0005 */
[----:B------:R-:W1:Y:S02]  /*1270*/  SHFL.DOWN PT, R7, R11, 0x1, R5 ;  /* 0x082000000b077989 */ /* 0x000e6400000e0005 */
[----:B-1----:R-:W-:Y:S01]  /*1280*/  DSETP.GEU.AND P1, PT, R10, R6, PT ;  /* 0x000000060a00722a */ /* 0x002fe20003f2e000 */
[----:B0-----:R-:W-:-:S05]  /*1290*/  ISETP.GE.AND P0, PT, R2, R5, PT ;  /* 0x000000050200720c */ /* 0x001fca0003f06270 */
[-C--:B------:R-:W-:Y:S01]  /*12a0*/  FSEL R9, R6, R10.reuse, !P1 ;  /* 0x0000000a06097208 */ /* 0x080fe20004800000 */
[----:B------:R-:W-:Y:S01]  /*12b0*/  VIADD R6, R2, 0x2 ;  /* 0x0000000202067836 */ /* 0x000fe20000000000 */
[-C--:B------:R-:W-:Y:S02]  /*12c0*/  FSEL R7, R7, R11.reuse, !P1 ;  /* 0x0000000b07077208 */ /* 0x080fe40004800000 */
[----:B------:R-:W-:Y:S02]  /*12d0*/  FSEL R4, R9, R10, !P0 ;  /* 0x0000000a09047208 */ /* 0x000fe40004000000 */
[----:B------:R-:W-:Y:S02]  /*12e0*/  FSEL R7, R7, R11, !P0 ;  /* 0x0000000b07077208 */ /* 0x000fe40004000000 */
[----:B------:R-:W-:Y:S01]  /*12f0*/  ISETP.GT.AND P0, PT, R6, R5, PT ;  /* 0x000000050600720c */ /* 0x000fe20003f04270 */
[----:B------:R-:W-:Y:S01]  /*1300*/  SHFL.DOWN PT, R8, R4, 0x2, R5 ;  /* 0x0840000004087989 */ /* 0x000fe200000e0005 */
[----:B------:R-:W-:-:S03]  /*1310*/  IMAD.MOV.U32 R6, RZ, RZ, R4 ;  /* 0x000000ffff067224 */ /* 0x000fc600078e0004 */
[----:B------:R-:W0:Y:S03]  /*1320*/  SHFL.DOWN PT, R9, R7, 0x2, R5 ;  /* 0x0840000007097989 */ /* 0x000e2600000e0005 */
[----:B0-----:R-:W-:Y:S01]  /*1330*/  DSETP.GEU.AND P1, PT, R6, R8, PT ;  /* 0x000000080600722a */ /* 0x001fe20003f2e000 */
[----:B------:R-:W-:-:S05]  /*1340*/  VIADD R6, R2, 0x4 ;  /* 0x0000000402067836 */ /* 0x000fca0000000000 */
[----:B------:R-:W-:Y:S02]  /*1350*/  @!P0 FSEL R4, R8, R4, !P1 ;  /* 0x0000000408048208 */ /* 0x000fe40004800000 */
[----:B------:R-:W-:Y:S02]  /*1360*/  @!P0 FSEL R7, R9, R7, !P1 ;  /* 0x0000000709078208 */ /* 0x000fe40004800000 */
        /* <DEDUP_REMOVED lines=12> */
[----:B------:R-:W-:Y:S01]  /*1430*/  VIADD R2, R2, 0x10 ;  /* 0x0000001002027836 */ /* 0x000fe20000000000 */
[----:B------:R-:W0:Y:S11]  /*1440*/  SHFL.DOWN PT, R9, R7, 0x8, R5 ;  /* 0x0900000007097989 */ /* 0x000e3600000e0005 */
[----:B------:R-:W1:Y:S01]  /*1450*/  @!P0 S2R R11, SR_CgaCtaId ;  /* 0x00000000000b8919 */ /* 0x000e620000008800 */
[----:B0-----:R-:W-:Y:S01]  /*1460*/  DSETP.GEU.AND P2, PT, R6, R8, PT ;  /* 0x000000080600722a */ /* 0x001fe20003f4e000 */
[----:B------:R-:W-:-:S05]  /*1470*/  @!P0 MOV R6, 0x400 ;  /* 0x0000040000068802 */ /* 0x000fca0000000f00 */
[----:B------:R-:W-:Y:S02]  /*1480*/  @!P1 FSEL R4, R8, R4, !P2 ;  /* 0x0000000408049208 */ /* 0x000fe40005000000 */
[----:B------:R-:W-:Y:S02]  /*1490*/  @!P1 FSEL R7, R9, R7, !P2 ;  /* 0x0000000709079208 */ /* 0x000fe40005000000 */
[----:B------:R-:W-:Y:S01]  /*14a0*/  ISETP.GT.AND P1, PT, R2, R5, PT ;  /* 0x000000050200720c */ /* 0x000fe20003f24270 */
[----:B------:R-:W-:Y:S01]  /*14b0*/  SHFL.DOWN PT, R8, R4, 0x10, R5 ;  /* 0x0a00000004087989 */ /* 0x000fe200000e0005 */
[----:B------:R-:W-:-:S03]  /*14c0*/  @!P0 SHF.R.U32.HI R2, RZ, 0x2, R0 ;  /* 0x00000002ff028819 */ /* 0x000fc60000011600 */
[----:B------:R0:W2:Y:S01]  /*14d0*/  SHFL.DOWN PT, R9, R7, 0x10, R5 ;  /* 0x0a00000007097989 */ /* 0x0000a200000e0005 */
[----:B------:R-:W-:Y:S02]  /*14e0*/  @!P0 LOP3.LUT R2, R2, 0xf8, RZ, 0xc0, !PT ;  /* 0x000000f802028812 */ /* 0x000fe400078ec0ff */
[----:B-1----:R-:W-:-:S05]  /*14f0*/  @!P0 LEA R11, R11, R6, 0x18 ;  /* 0x000000060b0b8211 */ /* 0x002fca00078ec0ff */
[----:B------:R-:W-:Y:S02]  /*1500*/  @!P0 IMAD.IADD R11, R2, 0x1, R11 ;  /* 0x00000001020b8824 */ /* 0x000fe400078e020b */
[----:B0-----:R-:W-:-:S06]  /*1510*/  IMAD.MOV.U32 R5, RZ, RZ, R7 ;  /* 0x000000ffff057224 */ /* 0x001fcc00078e0007 */
[----:B--2---:R-:W-:-:S06]  /*1520*/  DSETP.GEU.AND P2, PT, R4, R8, PT ;  /* 0x000000080400722a */ /* 0x004fcc0003f4e000 */
[----:B------:R-:W-:Y:S02]  /*1530*/  @!P1 FSEL R7, R9, R7, !P2 ;  /* 0x0000000709079208 */ /* 0x000fe40005000000 */
[----:B------:R-:W-:-:S03]  /*1540*/  @!P1 FSEL R4, R8, R4, !P2 ;  /* 0x0000000408049208 */ /* 0x000fc60005000000 */
[----:B------:R-:W-:-:S05]  /*1550*/  IMAD.MOV.U32 R5, RZ, RZ, R7 ;  /* 0x000000ffff057224 */ /* 0x000fca00078e0007 */
[----:B------:R1:W-:Y:S01]  /*1560*/  @!P0 STS.64 [R11+0x8], R4 ;  /* 0x000008040b008388 */ /* 0x0003e20000000a00 */
[----:B------:R-:W-:Y:S01]  /*1570*/  BAR.SYNC.DEFER_BLOCKING 0x0 ;  /* 0x0000000000007b1d */ /* 0x000fe20000010000 */
[----:B------:R-:W-:-:S13]  /*1580*/  ISETP.NE.AND P0, PT, R0, RZ, PT ;  /* 0x000000ff0000720c */ /* 0x000fda0003f05270 */
[----:B-1----:R-:W-:Y:S05]  /*1590*/  @P0 BRA `(.L_x_72) ;  /* 0x0000001800d00947 */ /* 0x002fea0003800000 */
[----:B------:R-:W0:Y:S01]  /*15a0*/  S2UR UR5, SR_CgaCtaId ;  /* 0x00000000000579c3 */ /* 0x000e220000008800 */
[----:B------:R-:W-:Y:S01]  /*15b0*/  UMOV UR4, 0x400 ;  /* 0x0000040000047882 */ /* 0x000fe20000000000 */
[----:B------:R-:W-:Y:S01]  /*15c0*/  ISETP.GT.AND P2, PT, R3, 0x20, PT ;  /* 0x000000200300780c */ /* 0x000fe20003f44270 */
[----:B0-----:R-:W-:-:S09]  /*15d0*/  ULEA UR4, UR5, UR4, 0x18 ;  /* 0x0000000405047291 */ /* 0x001fd2000f8ec0ff */
[----:B------:R-:W0:Y:S04]  /*15e0*/  LDS.128 R12, [UR4+0x10] ;  /* 0x00001004ff0c7984 */ /* 0x000e280008000c00 */
[----:B------:R-:W1:Y:S01]  /*15f0*/  LDS.128 R8, [UR4+0x20] ;  /* 0x00002004ff087984 */ /* 0x000e620008000c00 */
[----:B0-----:R-:W-:-:S06]  /*1600*/  DSETP.GEU.AND P1, PT, R4, R12, PT ;  /* 0x0000000c0400722a */ /* 0x001fcc0003f2e000 */
[-C--:B------:R-:W-:Y:S02]  /*1610*/  FSEL R7, R12, R4.reuse, !P1 ;  /* 0x000000040c077208 */ /* 0x080fe40004800000 */
[-C--:B------:R-:W-:Y:S02]  /*1620*/  FSEL R13, R13, R5.reuse, !P1 ;  /* 0x000000050d0d7208 */ /* 0x080fe40004800000 */
[----:B------:R-:W-:Y:S02]  /*1630*/  FSEL R0, R7, R4, P2 ;  /* 0x0000000407007208 */ /* 0x000fe40001000000 */
[----:B------:R-:W-:Y:S02]  /*1640*/  ISETP.GT.AND P1, PT, R3, 0x40, PT ;  /* 0x000000400300780c */ /* 0x000fe40003f24270 */
[----:B------:R-:W-:Y:S01]  /*1650*/  FSEL R13, R13, R5, P2 ;  /* 0x000000050d0d7208 */ /* 0x000fe20001000000 */
[----:B------:R-:W-:Y:S01]  /*1660*/  IMAD.MOV.U32 R12, RZ, RZ, R0 ;  /* 0x000000ffff0c7224 */ /* 0x000fe200078e0000 */
[----:B------:R-:W-:Y:S01]  /*1670*/  ISETP.GT.AND P2, PT, R3, 0x60, PT ;  /* 0x000000600300780c */ /* 0x000fe20003f44270 */
[----:B------:R-:W0:Y:S04]  /*1680*/  LDS.128 R4, [UR4+0x30] ;  /* 0x00003004ff047984 */ /* 0x000e280008000c00 */
[----:B------:R-:W-:-:S06]  /*1690*/  DSETP.GEU.AND P3, PT, R12, R14, PT ;  /* 0x0000000e0c00722a */ /* 0x000fcc0003f6e000 */
[----:B------:R-:W-:Y:S02]  /*16a0*/  @P1 FSEL R0, R14, R0, !P3 ;  /* 0x000000000e001208 */ /* 0x000fe40005800000 */
[----:B------:R-:W-:Y:S02]  /*16b0*/  @P1 FSEL R13, R15, R13, !P3 ;  /* 0x0000000d0f0d1208 */ /* 0x000fe40005800000 */
[----:B------:R-:W-:Y:S01]  /*16c0*/  ISETP.GT.AND P1, PT, R3, 0x80, PT ;  /* 0x000000800300780c */ /* 0x000fe20003f24270 */
[----:B------:R-:W-:-:S06]  /*16d0*/  IMAD.MOV.U32 R12, RZ, RZ, R0 ;  /* 0x000000ffff0c7224 */ /* 0x000fcc00078e0000 */
[----:B-1----:R-:W-:-:S06]  /*16e0*/  DSETP.GEU.AND P3, PT, R12, R8, PT ;  /* 0x000000080c00722a */ /* 0x002fcc0003f6e000 */
[----:B------:R-:W-:Y:S02]  /*16f0*/  @P2 FSEL R0, R8, R0, !P3 ;  /* 0x0000000008002208 */ /* 0x000fe40005800000 */
[----:B------:R-:W-:Y:S02]  /*1700*/  @P2 FSEL R13, R9, R13, !P3 ;  /* 0x0000000d090d2208 */ /* 0x000fe40005800000 */
[----:B------:R-:W-:Y:S01]  /*1710*/  ISETP.GT.AND P2, PT, R3, 0xa0, PT ;  /* 0x000000a00300780c */ /* 0x000fe20003f44270 */
[----:B------:R-:W-:Y:S01]  /*1720*/  IMAD.MOV.U32 R12, RZ, RZ, R0 ;  /* 0x000000ffff0c7224 */ /* 0x000fe200078e0000 */
[----:B------:R-:W1:Y:S05]  /*1730*/  LDS.64 R8, [UR4+0x40] ;  /* 0x00004004ff087984 */ /* 0x000e6a0008000a00 */
[----:B------:R-:W-:-:S06]  /*1740*/  DSETP.GEU.AND P3, PT, R12, R10, PT ;  /* 0x0000000a0c00722a */ /* 0x000fcc0003f6e000 */
[----:B------:R-:W-:Y:S02]  /*1750*/  @P1 FSEL R0, R10, R0, !P3 ;  /* 0x000000000a001208 */ /* 0x000fe40005800000 */
[----:B------:R-:W-:Y:S02]  /*1760*/  @P1 FSEL R13, R11, R13, !P3 ;  /* 0x0000000d0b0d1208 */ /* 0x000fe40005800000 */
[----:B------:R-:W-:Y:S01]  /*1770*/  ISETP.GT.AND P1, PT, R3, 0xc0, PT ;  /* 0x000000c00300780c */ /* 0x000fe20003f24270 */
[----:B------:R-:W-:Y:S02]  /*1780*/  IMAD.MOV.U32 R10, RZ, RZ, R0 ;  /* 0x000000ffff0a7224 */ /* 0x000fe400078e0000 */
[----:B------:R-:W-:-:S06]  /*1790*/  IMAD.MOV.U32 R11, RZ, RZ, R13 ;  /* 0x000000ffff0b7224 */ /* 0x000fcc00078e000d */
[----:B0-----:R-:W-:-:S06]  /*17a0*/  DSETP.GEU.AND P3, PT, R10, R4, PT ;  /* 0x000000040a00722a */ /* 0x001fcc0003f6e000 */
[----:B------:R-:W-:Y:S02]  /*17b0*/  @P2 FSEL R0, R4, R0, !P3 ;  /* 0x0000000004002208 */ /* 0x000fe40005800000 */
[----:B------:R-:W-:Y:S02]  /*17c0*/  @P2 FSEL R13, R5, R13, !P3 ;  /* 0x0000000d050d2208 */ /* 0x000fe40005800000 */
[----:B------:R-:W-:Y:S01]  /*17d0*/  ISETP.GT.AND P2, PT, R3, 0xe0, PT ;  /* 0x000000e00300780c */ /* 0x000fe20003f44270 */
[----:B------:R-:W-:Y:S02]  /*17e0*/  IMAD.MOV.U32 R4, RZ, RZ, R0 ;  /* 0x000000ffff047224 */ /* 0x000fe400078e0000 */
[----:B------:R-:W-:-:S06]  /*17f0*/  IMAD.MOV.U32 R5, RZ, RZ, R13 ;  /* 0x000000ffff057224 */ /* 0x000fcc00078e000d */
[----:B------:R-:W-:-:S06]  /*1800*/  DSETP.GEU.AND P3, PT, R4, R6, PT ;  /* 0x000000060400722a */ /* 0x000fcc0003f6e000 */
[----:B------:R-:W-:Y:S02]  /*1810*/  @P1 FSEL R0, R6, R0, !P3 ;  /* 0x0000000006001208 */ /* 0x000fe40005800000 */
[----:B------:R-:W-:-:S03]  /*1820*/  @P1 FSEL R13, R7, R13, !P3 ;  /* 0x0000000d070d1208 */ /* 0x000fc60005800000 */
[----:B------:R-:W-:Y:S02]  /*1830*/  IMAD.MOV.U32 R2, RZ, RZ, R0 ;  /* 0x000000ffff027224 */ /* 0x000fe400078e0000 */
[----:B------:R-:W-:-:S06]  /*1840*/  IMAD.MOV.U32 R3, RZ, RZ, R13 ;  /* 0x000000ffff037224 */ /* 0x000fcc00078e000d */
[----:B-1----:R-:W-:-:S06]  /*1850*/  DSETP.GEU.AND P1, PT, R2, R8, PT ;  /* 0x000000080200722a */ /* 0x002fcc0003f2e000 */
[----:B------:R-:W-:Y:S02]  /*1860*/  @P2 FSEL R0, R8, R0, !P1 ;  /* 0x0000000008002208 */ /* 0x000fe40004800000 */
[----:B------:R-:W-:-:S03]  /*1870*/  @P2 FSEL R13, R9, R13, !P1 ;  /* 0x0000000d090d2208 */ /* 0x000fc60004800000 */
[----:B------:R-:W-:Y:S02]  /*1880*/  IMAD.MOV.U32 R4, RZ, RZ, R0 ;  /* 0x000000ffff047224 */ /* 0x000fe400078e0000 */
[----:B------:R-:W-:Y:S01]  /*1890*/  IMAD.MOV.U32 R5, RZ, RZ, R13 ;  /* 0x000000ffff057224 */ /* 0x000fe200078e000d */
[----:B------:R-:W-:Y:S06]  /*18a0*/  BRA `(.L_x_72) ;  /* 0x00000018000c7947 */ /* 0x000fec0003800000 */
.L_x_58:
[----:B------:R-:W0:Y:S01]  /*18b0*/  S2R R0, SR_TID.X ;  /* 0x0000000000007919 */ /* 0x000e220000002100 */
[----:B------:R-:W1:Y:S01]  /*18c0*/  LDC.64 R6, c[0x0][0x380] ;  /* 0x0000e000ff067b82 */ /* 0x000e620000000a00 */
[----:B0-----:R-:W-:-:S04]  /*18d0*/  VIADD R23, R0, UR7 ;  /* 0x0000000700177c36 */ /* 0x001fc80008000000 */
[----:B-1----:R-:W-:-:S05]  /*18e0*/  IMAD.WIDE.U32 R22, R23, 0x8, R6 ;  /* 0x0000000817167825 */ /* 0x002fca00078e0006 */
[----:B------:R-:W2:Y:S04]  /*18f0*/  LDG.E.64 R18, desc[UR14][R22.64] ;  /* 0x0000000e16127981 */ /* 0x000ea8000c1e1b00 */
[----:B------:R-:W2:Y:S04]  /*1900*/  LDG.E.64 R20, desc[UR14][R22.64+0x800] ;  /* 0x0008000e16147981 */ /* 0x000ea8000c1e1b00 */
[----:B------:R-:W3:Y:S04]  /*1910*/  LDG.E.64 R16, desc[UR14][R22.64+0x1000] ;  /* 0x0010000e16107981 */ /* 0x000ee8000c1e1b00 */
[----:B------:R-:W4:Y:S04]  /*1920*/  LDG.E.64 R14, desc[UR14][R22.64+0x1800] ;  /* 0x0018000e160e7981 */ /* 0x000f28000c1e1b00 */
[----:B------:R-:W5:Y:S04]  /*1930*/  LDG.E.64 R12, desc[UR14][R22.64+0x2000] ;  /* 0x0020000e160c7981 */ /* 0x000f68000c1e1b00 */
[----:B------:R-:W5:Y:S04]  /*1940*/  LDG.E.64 R10, desc[UR14][R22.64+0x2800] ;  /* 0x0028000e160a7981 */ /* 0x000f68000c1e1b00 */
[----:B------:R-:W5:Y:S04]  /*1950*/  LDG.E.64 R8, desc[UR14][R22.64+0x3000] ;  /* 0x0030000e16087981 */ /* 0x000f68000c1e1b00 */
[----:B------:R-:W5:Y:S01]  /*1960*/  LDG.E.64 R6, desc[UR14][R22.64+0x3800] ;  /* 0x0038000e16067981 */ /* 0x000f62000c1e1b00 */
        /* <DEDUP_REMOVED lines=18> */
[----:B------:R-:W-:-:S04]  /*1a90*/  ISETP.GE.U32.AND P0, PT, R5, UR5, PT ;  /* 0x0000000505007c0c */ /* 0x000fc8000bf06070 */
[----:B------:R-:W-:Y:S01]  /*1aa0*/  ISETP.GE.U32.AND.EX P0, PT, R2, UR4, PT, P0 ;  /* 0x0000000402007c0c */ /* 0x000fe2000bf06100 */
[----:B------:R-:W-:-:S06]  /*1ab0*/  DSETP.GEU.AND P1, PT, R8, R6, PT ;  /* 0x000000060800722a */ /* 0x000fcc0003f2e000 */
[----:B------:R-:W-:Y:S02]  /*1ac0*/  FSEL R10, R6, R8, !P1 ;  /* 0x00000008060a7208 */ /* 0x000fe40004800000 */
[----:B------:R-:W-:-:S04]  /*1ad0*/  FSEL R11, R7, R9, !P1 ;  /* 0x00000009070b7208 */ /* 0x000fc80004800000 */
[----:B------:R-:W-:Y:S05]  /*1ae0*/  @!P0 BRA `(.L_x_73) ;  /* 0x0000001000408947 */ /* 0x000fea0003800000 */
[----:B------:R-:W-:Y:S01]  /*1af0*/  UIADD3 UR8, UP0, UPT, UR5, UR7, URZ ;  /* 0x0000000705087290 */ /* 0x000fe2000ff1e0ff */
[----:B------:R-:W-:Y:S01]  /*1b00*/  IADD3 R27, P1, PT, R4, -0x800, RZ ;  /* 0xfffff800041b7810 */ /* 0x000fe20007f3e0ff */
[----:B------:R-:W0:Y:S01]  /*1b10*/  LDCU.64 UR12, c[0x0][0x380] ;  /* 0x00007000ff0c77ac */ /* 0x000e220008000a00 */
[----:B------:R-:W-:Y:S02]  /*1b20*/  LOP3.LUT R5, RZ, R0, RZ, 0x33, !PT ;  /* 0x00000000ff057212 */ /* 0x000fe400078e33ff */
[----:B------:R-:W-:Y:S01]  /*1b30*/  IADD3.X R26, PT, PT, R3, -0x1, RZ, P1, !PT ;  /* 0xffffffff031a7810 */ /* 0x000fe20000ffe4ff */
[----:B------:R-:W-:Y:S01]  /*1b40*/  UIADD3.X UR9, UPT, UPT, URZ, UR4, URZ, UP0, !UPT ;  /* 0x00000004ff097290 */ /* 0x000fe200087fe4ff */
[----:B------:R-:W-:Y:S01]  /*1b50*/  ISETP.LT.U32.AND P0, PT, R27, UR8, PT ;  /* 0x000000081b007c0c */ /* 0x000fe2000bf01070 */
[----:B------:R-:W-:Y:S01]  /*1b60*/  UMOV UR6, UR5 ;  /* 0x0000000500067c82 */ /* 0x000fe20008000000 */
[----:B------:R-:W-:Y:S01]  /*1b70*/  IADD3 R9, P2, PT, R0, UR8, RZ ;  /* 0x0000000800097c10 */ /* 0x000fe2000ff5e0ff */
[----:B------:R-:W-:Y:S01]  /*1b80*/  UMOV UR4, URZ ;  /* 0x000000ff00047c82 */ /* 0x000fe20008000000 */
[----:B------:R-:W-:Y:S01]  /*1b90*/  IADD3 R5, PT, PT, R4, -UR5, R5 ;  /* 0x8000000504057c10 */ /* 0x000fe2000fffe005 */
[----:B------:R-:W-:Y:S01]  /*1ba0*/  IMAD.U32 R7, RZ, RZ, UR9 ;  /* 0x00000009ff077e24 */ /* 0x000fe2000f8e00ff */
[----:B------:R-:W-:Y:S01]  /*1bb0*/  UMOV UR10, UR8 ;  /* 0x00000008000a7c82 */ /* 0x000fe20008000000 */
[----:B------:R-:W-:-:S03]  /*1bc0*/  IMAD.X R0, RZ, RZ, UR9, P2 ;  /* 0x00000009ff007e24 */ /* 0x000fc600090e06ff */
[----:B------:R-:W-:Y:S02]  /*1bd0*/  ISETP.GT.U32.AND.EX P0, PT, R7, R26, PT, P0 ;  /* 0x0000001a0700720c */ /* 0x000fe40003f04100 */
[----:B0-----:R-:W-:-:S04]  /*1be0*/  LEA R8, P1, R9, UR12, 0x3 ;  /* 0x0000000c09087c11 */ /* 0x001fc8000f8218ff */
[----:B------:R-:W-:Y:S02]  /*1bf0*/  IADD3 R8, P2, PT, R8, 0x4000, RZ ;  /* 0x0000400008087810 */ /* 0x000fe40007f5e0ff */
[----:B------:R-:W-:Y:S01]  /*1c00*/  LEA.HI.X R9, R9, UR13, R0, 0x3, P1 ;  /* 0x0000000d09097c11 */ /* 0x000fe200088f1c00 */
[----:B------:R-:W-:Y:S01]  /*1c10*/  VIADD R0, R5, -UR7 ;  /* 0x8000000705007c36 */ /* 0x000fe20008000000 */
[----:B------:R-:W-:-:S03]  /*1c20*/  UMOV UR7, UR9 ;  /* 0x0000000900077c82 */ /* 0x000fc60008000000 */
[----:B------:R-:W-:Y:S01]  /*1c30*/  IMAD.X R9, RZ, RZ, R9, P2 ;  /* 0x000000ffff097224 */ /* 0x000fe200010e0609 */
[----:B------:R-:W-:Y:S06]  /*1c40*/  @P0 BRA `(.L_x_74) ;  /* 0x0000000000f40947 */ /* 0x000fec0003800000 */
[----:B------:R-:W0:Y:S01]  /*1c50*/  LDC.64 R2, c[0x0][0x3b8] ;  /* 0x0000ee00ff027b82 */ /* 0x000e220000000a00 */
[----:B------:R-:W1:Y:S01]  /*1c60*/  LDCU.64 UR12, c[0x0][0x380] ;  /* 0x00007000ff0c77ac */ /* 0x000e620008000a00 */
[----:B------:R-:W-:Y:S01]  /*1c70*/  NOP ;  /* 0x0000000000007918 */ /* 0x000fe20000000000 */
.L_x_75:
[----:B------:R-:W2:Y:S02]  /*1c80*/  S2R R4, SR_TID.X ;  /* 0x0000000000047919 */ /* 0x000ea40000002100 */
[----:B--2---:R-:W-:-:S05]  /*1c90*/  IADD3 R4, P0, PT, R4, UR8, RZ ;  /* 0x0000000804047c10 */ /* 0x004fca000ff1e0ff */
[----:B------:R-:W-:Y:S01]  /*1ca0*/  IMAD.X R5, RZ, RZ, UR9, P0 ;  /* 0x00000009ff057e24 */ /* 0x000fe200080e06ff */
[----:B-1----:R-:W-:-:S04]  /*1cb0*/  LEA R24, P0, R4, UR12, 0x3 ;  /* 0x0000000c04187c11 */ /* 0x002fc8000f8018ff */
[----:B------:R-:W-:-:S05]  /*1cc0*/  LEA.HI.X R25, R4, UR13, R5, 0x3, P0 ;  /* 0x0000000d04197c11 */ /* 0x000fca00080f1c05 */
[----:B------:R-:W2:Y:S04]  /*1cd0*/  LDG.E.64 R4, desc[UR14][R24.64] ;  /* 0x0000000e18047981 */ /* 0x000ea8000c1e1b00 */
[----:B------:R-:W3:Y:S04]  /*1ce0*/  LDG.E.64 R6, desc[UR14][R24.64+0x800] ;  /* 0x0008000e18067981 */ /* 0x000ee8000c1e1b00 */
[----:B------:R-:W4:Y:S04]  /*1cf0*/  LDG.E.64 R12, desc[UR14][R24.64+0x1000] ;  /* 0x0010000e180c7981 */ /* 0x000f28000c1e1b00 */
[----:B------:R-:W5:Y:S04]  /*1d00*/  LDG.E.64 R14, desc[UR14][R24.64+0x1800] ;  /* 0x0018000e180e7981 */ /* 0x000f68000c1e1b00 */
[----:B------:R-:W5:Y:S04]  /*1d10*/  LDG.E.64 R16, desc[UR14][R24.64+0x2000] ;  /* 0x0020000e18107981 */ /* 0x000f68000c1e1b00 */
[----:B------:R-:W5:Y:S04]  /*1d20*/  LDG.E.64 R18, desc[UR14][R24.64+0x2800] ;  /* 0x0028000e18127981 */ /* 0x000f68000c1e1b00 */
[----:B------:R-:W5:Y:S04]  /*1d30*/  LDG.E.64 R20, desc[UR14][R24.64+0x3000] ;  /* 0x0030000e18147981 */ /* 0x000f68000c1e1b00 */
[----:B------:R-:W5:Y:S01]  /*1d40*/  LDG.E.64 R22, desc[UR14][R24.64+0x3800] ;  /* 0x0038000e18167981 */ /* 0x000f62000c1e1b00 */
[----:B------:R-:W-:-:S02]  /*1d50*/  USHF.R.S32.HI UR11, URZ, 0x1f, UR5 ;  /* 0x0000001fff0b7899 */ /* 0x000fc40008011405 */
[----:B------:R-:W-:-:S04]  /*1d60*/  UIADD3 UR6, UP0, UPT, UR5, UR10, URZ ;  /* 0x0000000a05067290 */ /* 0x000fc8000ff1e0ff */
[----:B------:R-:W-:Y:S01]  /*1d70*/  UIADD3.X UR7, UPT, UPT, UR11, UR7, URZ, UP0, !UPT ;  /* 0x000000070b077290 */ /* 0x000fe200087fe4ff */
        /* <DEDUP_REMOVED lines=16> */
[----:B------:R-:W-:Y:S01]  /*1e80*/  FSEL R6, R18, R4, !P0 ;  /* 0x0000000412067208 */ /* 0x000fe20004000000 */
[----:B0-----:R-:W-:Y:S01]  /*1e90*/  IMAD.MOV.U32 R4, RZ, RZ, R2 ;  /* 0x000000ffff047224 */ /* 0x001fe200078e0002 */
[----:B------:R-:W-:-:S04]  /*1ea0*/  FSEL R7, R19, R5, !P0 ;  /* 0x0000000513077208 */ /* 0x000fc80004000000 */
[----:B------:R-:W-:Y:S02]  /*1eb0*/  IADD3 R5, P2, PT, R4, -UR8, RZ ;  /* 0x8000000804057c10 */ /* 0x000fe4000ff5e0ff */
[----:B------:R-:W-:-:S06]  /*1ec0*/  DSETP.GEU.AND P0, PT, R6, R20, PT ;  /* 0x000000140600722a */ /* 0x000fcc0003f0e000 */
[----:B------:R-:W-:Y:S02]  /*1ed0*/  FSEL R6, R20, R6, !P0 ;  /* 0x0000000614067208 */ /* 0x000fe40004000000 */
[----:B------:R-:W-:Y:S02]  /*1ee0*/  FSEL R7, R21, R7, !P0 ;  /* 0x0000000715077208 */ /* 0x000fe40004000000 */
[----:B------:R-:W-:Y:S02]  /*1ef0*/  ISETP.GE.U32.AND P0, PT, R5, UR5, PT ;  /* 0x0000000505007c0c */ /* 0x000fe4000bf06070 */
[----:B------:R-:W-:Y:S02]  /*1f00*/  IADD3.X R5, PT, PT, R3, ~UR9, RZ, P2, !PT ;  /* 0x8000000903057c10 */ /* 0x000fe400097fe4ff */
[----:B------:R-:W-:Y:S02]  /*1f10*/  DSETP.GEU.AND P1, PT, R6, R22, PT ;  /* 0x000000160600722a */ /* 0x000fe40003f2e000 */
[----:B------:R-:W-:-:S04]  /*1f20*/  ISETP.GE.U32.AND.EX P0, PT, R5, UR11, PT, P0 ;  /* 0x0000000b05007c0c */ /* 0x000fc8000bf06100 */
[----:B------:R-:W-:Y:S02]  /*1f30*/  FSEL R10, R22, R6, !P1 ;  /* 0x00000006160a7208 */ /* 0x000fe40004800000 */
[----:B------:R-:W-:-:S07]  /*1f40*/  FSEL R11, R23, R7, !P1 ;  /* 0x00000007170b7208 */ /* 0x000fce0004800000 */
[----:B------:R-:W-:Y:S05]  /*1f50*/  @!P0 BRA `(.L_x_73) ;  /* 0x0000000c00248947 */ /* 0x000fea0003800000 */
[----:B------:R-:W-:Y:S02]  /*1f60*/  UIADD3 UR8, UP0, UPT, UR5, UR8, URZ ;  /* 0x0000000805087290 */ /* 0x000fe4000ff1e0ff */
[----:B------:R-:W-:Y:S01]  /*1f70*/  IMAD.U32 R5, RZ, RZ, UR5 ;  /* 0x00000005ff057e24 */ /* 0x000fe2000f8e00ff */
[----:B------:R-:W-:Y:S01]  /*1f80*/  UIADD3 UR4, UPT, UPT, UR4, 0x1, URZ ;  /* 0x0000000104047890 */ /* 0x000fe2000fffe0ff */
[----:B------:R-:W-:Y:S01]  /*1f90*/  VIADD R0, R0, -UR5 ;  /* 0x8000000500007c36 */ /* 0x000fe20008000000 */
[----:B------:R-:W-:Y:S01]  /*1fa0*/  UIADD3.X UR9, UPT, UPT, UR11, UR9, URZ, UP0, !UPT ;  /* 0x000000090b097290 */ /* 0x000fe200087fe4ff */
[----:B------:R-:W-:Y:S01]  /*1fb0*/  IMAD.WIDE R8, R5, 0x8, R8 ;  /* 0x0000000805087825 */ /* 0x000fe200078e0208 */
[----:B------:R-:W-:Y:S01]  /*1fc0*/  ISETP.LT.U32.AND P0, PT, R27, UR8, PT ;  /* 0x000000081b007c0c */ /* 0x000fe2000bf01070 */
[----:B------:R-:W-:-:S03]  /*1fd0*/  UMOV UR10, UR6 ;  /* 0x00000006000a7c82 */ /* 0x000fc60008000000 */
[----:B------:R-:W-:-:S05]  /*1fe0*/  IMAD.U32 R7, RZ, RZ, UR9 ;  /* 0x00000009ff077e24 */ /* 0x000fca000f8e00ff */
[----:B------:R-:W-:-:S13]  /*1ff0*/  ISETP.GT.U32.AND.EX P0, PT, R7, R26, PT, P0 ;  /* 0x0000001a0700720c */ /* 0x000fda0003f04100 */
[----:B------:R-:W-:Y:S05]  /*2000*/  @!P0 BRA `(.L_x_75) ;  /* 0xfffffffc001c8947 */ /* 0x000fea000383ffff */
[----:B------:R-:W-:-:S05]  /*2010*/  UMOV UR6, UR5 ;  /* 0x0000000500067c82 */ /* 0x000fca0008000000 */
.L_x_74:
[----:B------:R-:W0:Y:S01]  /*2020*/  S2R R7, SR_TID.X ;  /* 0x0000000000077919 */ /* 0x000e220000002100 */
[C---:B------:R-:W-:Y:S01]  /*2030*/  VIADD R2, R4.reuse, -UR8 ;  /* 0x8000000804027c36 */ /* 0x040fe20008000000 */
[----:B------:R-:W-:Y:S01]  /*2040*/  ISETP.LE.U32.AND P1, PT, R4, UR8, PT ;  /* 0x0000000804007c0c */ /* 0x000fe2000bf23070 */
[----:B------:R-:W-:Y:S01]  /*2050*/  IMAD.U32 R6, RZ, RZ, UR9 ;  /* 0x00000009ff067e24 */ /* 0x000fe2000f8e00ff */
[----:B------:R-:W-:Y:S02]  /*2060*/  BSSY.RECONVERGENT B1, `(.L_x_73) ;  /* 0x00000b8000017945 */ /* 0x000fe40003800200 */
[----:B0-----:R-:W-:-:S04]  /*2070*/  ISETP.GE.AND P0, PT, R7, R2, PT ;  /* 0x000000020700720c */ /* 0x001fc80003f06270 */
[----:B------:R-:W-:-:S13]  /*2080*/  ISETP.GE.U32.OR.EX P0, PT, R6, R3, P0, P1 ;  /* 0x000000030600720c */ /* 0x000fda0000706510 */
[----:B------:R-:W-:Y:S05]  /*2090*/  @P0 BRA `(.L_x_76) ;  /* 0x0000000800d00947 */ /* 0x000fea0003800000 */
[----:B------:R-:W0:Y:S01]  /*20a0*/  LDC R2, c[0x0][0x3c0] ;  /* 0x0000f000ff027b82 */ /* 0x000e220000000800 */
[----:B------:R-:W-:Y:S01]  /*20b0*/  USHF.L.U32 UR5, UR16, 0xb, URZ ;  /* 0x0000000b10057899 */ /* 0x000fe200080006ff */
[----:B------:R-:W-:Y:S01]  /*20c0*/  LOP3.LUT R3, RZ, R7, RZ, 0x33, !PT ;  /* 0x00000007ff037212 */ /* 0x000fe200078e33ff */
[----:B------:R-:W-:Y:S02]  /*20d0*/  BSSY.RECONVERGENT B2, `(.L_x_77) ;  /* 0x0000055000027945 */ /* 0x000fe40003800200 */
[----:B------:R-:W-:-:S06]  /*20e0*/  UIADD3 UR5, UPT, UPT, UR5, UR6, URZ ;  /* 0x0000000605057290 */ /* 0x000fcc000fffe0ff */
[----:B------:R-:W-:Y:S01]  /*20f0*/  IADD3 R4, PT, PT, R4, -UR5, R3 ;  /* 0x8000000504047c10 */ /* 0x000fe2000fffe003 */
[----:B0-----:R-:W-:-:S04]  /*2100*/  IMAD R3, R2, UR4, RZ ;  /* 0x0000000402037c24 */ /* 0x001fc8000f8e02ff */
[----:B------:R-:W-:-:S05]  /*2110*/  IMAD R2, R3, -0x800, R4 ;  /* 0xfffff80003027824 */ /* 0x000fca00078e0204 */
[C---:B------:R-:W-:Y:S02]  /*2120*/  ISETP.GE.U32.AND P1, PT, R2.reuse, 0xf00, PT ;  /* 0x00000f000200780c */ /* 0x040fe40003f26070 */
[----:B------:R-:W-:Y:S01]  /*2130*/  LEA.HI R3, R2, 0x1, RZ, 0x18 ;  /* 0x0000000102037811 */ /* 0x000fe200078fc0ff */
[----:B------:R-:W-:-:S03]  /*2140*/  IMAD.MOV.U32 R2, RZ, RZ, R7 ;  /* 0x000000ffff027224 */ /* 0x000fc600078e0007 */
[----:B------:R-:W-:-:S04]  /*2150*/  LOP3.LUT R4, R3, 0xf, RZ, 0xc0, !PT ;  /* 0x0000000f03047812 */ /* 0x000fc800078ec0ff */
[----:B------:R-:W-:-:S03]  /*2160*/  ISETP.NE.AND P0, PT, R4, RZ, PT ;  /* 0x000000ff0400720c */ /* 0x000fc60003f05270 */
[----:B------:R-:W-:Y:S10]  /*2170*/  @!P1 BRA `(.L_x_78) ;  /* 0x0000000400289947 */ /* 0x000ff40003800000 */
[----:B------:R-:W-:-:S04]  /*2180*/  LEA.HI R2, R0, 0x1, RZ, 0x18 ;  /* 0x0000000100027811 */ /* 0x000fc800078fc0ff */
[----:B------:R-:W-:Y:S01]  /*2190*/  LOP3.LUT R5, R2, 0x1fffff0, RZ, 0xc0, !PT ;  /* 0x01fffff002057812 */ /* 0x000fe200078ec0ff */
[----:B------:R-:W-:-:S04]  /*21a0*/  IMAD.MOV.U32 R2, RZ, RZ, R7 ;  /* 0x000000ffff027224 */ /* 0x000fc800078e0007 */
[----:B------:R-:W-:-:S07]  /*21b0*/  IMAD.MOV R5, RZ, RZ, -R5 ;  /* 0x000000ffff057224 */ /* 0x000fce00078e0a05 */
.L_x_79:
        /* <DEDUP_REMOVED lines=8> */
[----:B--2---:R-:W-:-:S06]  /*2240*/  DSETP.GEU.AND P1, PT, R10, R6, PT ;  /* 0x000000060a00722a */ /* 0x004fcc0003f2e000 */
        /* <DEDUP_REMOVED lines=11> */
[----:B-----5:R-:W-:-:S06]  /*2300*/  DSETP.GEU.AND P1, PT, R10, R16, PT ;  /* 0x000000100a00722a */ /* 0x020fcc0003f2e000 */
[----:B------:R-:W-:Y:S02]  /*2310*/  FSEL R10, R16, R10, !P1 ;  /* 0x0000000a100a7208 */ /* 0x000fe40004800000 */
[----:B------:R-:W-:Y:S02]  /*2320*/  FSEL R11, R17, R11, !P1 ;  /* 0x0000000b110b7208 */ /* 0x000fe40004800000 */
[----:B------:R-:W5:Y:S04]  /*2330*/  LDG.E.64 R16, desc[UR14][R8.64+0x1800] ;  /* 0x0018000e08107981 */ /* 0x000f68000c1e1b00 */
[----:B------:R-:W-:-:S06]  /*2340*/  DSETP.GEU.AND P1, PT, R10, R14, PT ;  /* 0x0000000e0a00722a */ /* 0x000fcc0003f2e000 */
        /* <DEDUP_REMOVED lines=14> */
[----:B------:R0:W5:Y:S01]  /*2430*/  LDG.E.64 R24, desc[UR14][R8.64+0x3800] ;  /* 0x0038000e08187981 */ /* 0x000162000c1e1b00 */
        /* <DEDUP_REMOVED lines=30> */
.L_x_78:
[----:B------:R-:W-:Y:S05]  /*2620*/  BSYNC.RECONVERGENT B2 ;  /* 0x0000000000027941 */ /* 0x000fea0003800200 */
.L_x_77:
[----:B------:R-:W-:Y:S05]  /*2630*/  @!P0 BRA `(.L_x_76) ;  /* 0x0000000400688947 */ /* 0x000fea0003800000 */
[----:B------:R-:W-:Y:S01]  /*2640*/  ISETP.GE.U32.AND P1, PT, R4, 0x8, PT ;  /* 0x000000080400780c */ /* 0x000fe20003f26070 */
[----:B------:R-:W-:Y:S01]  /*2650*/  BSSY.RECONVERGENT B2, `(.L_x_80) ;  /* 0x0000029000027945 */ /* 0x000fe20003800200 */
[----:B------:R-:W-:-:S04]  /*2660*/  LOP3.LUT R24, R3, 0x7, RZ, 0xc0, !PT ;  /* 0x0000000703187812 */ /* 0x000fc800078ec0ff */
[----:B------:R-:W-:-:S07]  /*2670*/  ISETP.NE.AND P0, PT, R24, RZ, PT ;  /* 0x000000ff1800720c */ /* 0x000fce0003f05270 */
[----:B------:R-:W-:Y:S06]  /*2680*/  @!P1 BRA `(.L_x_81) ;  /* 0x0000000000949947 */ /* 0x000fec0003800000 */
[----:B------:R-:W-:-:S05]  /*2690*/  IADD3 R4, P1, PT, R2, UR8, RZ ;  /* 0x0000000802047c10 */ /* 0x000fca000ff3e0ff */
[----:B------:R-:W-:Y:S01]  /*26a0*/  IMAD.X R5, RZ, RZ, UR9, P1 ;  /* 0x00000009ff057e24 */ /* 0x000fe200088e06ff */
[----:B------:R-:W-:-:S04]  /*26b0*/  LEA R20, P1, R4, UR12, 0x3 ;  /* 0x0000000c04147c11 */ /* 0x000fc8000f8218ff */
        /* <DEDUP_REMOVED lines=9> */
[----:B------:R-:W-:Y:S01]  /*2750*/  VIADD R2, R2, 0x800 ;  /* 0x0000080002027836 */ /* 0x000fe20000000000 */
        /* <DEDUP_REMOVED lines=24> */
.L_x_81:
[----:B------:R-:W-:Y:S05]  /*28e0*/  BSYNC.RECONVERGENT B2 ;  /* 0x0000000000027941 */ /* 0x000fea0003800200 */
.L_x_80:
[----:B------:R-:W-:Y:S05]  /*28f0*/  @!P0 BRA `(.L_x_76) ;  /* 0x0000000000b88947 */ /* 0x000fea0003800000 */
[----:B------:R-:W-:Y:S01]  /*2900*/  ISETP.GE.U32.AND P1, PT, R24, 0x4, PT ;  /* 0x000000041800780c */ /* 0x000fe20003f26070 */
[----:B------:R-:W-:Y:S01]  /*2910*/  BSSY.RECONVERGENT B2, `(.L_x_82) ;  /* 0x0000018000027945 */ /* 0x000fe20003800200 */
[----:B------:R-:W-:-:S11]  /*2920*/  LOP3.LUT P0, RZ, R3, 0x3, RZ, 0xc0, !PT ;  /* 0x0000000303ff7812 */ /* 0x000fd6000780c0ff */
[----:B------:R-:W-:Y:S05]  /*2930*/  @!P1 BRA `(.L_x_83) ;  /* 0x0000000000549947 */ /* 0x000fea0003800000 */
[----:B------:R-:W-:-:S05]  /*2940*/  IADD3 R3, P1, PT, R2, UR8, RZ ;  /* 0x0000000802037c10 */ /* 0x000fca000ff3e0ff */
[----:B------:R-:W-:Y:S01]  /*2950*/  IMAD.X R6, RZ, RZ, UR9, P1 ;  /* 0x00000009ff067e24 */ /* 0x000fe200088e06ff */
[----:B------:R-:W-:-:S04]  /*2960*/  LEA R4, P1, R3, UR12, 0x3 ;  /* 0x0000000c03047c11 */ /* 0x000fc8000f8218ff */
[----:B------:R-:W-:-:S05]  /*2970*/  LEA.HI.X R5, R3, UR13, R6, 0x3, P1 ;  /* 0x0000000d03057c11 */ /* 0x000fca00088f1c06 */
[----:B------:R-:W2:Y:S04]  /*2980*/  LDG.E.64 R6, desc[UR14][R4.64] ;  /* 0x0000000e04067981 */ /* 0x000ea8000c1e1b00 */
[----:B------:R-:W3:Y:S04]  /*2990*/  LDG.E.64 R8, desc[UR14][R4.64+0x800] ;  /* 0x0008000e04087981 */ /* 0x000ee8000c1e1b00 */
[----:B------:R-:W4:Y:S04]  /*29a0*/  LDG.E.64 R12, desc[UR14][R4.64+0x1000] ;  /* 0x0010000e040c7981 */ /* 0x000f28000c1e1b00 */
        /* <DEDUP_REMOVED lines=13> */
[----:B------:R-:W-:-:S07]  /*2a80*/  FSEL R11, R15, R7, !P1 ;  /* 0x000000070f0b7208 */ /* 0x000fce0004800000 */
.L_x_83:
[----:B------:R-:W-:Y:S05]  /*2a90*/  BSYNC.RECONVERGENT B2 ;  /* 0x0000000000027941 */ /* 0x000fea0003800200 */
.L_x_82:
[----:B------:R-:W-:Y:S05]  /*2aa0*/  @!P0 BRA `(.L_x_76) ;  /* 0x00000000004c8947 */ /* 0x000fea0003800000 */
[----:B------:R-:W-:Y:S02]  /*2ab0*/  LOP3.LUT R0, R0, 0xffff, RZ, 0xc0, !PT ;  /* 0x0000ffff00007812 */ /* 0x000fe400078ec0ff */
[----:B------:R-:W-:Y:S02]  /*2ac0*/  IADD3 R2, P0, PT, R2, UR10, RZ ;  /* 0x0000000a02027c10 */ /* 0x000fe4000ff1e0ff */
[----:B------:R-:W-:Y:S02]  /*2ad0*/  LEA.HI R0, R0, 0x1, RZ, 0x18 ;  /* 0x0000000100007811 */ /* 0x000fe400078fc0ff */
[----:B------:R-:W-:Y:S01]  /*2ae0*/  LEA R4, P1, R2, UR12, 0x3 ;  /* 0x0000000c02047c11 */ /* 0x000fe2000f8218ff */
[----:B------:R-:W-:Y:S01]  /*2af0*/  IMAD.X R5, RZ, RZ, UR7, P0 ;  /* 0x00000007ff057e24 */ /* 0x000fe200080e06ff */
[----:B------:R-:W-:-:S04]  /*2b00*/  LOP3.LUT R0, R0, 0x3, RZ, 0xc0, !PT ;  /* 0x0000000300007812 */ /* 0x000fc800078ec0ff */
[----:B------:R-:W-:Y:S01]  /*2b10*/  LEA.HI.X R5, R2, UR13, R5, 0x3, P1 ;  /* 0x0000000d02057c11 */ /* 0x000fe200088f1c05 */
[----:B------:R-:W-:-:S07]  /*2b20*/  IMAD.MOV R0, RZ, RZ, -R0 ;  /* 0x000000ffff007224 */ /* 0x000fce00078e0a00 */
.L_x_84:
[----:B------:R-:W-:Y:S02]  /*2b30*/  IMAD.MOV.U32 R2, RZ, RZ, R4 ;  /* 0x000000ffff027224 */ /* 0x000fe400078e0004 */
[----:B------:R-:W-:-:S06]  /*2b40*/  IMAD.MOV.U32 R3, RZ, RZ, R5 ;  /* 0x000000ffff037224 */ /* 0x000fcc00078e0005 */
[----:B------:R-:W2:Y:S01]  /*2b50*/  LDG.E.64 R2, desc[UR14][R2.64] ;  /* 0x0000000e02027981 */ /* 0x000ea2000c1e1b00 */
[----:B------:R-:W-:Y:S01]  /*2b60*/  VIADD R0, R0, 0x1 ;  /* 0x0000000100007836 */ /* 0x000fe20000000000 */
[----:B------:R-:W-:-:S05]  /*2b70*/  IADD3 R4, P1, PT, R4, 0x800, RZ ;  /* 0x0000080004047810 */ /* 0x000fca0007f3e0ff */
[----:B------:R-:W-:Y:S01]  /*2b80*/  IMAD.X R5, RZ, RZ, R5, P1 ;  /* 0x000000ffff057224 */ /* 0x000fe200008e0605 */
[----:B--2---:R-:W-:-:S06]  /*2b90*/  DSETP.GEU.AND P0, PT, R10, R2, PT ;  /* 0x000000020a00722a */ /* 0x004fcc0003f0e000 */
[----:B------:R-:W-:Y:S02]  /*2ba0*/  FSEL R10, R2, R10, !P0 ;  /* 0x0000000a020a7208 */ /* 0x000fe40004000000 */
[----:B------:R-:W-:Y:S02]  /*2bb0*/  FSEL R11, R3, R11, !P0 ;  /* 0x0000000b030b7208 */ /* 0x000fe40004000000 */
[----:B------:R-:W-:-:S13]  /*2bc0*/  ISETP.NE.AND P0, PT, R0, RZ, PT ;  /* 0x000000ff0000720c */ /* 0x000fda0003f05270 */
[----:B------:R-:W-:Y:S05]  /*2bd0*/  @P0 BRA `(.L_x_84) ;  /* 0xfffffffc00d40947 */ /* 0x000fea000383ffff */
.L_x_76:
[----:B------:R-:W-:Y:S05]  /*2be0*/  BSYNC.RECONVERGENT B1 ;  /* 0x0000000000017941 */ /* 0x000fea0003800200 */
.L_x_73:
[----:B------:R-:W0:Y:S01]  /*2bf0*/  S2R R6, SR_LANEID ;  /* 0x0000000000067919 */ /* 0x000e220000000000 */
[----:B------:R-:W-:Y:S04]  /*2c00*/  SHFL.DOWN PT, R2, R10, 0x1, 0x1f ;  /* 0x08201f000a027f89 */ /* 0x000fe800000e0000 */
[----:B------:R-:W1:Y:S01]  /*2c10*/  SHFL.DOWN PT, R3, R11, 0x1, 0x1f ;  /* 0x08201f000b037f89 */ /* 0x000e6200000e0000 */
[----:B------:R-:W2:Y:S01]  /*2c20*/  S2R R9, SR_TID.X ;  /* 0x0000000000097919 */ /* 0x000ea20000002100 */
        /* <DEDUP_REMOVED lines=10> */
[----:B------:R-:W-:-:S02]  /*2cd0*/  @!P2 MOV R7, 0x400 ;  /* 0x000004000007a802 */ /* 0x000fc40000000f00 */
[----:B------:R-:W0:Y:S01]  /*2ce0*/  SHFL.DOWN PT, R3, R5, 0x2, 0x1f ;  /* 0x08401f0005037f89 */ /* 0x000e2200000e0000 */
[----:B------:R-:W1:Y:S02]  /*2cf0*/  @!P2 S2R R8, SR_CgaCtaId ;  /* 0x000000000008a919 */ /* 0x000e640000008800 */
[----:B0-----:R-:W-:-:S06]  /*2d00*/  DSETP.GEU.AND P0, PT, R4, R2, PT ;  /* 0x000000020400722a */ /* 0x001fcc0003f0e000 */
[----:B------:R-:W-:Y:S02]  /*2d10*/  @!P1 FSEL R0, R2, R0, !P0 ;  /* 0x0000000002009208 */ /* 0x000fe40004000000 */
[----:B------:R-:W-:Y:S02]  /*2d20*/  @!P1 FSEL R5, R3, R5, !P0 ;  /* 0x0000000503059208 */ /* 0x000fe40004000000 */
[----:B------:R-:W-:Y:S01]  /*2d30*/  ISETP.GT.AND P1, PT, R6, 0x1b, PT ;  /* 0x0000001b0600780c */ /* 0x000fe20003f24270 */
[----:B------:R-:W-:Y:S01]  /*2d40*/  SHFL.DOWN PT, R2, R0, 0x4, 0x1f ;  /* 0x08801f0000027f89 */ /* 0x000fe200000e0000 */
[----:B------:R-:W-:Y:S01]  /*2d50*/  IMAD.MOV.U32 R4, RZ, RZ, R0 ;  /* 0x000000ffff047224 */ /* 0x000fe200078e0000 */
[----:B-1----:R-:W-:Y:S02]  /*2d60*/  @!P2 LEA R7, R8, R7, 0x18 ;  /* 0x000000070807a211 */ /* 0x002fe400078ec0ff */
[----:B------:R-:W0:Y:S03]  /*2d70*/  SHFL.DOWN PT, R3, R5, 0x4, 0x1f ;  /* 0x08801f0005037f89 */ /* 0x000e2600000e0000 */
[----:B0-----:R-:W-:-:S06]  /*2d80*/  DSETP.GEU.AND P0, PT, R4, R2, PT ;  /* 0x000000020400722a */ /* 0x001fcc0003f0e000 */
[----:B------:R-:W-:Y:S02]  /*2d90*/  @!P1 FSEL R0, R2, R0, !P0 ;  /* 0x0000000002009208 */ /* 0x000fe40004000000 */
[----:B------:R-:W-:Y:S02]  /*2da0*/  @!P1 FSEL R5, R3, R5, !P0 ;  /* 0x0000000503059208 */ /* 0x000fe40004000000 */
[----:B------:R-:W-:Y:S01]  /*2db0*/  ISETP.GT.AND P1, PT, R6, 0x17, PT ;  /* 0x000000170600780c */ /* 0x000fe20003f24270 */
[----:B------:R-:W-:Y:S01]  /*2dc0*/  SHFL.DOWN PT, R2, R0, 0x8, 0x1f ;  /* 0x09001f0000027f89 */ /* 0x000fe200000e0000 */
[----:B------:R-:W-:-:S03]  /*2dd0*/  IMAD.MOV.U32 R4, RZ, RZ, R0 ;  /* 0x000000ffff047224 */ /* 0x000fc600078e0000 */
        /* <DEDUP_REMOVED lines=8> */
[----:B0-----:R-:W-:Y:S01]  /*2e60*/  DSETP.GEU.AND P0, PT, R4, R2, PT ;  /* 0x000000020400722a */ /* 0x001fe20003f0e000 */
[----:B--2---:R-:W-:-:S05]  /*2e70*/  @!P2 SHF.R.U32.HI R4, RZ, 0x2, R9 ;  /* 0x00000002ff04a819 */ /* 0x004fca0000011609 */
[----:B------:R-:W-:Y:S02]  /*2e80*/  FSEL R2, R2, R0, !P0 ;  /* 0x0000000002027208 */ /* 0x000fe40004000000 */
[----:B------:R-:W-:Y:S02]  /*2e90*/  FSEL R3, R3, R5, !P0 ;  /* 0x0000000503037208 */ /* 0x000fe40004000000 */
[----:B------:R-:W-:Y:S02]  /*2ea0*/  ISETP.NE.AND P0, PT, R9, RZ, PT ;  /* 0x000000ff0900720c */ /* 0x000fe40003f05270 */
[----:B------:R-:W-:Y:S02]  /*2eb0*/  @!P2 LOP3.LUT R4, R4, 0xf8, RZ, 0xc0, !PT ;  /* 0x000000f80404a812 */ /* 0x000fe400078ec0ff */
[----:B------:R-:W-:-:S03]  /*2ec0*/  FSEL R5, R5, R3, P1 ;  /* 0x0000000305057208 */ /* 0x000fc60000800000 */
[----:B------:R-:W-:Y:S01]  /*2ed0*/  @!P2 IMAD.IADD R7, R4, 0x1, R7 ;  /* 0x000000010407a824 */ /* 0x000fe200078e0207 */
[----:B------:R-:W-:-:S04]  /*2ee0*/  FSEL R4, R0, R2, P1 ;  /* 0x0000000200047208 */ /* 0x000fc80000800000 */
[----:B------:R0:W-:Y:S01]  /*2ef0*/  @!P2 STS.64 [R7+0x8], R2 ;  /* 0x000008020700a388 */ /* 0x0001e20000000a00 */
[----:B------:R-:W-:Y:S06]  /*2f00*/  BAR.SYNC.DEFER_BLOCKING 0x0 ;  /* 0x0000000000007b1d */ /* 0x000fec0000010000 */
[----:B------:R-:W-:Y:S05]  /*2f10*/  @P0 BRA `(.L_x_72) ;  /* 0x0000000000700947 */ /* 0x000fea0003800000 */
[----:B------:R-:W1:Y:S01]  /*2f20*/  S2UR UR5, SR_CgaCtaId ;  /* 0x00000000000579c3 */ /* 0x000e620000008800 */
[----:B------:R-:W-:Y:S02]  /*2f30*/  UMOV UR4, 0x400 ;  /* 0x0000040000047882 */ /* 0x000fe40000000000 */
[----:B-1----:R-:W-:-:S09]  /*2f40*/  ULEA UR4, UR5, UR4, 0x18 ;  /* 0x0000000405047291 */ /* 0x002fd2000f8ec0ff */
[----:B------:R-:W1:Y:S04]  /*2f50*/  LDS.128 R12, [UR4+0x10] ;  /* 0x00001004ff0c7984 */ /* 0x000e680008000c00 */
[----:B------:R-:W2:Y:S01]  /*2f60*/  LDS.128 R8, [UR4+0x20] ;  /* 0x00002004ff087984 */ /* 0x000ea20008000c00 */
[----:B-1----:R-:W-:-:S06]  /*2f70*/  DSETP.GEU.AND P1, PT, R4, R12, PT ;  /* 0x0000000c0400722a */ /* 0x002fcc0003f2e000 */
[----:B0-----:R-:W-:Y:S02]  /*2f80*/  FSEL R2, R12, R4, !P1 ;  /* 0x000000040c027208 */ /* 0x001fe40004800000 */
[----:B------:R-:W-:Y:S02]  /*2f90*/  FSEL R3, R13, R5, !P1 ;  /* 0x000000050d037208 */ /* 0x000fe40004800000 */
[----:B------:R-:W0:Y:S04]  /*2fa0*/  LDS.128 R4, [UR4+0x30] ;  /* 0x00003004ff047984 */ /* 0x000e280008000c00 */
[----:B------:R-:W-:-:S06]  /*2fb0*/  DSETP.GEU.AND P1, PT, R2, R14, PT ;  /* 0x0000000e0200722a */ /* 0x000fcc0003f2e000 */
[----:B------:R-:W-:Y:S02]  /*2fc0*/  FSEL R2, R14, R2, !P1 ;  /* 0x000000020e027208 */ /* 0x000fe40004800000 */
[----:B------:R-:W-:-:S06]  /*2fd0*/  FSEL R3, R15, R3, !P1 ;  /* 0x000000030f037208 */ /* 0x000fcc0004800000 */
[----:B--2---:R-:W-:-:S06]  /*2fe0*/  DSETP.GEU.AND P1, PT, R2, R8, PT ;  /* 0x000000080200722a */ /* 0x004fcc0003f2e000 */
        /* <DEDUP_REMOVED lines=15> */
.L_x_72:
[----:B------:R-:W-:Y:S05]  /*30e0*/  BSYNC.RECONVERGENT B0 ;  /* 0x0000000000007941 */ /* 0x000fea0003800200 */
.L_x_57:
[----:B------:R-:W-:Y:S05]  /*30f0*/  @P0 EXIT ;  /* 0x000000000000094d */ /* 0x000fea0003800000 */
[----:B------:R-:W2:Y:S02]  /*3100*/  LDCU.64 UR4, c[0x0][0x388] ;  /* 0x00007100ff0477ac */ /* 0x000ea40008000a00 */
[----:B--2---:R-:W-:-:S06]  /*3110*/  UIMAD.WIDE.U32 UR4, UR16, 0x8, UR4 ;  /* 0x00000008100478a5 */ /* 0x004fcc000f8e0004 */
[----:B0-----:R-:W-:Y:S02]  /*3120*/  IMAD.U32 R2, RZ, RZ, UR4 ;  /* 0x00000004ff027e24 */ /* 0x001fe4000f8e00ff */
[----:B------:R-:W-:-:S05]  /*3130*/  IMAD.U32 R3, RZ, RZ, UR5 ;  /* 0x00000005ff037e24 */ /* 0x000fca000f8e00ff */
[----:B------:R-:W-:Y:S01]  /*3140*/  STG.E.64 desc[UR14][R2.64], R4 ;  /* 0x0000000402007986 */ /* 0x000fe2000c101b0e */
[----:B------:R-:W-:Y:S05]  /*3150*/  EXIT ;  /* 0x000000000000794d */ /* 0x000fea0003800000 */
.L_x_85:
        /* <DEDUP_REMOVED lines=10> */
.L_x_248:


//--------------------- .text._ZN3cub18CUB_300001_SM_10006detail6reduce28DeviceReduceSingleTileKernelINS2_10policy_hubIdyN4cuda3__47maximumIdEEE10Policy1000EN6thrust24THRUST_300001_SM_1000_NS6detail15normal_iteratorINSC_10device_ptrIdEEEEPdyS8_ddNS5_3std3__410__identityEEEvT0_T1_T2_T3_T4_T6_ --------------------------
	.section	.text._ZN3cub18CUB_300001_SM_10006detail6reduce28DeviceReduceSingleTileKernelINS2_10policy_hubIdyN4cuda3__47maximumIdEEE10Policy1000EN6thrust24THRUST_300001_SM_1000_NS6detail15normal_iteratorINSC_10device_ptrIdEEEEPdyS8_ddNS5_3std3__410__identityEEEvT0_T1_T2_T3_T4_T6_,"ax",@progbits
	.align	128
        .global         _ZN3cub18CUB_300001_SM_10006detail6reduce28DeviceReduceSingleTileKernelINS2_10policy_hubIdyN4cuda3__47maximumIdEEE10Policy1000EN6thrust24THRUST_300001_SM_1000_NS6detail15normal_iteratorINSC_10device_ptrIdEEEEPdyS8_ddNS5_3std3__410__identityEEEvT0_T1_T2_T3_T4_T6_
        .type           _ZN3cub18CUB_300001_SM_10006detail6reduce28DeviceReduceSingleTileKernelINS2_10policy_hubIdyN4cuda3__47maximumIdEEE10Policy1000EN6thrust24THRUST_300001_SM_1000_NS6detail15normal_iteratorINSC_10device_ptrIdEEEEPdyS8_ddNS5_3std3__410__identityEEEvT0_T1_T2_T3_T4_T6_,@function
        .size           _ZN3cub18CUB_300001_SM_10006detail6reduce28DeviceReduceSingleTileKernelINS2_10policy_hubIdyN4cuda3__47maximumIdEEE10Policy1000EN6thrust24THRUST_300001_SM_1000_NS6detail15normal_iteratorINSC_10device_ptrIdEEEEPdyS8_ddNS5_3std3__410__identityEEEvT0_T1_T2_T3_T4_T6_,(.L_x_249 - _ZN3cub18CUB_300001_SM_10006detail6reduce28DeviceReduceSingleTileKernelINS2_10policy_hubIdyN4cuda3__47maximumIdEEE10Policy1000EN6thrust24THRUST_300001_SM_1000_NS6detail15normal_iteratorINSC_10device_ptrIdEEEEPdyS8_ddNS5_3std3__410__identityEEEvT0_T1_T2_T3_T4_T6_)
        .other          _ZN3cub18CUB_300001_SM_10006detail6reduce28DeviceReduceSingleTileKernelINS2_10policy_hubIdyN4cuda3__47maximumIdEEE10Policy1000EN6thrust24THRUST_300001_SM_1000_NS6detail15normal_iteratorINSC_10device_ptrIdEEEEPdyS8_ddNS5_3std3__410__identityEEEvT0_T1_T2_T3_T4_T6_,@"STO_CUDA_ENTRY STV_DEFAULT"
_ZN3cub18CUB_300001_SM_10006detail6reduce28DeviceReduceSingleTileKernelINS2_10policy_hubIdyN4cuda3__47maximumIdEEE10Policy1000EN6thrust24THRUST_300001_SM_1000_NS6detail15normal_iteratorINSC_10device_ptrIdEEEEPdyS8_ddNS5_3std3__410__identityEEEvT0_T1_T2_T3_T4_T6_:
.text._ZN3cub18CUB_300001_SM_10006detail6reduce28DeviceReduceSingleTileKernelINS2_10policy_hubIdyN4cuda3__47maximumIdEEE10Policy1000EN6thrust24THRUST_300001_SM_1000_NS6detail15normal_iteratorINSC_10device_ptrIdEEEEPdyS8_ddNS5_3std3__410__identityEEEvT0_T1_T2_T3_T4_T6_:
[----:B------:R-:W-:Y:S01]  /*0000*/  LDC R1, c[0x0][0x37c] ;  /* 0x0000df00ff017b82 */ /* 0x000fe20000000800 */
[----:B------:R-:W0:Y:S01]  /*0010*/  LDCU.64 UR4, c[0x0][0x390] ;  /* 0x00007200ff0477ac */ /* 0x000e220008000a00 */
[----:B------:R-:W1:Y:S01]  /*0020*/  LDCU.64 UR6, c[0x0][0x358] ;  /* 0x00006b00ff0677ac */ /* 0x000e620008000a00 */
[----:B0-----:R-:W-:Y:S02]  /*0030*/  IMAD.U32 R8, RZ, RZ, UR4 ;  /* 0x00000004ff087e24 */ /* 0x001fe4000f8e00ff */
[----:B------:R-:W-:-:S03]  /*0040*/  IMAD.U32 R9, RZ, RZ, UR5 ;  /* 0x00000005ff097e24 */ /* 0x000fc6000f8e00ff */
[----:B------:R-:W-:-:S04]  /*0050*/  ISETP.NE.U32.AND P0, PT, R8, RZ, PT ;  /* 0x000000ff0800720c */ /* 0x000fc80003f05070 */
[----:B------:R-:W-:-:S13]  /*0060*/  ISETP.NE.AND.EX P0, PT, R9, RZ, PT, P0 ;  /* 0x000000ff0900720c */ /* 0x000fda0003f05300 */
        /* <DEDUP_REMOVED lines=8> */
.L_x_86:
[----:B------:R-:W-:Y:S01]  /*00f0*/  ISETP.GT.U32.AND P0, PT, R8, 0x7ff, PT ;  /* 0x000007ff0800780c */ /* 0x000fe20003f04070 */
[----:B------:R-:W-:Y:S03]  /*0100*/  BSSY.RECONVERGENT B0, `(.L_x_87) ;  /* 0x00002df000007945 */ /* 0x000fe60003800200 */
[----:B------:R-:W-:-:S13]  /*0110*/  ISETP.GT.U32.AND.EX P0, PT, R9, RZ, PT, P0 ;  /* 0x000000ff0900720c */ /* 0x000fda0003f04100 */
[----:B------:R-:W-:Y:S05]  /*0120*/  @P0 BRA `(.L_x_88) ;  /* 0x0000001400f40947 */ /* 0x000fea0003800000 */
[----:B------:R-:W0:Y:S01]  /*0130*/  S2R R0, SR_TID.X ;  /* 0x0000000000007919 */ /* 0x000e220000002100 */
[----:B------:R-:W-:Y:S01]  /*0140*/  BSSY.RECONVERGENT B1, `(.L_x_89) ;  /* 0x0000009000017945 */ /* 0x000fe20003800200 */
[----:B------:R-:W-:Y:S02]  /*0150*/  CS2R R4, SRZ ;  /* 0x0000000000047805 */ /* 0x000fe4000001ff00 */
[----:B0-----:R-:W-:Y:S01]  /*0160*/  ISETP.GE.U32.AND P0, PT, R0, R8, PT ;  /* 0x000000080000720c */ /* 0x001fe20003f06070 */
[----:B------:R-:W-:-:S12]  /*0170*/  IMAD.MOV.U32 R2, RZ, RZ, R0 ;  /* 0x000000ffff027224 */ /* 0x000fd800078e0000 */
[----:B------:R-:W-:Y:S05]  /*0180*/  @P0 BRA `(.L_x_90) ;  /* 0x0000000000100947 */ /* 0x000fea0003800000 */
[----:B------:R-:W0:Y:S02]  /*0190*/  LDC.64 R4, c[0x0][0x380] ;  /* 0x0000e000ff047b82 */ /* 0x000e240000000a00 */
[----:B0-----:R-:W-:-:S06]  /*01a0*/  IMAD.WIDE.U32 R4, R0, 0x8, R4 ;  /* 0x0000000800047825 */ /* 0x001fcc00078e0004 */
[----:B------:R-:W5:Y:S01]  /*01b0*/  LDG.E.64 R4, desc[UR6][R4.64] ;  /* 0x0000000604047981 */ /* 0x000f62000c1e1b00 */
[----:B------:R-:W-:-:S07]  /*01c0*/  VIADD R2, R0, 0x100 ;  /* 0x0000010000027836 */ /* 0x000fce0000000000 */
.L_x_90:
[----:B------:R-:W-:Y:S05]  /*01d0*/  BSYNC.RECONVERGENT B1 ;  /* 0x0000000000017941 */ /* 0x000fea0003800200 */
.L_x_89:
[----:B------:R-:W-:Y:S01]  /*01e0*/  ISETP.GE.U32.AND P0, PT, R2, R8, PT ;  /* 0x000000080200720c */ /* 0x000fe20003f06070 */
[----:B------:R-:W-:-:S12]  /*01f0*/  BSSY.RECONVERGENT B1, `(.L_x_91) ;  /* 0x00000a7000017945 */ /* 0x000fd80003800200 */
[----:B------:R-:W-:Y:S05]  /*0200*/  @P0 BRA `(.L_x_92) ;  /* 0x0000000800940947 */ /* 0x000fea0003800000 */
[----:B------:R-:W-:Y:S01]  /*0210*/  LOP3.LUT R3, RZ, R2, RZ, 0x33, !PT ;  /* 0x00000002ff037212 */ /* 0x000fe200078e33ff */
[----:B------:R-:W-:Y:S04]  /*0220*/  BSSY.RECONVERGENT B2, `(.L_x_93) ;  /* 0x0000053000027945 */ /* 0x000fe80003800200 */
[----:B------:R-:W-:-:S05]  /*0230*/  IMAD.IADD R6, R3, 0x1, R8 ;  /* 0x0000000103067824 */ /* 0x000fca00078e0208 */
[C---:B------:R-:W-:Y:S02]  /*0240*/  ISETP.GE.U32.AND P1, PT, R6.reuse, 0xf00, PT ;  /* 0x00000f000600780c */ /* 0x040fe40003f26070 */
[----:B------:R-:W-:-:S04]  /*0250*/  LEA.HI R3, R6, 0x1, RZ, 0x18 ;  /* 0x0000000106037811 */ /* 0x000fc800078fc0ff */
[----:B------:R-:W-:-:S04]  /*0260*/  LOP3.LUT R43, R3, 0xf, RZ, 0xc0, !PT ;  /* 0x0000000f032b7812 */ /* 0x000fc800078ec0ff */
[----:B------:R-:W-:-:S03]  /*0270*/  ISETP.NE.AND P0, PT, R43, RZ, PT ;  /* 0x000000ff2b00720c */ /* 0x000fc60003f05270 */
[----:B------:R-:W-:Y:S10]  /*0280*/  @!P1 BRA `(.L_x_94) ;  /* 0x0000000400309947 */ /* 0x000ff40003800000 */
[----:B------:R-:W0:Y:S01]  /*0290*/  LDC.64 R6, c[0x0][0x380] ;  /* 0x0000e000ff067b82 */ /* 0x000e220000000a00 */
[----:B------:R-:W-:-:S05]  /*02a0*/  LOP3.LUT R42, R3, 0x1fffff0, RZ, 0xc0, !PT ;  /* 0x01fffff0032a7812 */ /* 0x000fca00078ec0ff */
[----:B------:R-:W-:Y:S02]  /*02b0*/  IMAD.MOV R42, RZ, RZ, -R42 ;  /* 0x000000ffff2a7224 */ /* 0x000fe400078e0a2a */
[----:B0-----:R-:W-:-:S03]  /*02c0*/  IMAD.WIDE.U32 R6, R2, 0x8, R6 ;  /* 0x0000000802067825 */ /* 0x001fc600078e0006 */
[----:B------:R-:W-:-:S05]  /*02d0*/  IADD3 R6, P1, PT, R6, 0x4000, RZ ;  /* 0x0000400006067810 */ /* 0x000fca0007f3e0ff */
[----:B------:R-:W-:-:S08]  /*02e0*/  IMAD.X R7, RZ, RZ, R7, P1 ;  /* 0x000000ffff077224 */ /* 0x000fd000008e0607 */
.L_x_95:
[----:B------:R-:W2:Y:S04]  /*02f0*/  LDG.E.64 R10, desc[UR6][R6.64+-0x4000] ;  /* 0xffc00006060a7981 */ /* 0x000ea8000c1e1b00 */
[----:B------:R-:W3:Y:S04]  /*0300*/  LDG.E.64 R12, desc[UR6][R6.64+-0x3800] ;  /* 0xffc80006060c7981 */ /* 0x000ee8000c1e1b00 */
[----:B------:R-:W4:Y:S04]  /*0310*/  LDG.E.64 R14, desc[UR6][R6.64+-0x3000] ;  /* 0xffd00006060e7981 */ /* 0x000f28000c1e1b00 */
        /* <DEDUP_REMOVED lines=12> */
[----:B------:R0:W4:Y:S01]  /*03e0*/  LDG.E.64 R40, desc[UR6][R6.64+0x3800] ;  /* 0x0038000606287981 */ /* 0x000122000c1e1b00 */
[----:B------:R-:W-:-:S02]  /*03f0*/  VIADD R42, R42, 0x10 ;  /* 0x000000102a2a7836 */ /* 0x000fc40000000000 */
[----:B------:R-:W-:-:S03]  /*0400*/  VIADD R2, R2, 0x1000 ;  /* 0x0000100002027836 */ /* 0x000fc60000000000 */
[----:B------:R-:W-:Y:S02]  /*0410*/  ISETP.NE.AND P2, PT, R42, RZ, PT ;  /* 0x000000ff2a00720c */ /* 0x000fe40003f45270 */
[----:B0-----:R-:W-:-:S05]  /*0420*/  IADD3 R6, P3, PT, R6, 0x8000, RZ ;  /* 0x0000800006067810 */ /* 0x001fca0007f7e0ff */
[----:B------:R-:W-:Y:S01]  /*0430*/  IMAD.X R7, RZ, RZ, R7, P3 ;  /* 0x000000ffff077224 */ /* 0x000fe200018e0607 */
        /* <DEDUP_REMOVED lines=49> */
.L_x_94:
[----:B------:R-:W-:Y:S05]  /*0750*/  BSYNC.RECONVERGENT B2 ;  /* 0x0000000000027941 */ /* 0x000fea0003800200 */
.L_x_93:
[----:B------:R-:W-:Y:S05]  /*0760*/  @!P0 BRA `(.L_x_92) ;  /* 0x00000004003c8947 */ /* 0x000fea0003800000 */
[----:B------:R-:W-:Y:S01]  /*0770*/  ISETP.GE.U32.AND P1, PT, R43, 0x8, PT ;  /* 0x000000082b00780c */ /* 0x000fe20003f26070 */
[----:B------:R-:W-:Y:S01]  /*0780*/  BSSY.RECONVERGENT B2, `(.L_x_96) ;  /* 0x0000027000027945 */ /* 0x000fe20003800200 */
[----:B------:R-:W-:-:S04]  /*0790*/  LOP3.LUT R26, R3, 0x7, RZ, 0xc0, !PT ;  /* 0x00000007031a7812 */ /* 0x000fc800078ec0ff */
[----:B------:R-:W-:-:S07]  /*07a0*/  ISETP.NE.AND P0, PT, R26, RZ, PT ;  /* 0x000000ff1a00720c */ /* 0x000fce0003f05270 */
[----:B------:R-:W-:Y:S06]  /*07b0*/  @!P1 BRA `(.L_x_97) ;  /* 0x00000000008c9947 */ /* 0x000fec0003800000 */
[----:B------:R-:W0:Y:S02]  /*07c0*/  LDC.64 R10, c[0x0][0x380] ;  /* 0x0000e000ff0a7b82 */ /* 0x000e240000000a00 */
[----:B0-----:R-:W-:-:S05]  /*07d0*/  IMAD.WIDE R10, R2, 0x8, R10 ;  /* 0x00000008020a7825 */ /* 0x001fca00078e020a */
        /* <DEDUP_REMOVED lines=33> */
.L_x_97:
[----:B------:R-:W-:Y:S05]  /*09f0*/  BSYNC.RECONVERGENT B2 ;  /* 0x0000000000027941 */ /* 0x000fea0003800200 */
.L_x_96:
        /* <DEDUP_REMOVED lines=25> */
.L_x_99:
[----:B------:R-:W-:Y:S05]  /*0b90*/  BSYNC.RECONVERGENT B2 ;  /* 0x0000000000027941 */ /* 0x000fea0003800200 */
.L_x_98:
[----:B------:R-:W-:Y:S05]  /*0ba0*/  @!P0 BRA `(.L_x_92) ;  /* 0x00000000002c8947 */ /* 0x000fea0003800000 */
[----:B------:R-:W0:Y:S01]  /*0bb0*/  LDC.64 R10, c[0x0][0x380] ;  /* 0x0000e000ff0a7b82 */ /* 0x000e220000000a00 */
[----:B------:R-:W-:-:S07]  /*0bc0*/  IMAD.MOV R3, RZ, RZ, -R3 ;  /* 0x000000ffff037224 */ /* 0x000fce00078e0a03 */
.L_x_100:
[----:B0-----:R-:W-:-:S06]  /*0bd0*/  IMAD.WIDE R6, R2, 0x8, R10 ;  /* 0x0000000802067825 */ /* 0x001fcc00078e020a */
        /* <DEDUP_REMOVED lines=8> */
.L_x_92:
[----:B------:R-:W-:Y:S05]  /*0c60*/  BSYNC.RECONVERGENT B1 ;  /* 0x0000000000017941 */ /* 0x000fea0003800200 */
.L_x_91:
[----:B------:R-:W-:-:S04]  /*0c70*/  ISETP.GE.U32.AND P0, PT, R8, 0x100, PT ;  /* 0x000001000800780c */ /* 0x000fc80003f06070 */
[----:B------:R-:W-:-:S13]  /*0c80*/  ISETP.GE.U32.AND.EX P0, PT, R9, RZ, PT, P0 ;  /* 0x000000ff0900720c */ /* 0x000fda0003f06100 */
        /* <DEDUP_REMOVED lines=17> */
[----:B------:R-:W1:Y:S04]  /*0da0*/  @!P2 S2R R7, SR_CgaCtaId ;  /* 0x000000000007a919 */ /* 0x000e680000008800 */
        /* <DEDUP_REMOVED lines=19> */
[----:B------:R-:W-:-:S03]  /*0ee0*/  @!P0 FSEL R11, R3, R11, !P1 ;  /* 0x0000000b030b8208 */ /* 0x000fc60004800000 */
[----:B------:R-:W-:Y:S01]  /*0ef0*/  SHFL.DOWN PT, R2, R9, 0x10, 0x1f ;  /* 0x0a001f0009027f89 */ /* 0x000fe200000e0000 */
[----:B------:R-:W-:Y:S02]  /*0f00*/  IMAD.MOV.U32 R4, RZ, RZ, R9 ;  /* 0x000000ffff047224 */ /* 0x000fe400078e0009 */
[----:B------:R-:W-:Y:S01]  /*0f10*/  IMAD.MOV.U32 R5, RZ, RZ, R11 ;  /* 0x000000ffff057224 */ /* 0x000fe200078e000b */
[----:B------:R-:W0:Y:S05]  /*0f20*/  SHFL.DOWN PT, R3, R11, 0x10, 0x1f ;  /* 0x0a001f000b037f89 */ /* 0x000e2a00000e0000 */
[----:B0-----:R-:W-:Y:S01]  /*0f30*/  DSETP.GEU.AND P0, PT, R4, R2, PT ;  /* 0x000000020400722a */ /* 0x001fe20003f0e000 */
[----:B------:R-:W-:-:S04]  /*0f40*/  @!P2 SHF.R.U32.HI R4, RZ, 0x2, R0 ;  /* 0x00000002ff04a819 */ /* 0x000fc80000011600 */
[----:B------:R-:W-:Y:S02]  /*0f50*/  @!P2 LOP3.LUT R6, R4, 0xf8, RZ, 0xc0, !PT ;  /* 0x000000f80406a812 */ /* 0x000fe400078ec0ff */
[----:B------:R-:W-:Y:S02]  /*0f60*/  FSEL R4, R2, R9, !P0 ;  /* 0x0000000902047208 */ /* 0x000fe40004000000 */
[----:B------:R-:W-:Y:S01]  /*0f70*/  FSEL R5, R3, R11, !P0 ;  /* 0x0000000b03057208 */ /* 0x000fe20004000000 */
[----:B------:R-:W-:Y:S01]  /*0f80*/  @!P2 IMAD.IADD R7, R6, 0x1, R7 ;  /* 0x000000010607a824 */ /* 0x000fe200078e0207 */
[----:B------:R-:W-:-:S04]  /*0f90*/  ISETP.GT.AND P0, PT, R8, 0xf, PT ;  /* 0x0000000f0800780c */ /* 0x000fc80003f04270 */
[----:B------:R1:W-:Y:S01]  /*0fa0*/  @!P2 STS.64 [R7+0x8], R4 ;  /* 0x000008040700a388 */ /* 0x0003e20000000a00 */
[----:B------:R-:W-:Y:S01]  /*0fb0*/  BAR.SYNC.DEFER_BLOCKING 0x0 ;  /* 0x0000000000007b1d */ /* 0x000fe20000010000 */
[----:B------:R-:W-:Y:S02]  /*0fc0*/  ISETP.NE.AND P2, PT, R0, RZ, PT ;  /* 0x000000ff0000720c */ /* 0x000fe40003f45270 */
[----:B------:R-:W-:Y:S02]  /*0fd0*/  FSEL R2, R9, R4, P0 ;  /* 0x0000000409027208 */ /* 0x000fe40000000000 */
[----:B------:R-:W-:-:S09]  /*0fe0*/  FSEL R3, R11, R5, P0 ;  /* 0x000000050b037208 */ /* 0x000fd20000000000 */
[----:B-1----:R-:W-:Y:S05]  /*0ff0*/  @P2 BRA `(.L_x_102) ;  /* 0x0000001c00bc2947 */ /* 0x002fea0003800000 */
[----:B------:R-:W0:Y:S01]  /*1000*/  S2UR UR5, SR_CgaCtaId ;  /* 0x00000000000579c3 */ /* 0x000e220000008800 */
[----:B------:R-:W-:Y:S02]  /*1010*/  UMOV UR4, 0x400 ;  /* 0x0000040000047882 */ /* 0x000fe40000000000 */
[----:B0-----:R-:W-:-:S09]  /*1020*/  ULEA UR4, UR5, UR4, 0x18 ;  /* 0x0000000405047291 */ /* 0x001fd2000f8ec0ff */
[----:B------:R-:W0:Y:S04]  /*1030*/  LDS.128 R4, [UR4+0x10] ;  /* 0x00001004ff047984 */ /* 0x000e280008000c00 */
[----:B------:R-:W1:Y:S04]  /*1040*/  LDS.128 R8, [UR4+0x20] ;  /* 0x00002004ff087984 */ /* 0x000e680008000c00 */
[----:B------:R-:W2:Y:S01]  /*1050*/  LDS.128 R12, [UR4+0x30] ;  /* 0x00003004ff0c7984 */ /* 0x000ea20008000c00 */
        /* <DEDUP_REMOVED lines=8> */
[----:B------:R-:W-:Y:S02]  /*10e0*/  FSEL R5, R9, R3, !P0 ;  /* 0x0000000309057208 */ /* 0x000fe40004000000 */
[----:B------:R-:W0:Y:S04]  /*10f0*/  LDS.64 R2, [UR4+0x40] ;  /* 0x00004004ff027984 */ /* 0x000e280008000a00 */
[----:B------:R-:W-:-:S06]  /*1100*/  DSETP.GEU.AND P0, PT, R4, R10, PT ;  /* 0x0000000a0400722a */ /* 0x000fcc0003f0e000 */
[----:B------:R-:W-:Y:S02]  /*1110*/  FSEL R4, R10, R4, !P0 ;  /* 0x000000040a047208 */ /* 0x000fe40004000000 */
[----:B------:R-:W-:-:S06]  /*1120*/  FSEL R5, R11, R5, !P0 ;  /* 0x000000050b057208 */ /* 0x000fcc0004000000 */
[----:B--2---:R-:W-:-:S06]  /*1130*/  DSETP.GEU.AND P0, PT, R4, R12, PT ;  /* 0x0000000c0400722a */ /* 0x004fcc0003f0e000 */
[----:B------:R-:W-:Y:S02]  /*1140*/  FSEL R4, R12, R4, !P0 ;  /* 0x000000040c047208 */ /* 0x000fe40004000000 */
[----:B------:R-:W-:-:S06]  /*1150*/  FSEL R5, R13, R5, !P0 ;  /* 0x000000050d057208 */ /* 0x000fcc0004000000 */
[----:B------:R-:W-:-:S06]  /*1160*/  DSETP.GEU.AND P0, PT, R4, R14, PT ;  /* 0x0000000e0400722a */ /* 0x000fcc0003f0e000 */
[----:B------:R-:W-:Y:S02]  /*1170*/  FSEL R4, R14, R4, !P0 ;  /* 0x000000040e047208 */ /* 0x000fe40004000000 */
[----:B------:R-:W-:-:S06]  /*1180*/  FSEL R5, R15, R5, !P0 ;  /* 0x000000050f057208 */ /* 0x000fcc0004000000 */
[----:B0-----:R-:W-:-:S06]  /*1190*/  DSETP.GEU.AND P0, PT, R4, R2, PT ;  /* 0x000000020400722a */ /* 0x001fcc0003f0e000 */
[----:B------:R-:W-:Y:S02]  /*11a0*/  FSEL R2, R2, R4, !P0 ;  /* 0x0000000402027208 */ /* 0x000fe40004000000 */
[----:B------:R-:W-:Y:S01]  /*11b0*/  FSEL R3, R3, R5, !P0 ;  /* 0x0000000503037208 */ /* 0x000fe20004000000 */
[----:B------:R-:W-:Y:S06]  /*11c0*/  BRA `(.L_x_102) ;  /* 0x0000001c00487947 */ /* 0x000fec0003800000 */
.L_x_101:
[----:B------:R-:W-:Y:S01]  /*11d0*/  LOP3.LUT R2, R0, 0x3e0, RZ, 0xc0, !PT ;  /* 0x000003e000027812 */ /* 0x000fe200078ec0ff */
[----:B------:R-:W0:Y:S03]  /*11e0*/  S2R R12, SR_LANEID ;  /* 0x00000000000c7919 */ /* 0x000e260000000000 */
[----:B------:R-:W-:Y:S01]  /*11f0*/  LOP3.LUT R7, RZ, R2, RZ, 0x33, !PT ;  /* 0x00000002ff077212 */ /* 0x000fe200078e33ff */
[----:B------:R-:W-:-:S04]  /*1200*/  VIADD R3, R2, 0x20 ;  /* 0x0000002002037836 */ /* 0x000fc80000000000 */
[----:B------:R-:W-:Y:S01]  /*1210*/  IMAD.IADD R7, R7, 0x1, R8 ;  /* 0x0000000107077824 */ /* 0x000fe200078e0208 */
[----:B------:R-:W-:-:S04]  /*1220*/  ISETP.GT.U32.AND P0, PT, R3, R8, PT ;  /* 0x000000080300720c */ /* 0x000fc80003f04070 */
        /* <DEDUP_REMOVED lines=29> */
[C---:B------:R-:W-:Y:S02]  /*1400*/  ISETP.NE.AND P0, PT, R12.reuse, RZ, PT ;  /* 0x000000ff0c00720c */ /* 0x040fe40003f05270 */
[----:B------:R-:W0:Y:S11]  /*1410*/  SHFL.DOWN PT, R3, R5, 0x8, R7 ;  /* 0x0900000005037989 */ /* 0x000e3600000e0007 */
[----:B------:R-:W1:Y:S01]  /*1420*/  @!P0 S2R R11, SR_CgaCtaId ;  /* 0x00000000000b8919 */ /* 0x000e620000008800 */
[----:B------:R-:W-:Y:S01]  /*1430*/  @!P0 MOV R6, 0x400 ;  /* 0x0000040000068802 */ /* 0x000fe20000000f00 */
[----:B0-----:R-:W-:Y:S01]  /*1440*/  DSETP.GEU.AND P2, PT, R4, R2, PT ;  /* 0x000000020400722a */ /* 0x001fe20003f4e000 */
[----:B------:R-:W-:-:S05]  /*1450*/  VIADD R4, R12, 0x10 ;  /* 0x000000100c047836 */ /* 0x000fca0000000000 */
[----:B------:R-:W-:Y:S02]  /*1460*/  @!P1 FSEL R10, R2, R10, !P2 ;  /* 0x0000000a020a9208 */ /* 0x000fe40005000000 */
[----:B------:R-:W-:Y:S02]  /*1470*/  @!P1 FSEL R5, R3, R5, !P2 ;  /* 0x0000000503059208 */ /* 0x000fe40005000000 */
[----:B------:R-:W-:Y:S01]  /*1480*/  ISETP.GT.AND P1, PT, R4, R7, PT ;  /* 0x000000070400720c */ /* 0x000fe20003f24270 */
[----:B------:R-:W-:Y:S01]  /*1490*/  SHFL.DOWN PT, R2, R10, 0x10, R7 ;  /* 0x0a0000000a027989 */ /* 0x000fe200000e0007 */
[----:B------:R-:W-:-:S03]  /*14a0*/  IMAD.MOV.U32 R4, RZ, RZ, R10 ;  /* 0x000000ffff047224 */ /* 0x000fc600078e000a */
[----:B------:R-:W0:Y:S01]  /*14b0*/  SHFL.DOWN PT, R3, R5, 0x10, R7 ;  /* 0x0a00000005037989 */ /* 0x000e2200000e0007 */
[----:B-1----:R-:W-:Y:S02]  /*14c0*/  @!P0 LEA R11, R11, R6, 0x18 ;  /* 0x000000060b0b8211 */ /* 0x002fe400078ec0ff */
[----:B0-----:R-:W-:Y:S01]  /*14d0*/  DSETP.GEU.AND P2, PT, R4, R2, PT ;  /* 0x000000020400722a */ /* 0x001fe20003f4e000 */
[----:B------:R-:W-:-:S05]  /*14e0*/  @!P0 SHF.R.U32.HI R4, RZ, 0x2, R0 ;  /* 0x00000002ff048819 */ /* 0x000fca0000011600 */
[----:B------:R-:W-:Y:S02]  /*14f0*/  @!P1 FSEL R10, R2, R10, !P2 ;  /* 0x0000000a020a9208 */ /* 0x000fe40005000000 */
[----:B------:R-:W-:Y:S02]  /*1500*/  @!P1 FSEL R5, R3, R5, !P2 ;  /* 0x0000000503059208 */ /* 0x000fe40005000000 */
[----:B------:R-:W-:Y:S01]  /*1510*/  ISETP.NE.AND P2, PT, R0, RZ, PT ;  /* 0x000000ff0000720c */ /* 0x000fe20003f45270 */
[----:B------:R-:W-:Y:S01]  /*1520*/  IMAD.MOV.U32 R2, RZ, RZ, R10 ;  /* 0x000000ffff027224 */ /* 0x000fe200078e000a */
[----:B------:R-:W-:Y:S01]  /*1530*/  @!P0 LOP3.LUT R4, R4, 0xf8, RZ, 0xc0, !PT ;  /* 0x000000f804048812 */ /* 0x000fe200078ec0ff */
[----:B------:R-:W-:-:S04]  /*1540*/  IMAD.MOV.U32 R3, RZ, RZ, R5 ;  /* 0x000000ffff037224 */ /* 0x000fc800078e0005 */
[----:B------:R-:W-:-:S05]  /*1550*/  @!P0 IMAD.IADD R11, R4, 0x1, R11 ;  /* 0x00000001040b8824 */ /* 0x000fca00078e020b */
[----:B------:R0:W-:Y:S01]  /*1560*/  @!P0 STS.64 [R11+0x8], R2 ;  /* 0x000008020b008388 */ /* 0x0001e20000000a00 */
[----:B------:R-:W-:Y:S06]  /*1570*/  BAR.SYNC.DEFER_BLOCKING 0x0 ;  /* 0x0000000000007b1d */ /* 0x000fec0000010000 */
[----:B------:R-:W-:Y:S05]  /*1580*/  @P2 BRA `(.L_x_102) ;  /* 0x0000001800582947 */ /* 0x000fea0003800000 */
[----:B------:R-:W1:Y:S01]  /*1590*/  S2UR UR5, SR_CgaCtaId ;  /* 0x00000000000579c3 */ /* 0x000e620000008800 */
[----:B------:R-:W-:Y:S01]  /*15a0*/  UMOV UR4, 0x400 ;  /* 0x0000040000047882 */ /* 0x000fe20000000000 */
[C---:B------:R-:W-:Y:S02]  /*15b0*/  ISETP.GT.U32.AND P0, PT, R8.reuse, 0x20, PT ;  /* 0x000000200800780c */ /* 0x040fe40003f04070 */
[----:B------:R-:W-:Y:S02]  /*15c0*/  ISETP.GT.U32.AND P1, PT, R8, 0x40, PT ;  /* 0x000000400800780c */ /* 0x000fe40003f24070 */
[C---:B------:R-:W-:Y:S02]  /*15d0*/  ISETP.GT.U32.AND.EX P0, PT, R9.reuse, RZ, PT, P0 ;  /* 0x000000ff0900720c */ /* 0x040fe40003f04100 */
[----:B------:R-:W-:Y:S01]  /*15e0*/  ISETP.GT.U32.AND.EX P1, PT, R9, RZ, PT, P1 ;  /* 0x000000ff0900720c */ /* 0x000fe20003f24110 */
[----:B-1----:R-:W-:-:S09]  /*15f0*/  ULEA UR4, UR5, UR4, 0x18 ;  /* 0x0000000405047291 */ /* 0x002fd2000f8ec0ff */
[----:B------:R-:W1:Y:S04]  /*1600*/  LDS.128 R16, [UR4+0x10] ;  /* 0x00001004ff107984 */ /* 0x000e680008000c00 */
[----:B------:R-:W2:Y:S01]  /*1610*/  LDS.128 R12, [UR4+0x20] ;  /* 0x00002004ff0c7984 */ /* 0x000ea20008000c00 */
[----:B-1----:R-:W-:-:S06]  /*1620*/  DSETP.GEU.AND P3, PT, R2, R16, PT ;  /* 0x000000100200722a */ /* 0x002fcc0003f6e000 */
[-C--:B------:R-:W-:Y:S02]  /*1630*/  FSEL R5, R16, R2.reuse, !P3 ;  /* 0x0000000210057208 */ /* 0x080fe40005800000 */
[-C--:B0-----:R-:W-:Y:S02]  /*1640*/  FSEL R11, R17, R3.reuse, !P3 ;  /* 0x00000003110b7208 */ /* 0x081fe40005800000 */
[----:B------:R-:W-:Y:S02]  /*1650*/  FSEL R10, R5, R2, P0 ;  /* 0x00000002050a7208 */ /* 0x000fe40000000000 */
[----:B------:R-:W-:Y:S01]  /*1660*/  FSEL R11, R11, R3, P0 ;  /* 0x000000030b0b7208 */ /* 0x000fe20000000000 */
[----:B------:R-:W0:Y:S01]  /*1670*/  LDS.128 R4, [UR4+0x30] ;  /* 0x00003004ff047984 */ /* 0x000e220008000c00 */
[----:B------:R-:W-:Y:S01]  /*1680*/  ISETP.GT.U32.AND P0, PT, R8, 0x60, PT ;  /* 0x000000600800780c */ /* 0x000fe20003f04070 */
[----:B------:R-:W-:Y:S02]  /*1690*/  IMAD.MOV.U32 R2, RZ, RZ, R10 ;  /* 0x000000ffff027224 */ /* 0x000fe400078e000a */
[----:B------:R-:W-:Y:S01]  /*16a0*/  IMAD.MOV.U32 R3, RZ, RZ, R11 ;  /* 0x000000ffff037224 */ /* 0x000fe200078e000b */
[----:B------:R-:W-:-:S05]  /*16b0*/  ISETP.GT.U32.AND.EX P0, PT, R9, RZ, PT, P0 ;  /* 0x000000ff0900720c */ /* 0x000fca0003f04100 */
[----:B------:R-:W-:-:S06]  /*16c0*/  DSETP.GEU.AND P3, PT, R2, R18, PT ;  /* 0x000000120200722a */ /* 0x000fcc0003f6e000 */
[----:B------:R-:W-:Y:S02]  /*16d0*/  @P1 FSEL R10, R18, R10, !P3 ;  /* 0x0000000a120a1208 */ /* 0x000fe40005800000 */
[----:B------:R-:W-:Y:S02]  /*16e0*/  @P1 FSEL R11, R19, R11, !P3 ;  /* 0x0000000b130b1208 */ /* 0x000fe40005800000 */
[----:B------:R-:W-:Y:S01]  /*16f0*/  ISETP.GT.U32.AND P1, PT, R8, 0x80, PT ;  /* 0x000000800800780c */ /* 0x000fe20003f24070 */
[----:B------:R-:W-:Y:S02]  /*1700*/  IMAD.MOV.U32 R2, RZ, RZ, R10 ;  /* 0x000000ffff027224 */ /* 0x000fe400078e000a */
[----:B------:R-:W-:Y:S01]  /*1710*/  IMAD.MOV.U32 R3, RZ, RZ, R11 ;  /* 0x000000ffff037224 */ /* 0x000fe200078e000b */
[----:B------:R-:W-:-:S05]  /*1720*/  ISETP.GT.U32.AND.EX P1, PT, R9, RZ, PT, P1 ;  /* 0x000000ff0900720c */ /* 0x000fca0003f24110 */
[----:B--2---:R-:W-:Y:S01]  /*1730*/  DSETP.GEU.AND P3, PT, R2, R12, PT ;  /* 0x0000000c0200722a */ /* 0x004fe20003f6e000 */
[----:B------:R-:W1:Y:S05]  /*1740*/  LDS.64 R2, [UR4+0x40] ;  /* 0x00004004ff027984 */ /* 0x000e6a0008000a00 */
[----:B------:R-:W-:Y:S02]  /*1750*/  @P0 FSEL R10, R12, R10, !P3 ;  /* 0x0000000a0c0a0208 */ /* 0x000fe40005800000 */
[----:B------:R-:W-:Y:S02]  /*1760*/  @P0 FSEL R11, R13, R11, !P3 ;  /* 0x0000000b0d0b0208 */ /* 0x000fe40005800000 */
[----:B------:R-:W-:-:S04]  /*1770*/  ISETP.GT.U32.AND P0, PT, R8, 0xa0, PT ;  /* 0x000000a00800780c */ /* 0x000fc80003f04070 */
[----:B------:R-:W-:Y:S01]  /*1780*/  DSETP.GEU.AND P3, PT, R10, R14, PT ;  /* 0x0000000e0a00722a */ /* 0x000fe20003f6e000 */
[----:B------:R-:W-:-:S05]  /*1790*/  ISETP.GT.U32.AND.EX P0, PT, R9, RZ, PT, P0 ;  /* 0x000000ff0900720c */ /* 0x000fca0003f04100 */
[----:B------:R-:W-:Y:S02]  /*17a0*/  @P1 FSEL R10, R14, R10, !P3 ;  /* 0x0000000a0e0a1208 */ /* 0x000fe40005800000 */
[----:B------:R-:W-:Y:S02]  /*17b0*/  @P1 FSEL R11, R15, R11, !P3 ;  /* 0x0000000b0f0b1208 */ /* 0x000fe40005800000 */
[----:B------:R-:W-:-:S04]  /*17c0*/  ISETP.GT.U32.AND P1, PT, R8, 0xc0, PT ;  /* 0x000000c00800780c */ /* 0x000fc80003f24070 */
[----:B0-----:R-:W-:Y:S01]  /*17d0*/  DSETP.GEU.AND P3, PT, R10, R4, PT ;  /* 0x000000040a00722a */ /* 0x001fe20003f6e000 */
[----:B------:R-:W-:-:S05]  /*17e0*/  ISETP.GT.U32.AND.EX P1, PT, R9, RZ, PT, P1 ;  /* 0x000000ff0900720c */ /* 0x000fca0003f24110 */
[----:B------:R-:W-:Y:S02]  /*17f0*/  @P0 FSEL R10, R4, R10, !P3 ;  /* 0x0000000a040a0208 */ /* 0x000fe40005800000 */
[----:B------:R-:W-:Y:S02]  /*1800*/  @P0 FSEL R11, R5, R11, !P3 ;  /* 0x0000000b050b0208 */ /* 0x000fe40005800000 */
[----:B------:R-:W-:Y:S01]  /*1810*/  ISETP.GT.U32.AND P0, PT, R8, 0xe0, PT ;  /* 0x000000e00800780c */ /* 0x000fe20003f04070 */
[----:B------:R-:W-:Y:S02]  /*1820*/  IMAD.MOV.U32 R4, RZ, RZ, R10 ;  /* 0x000000ffff047224 */ /* 0x000fe400078e000a */
[----:B------:R-:W-:Y:S01]  /*1830*/  IMAD.MOV.U32 R5, RZ, RZ, R11 ;  /* 0x000000ffff057224 */ /* 0x000fe200078e000b */
[----:B------:R-:W-:-:S05]  /*1840*/  ISETP.GT.U32.AND.EX P0, PT, R9, RZ, PT, P0 ;  /* 0x000000ff0900720c */ /* 0x000fca0003f04100 */
        /* <DEDUP_REMOVED lines=11> */
.L_x_88:
[----:B------:R-:W0:Y:S01]  /*1900*/  S2R R0, SR_TID.X ;  /* 0x0000000000007919 */ /* 0x000e220000002100 */
[----:B------:R-:W0:Y:S02]  /*1910*/  LDC.64 R10, c[0x0][0x380] ;  /* 0x0000e000ff0a7b82 */ /* 0x000e240000000a00 */
[----:B0-----:R-:W-:-:S05]  /*1920*/  IMAD.WIDE.U32 R10, R0, 0x8, R10 ;  /* 0x00000008000a7825 */ /* 0x001fca00078e000a */
        /* <DEDUP_REMOVED lines=23> */
[----:B------:R-:W-:Y:S01]  /*1aa0*/  IMAD.MOV.U32 R3, RZ, RZ, 0x800 ;  /* 0x00000800ff037424 */ /* 0x000fe200078e00ff */
[----:B------:R-:W-:-:S04]  /*1ab0*/  IADD3 R2, P1, PT, R8, -0x800, RZ ;  /* 0xfffff80008027810 */ /* 0x000fc80007f3e0ff */
[----:B------:R-:W-:-:S06]  /*1ac0*/  DSETP.GEU.AND P0, PT, R4, R18, PT ;  /* 0x000000120400722a */ /* 0x000fcc0003f0e000 */
[----:B------:R-:W-:Y:S01]  /*1ad0*/  FSEL R6, R18, R4, !P0 ;  /* 0x0000000412067208 */ /* 0x000fe20004000000 */
[----:B------:R-:W-:Y:S01]  /*1ae0*/  IMAD.MOV.U32 R4, RZ, RZ, RZ ;  /* 0x000000ffff047224 */ /* 0x000fe200078e00ff */
[----:B------:R-:W-:Y:S02]  /*1af0*/  FSEL R7, R19, R5, !P0 ;  /* 0x0000000513077208 */ /* 0x000fe40004000000 */
[----:B------:R-:W-:Y:S02]  /*1b00*/  ISETP.GE.U32.AND P0, PT, R2, 0x800, PT ;  /* 0x000008000200780c */ /* 0x000fe40003f06070 */
[----:B------:R-:W-:Y:S02]  /*1b10*/  IADD3.X R5, PT, PT, R9, -0x1, RZ, P1, !PT ;  /* 0xffffffff09057810 */ /* 0x000fe40000ffe4ff */
[----:B------:R-:W-:Y:S02]  /*1b20*/  DSETP.GEU.AND P1, PT, R6, R20, PT ;  /* 0x000000140600722a */ /* 0x000fe40003f2e000 */
[----:B------:R-:W-:-:S04]  /*1b30*/  ISETP.GE.U32.AND.EX P0, PT, R5, RZ, PT, P0 ;  /* 0x000000ff0500720c */ /* 0x000fc80003f06100 */
[----:B------:R-:W-:Y:S02]  /*1b40*/  FSEL R6, R20, R6, !P1 ;  /* 0x0000000614067208 */ /* 0x000fe40004800000 */
[----:B------:R-:W-:-:S07]  /*1b50*/  FSEL R7, R21, R7, !P1 ;  /* 0x0000000715077208 */ /* 0x000fce0004800000 */
[----:B------:R-:W-:Y:S05]  /*1b60*/  @!P0 BRA `(.L_x_103) ;  /* 0x0000000000bc8947 */ /* 0x000fea0003800000 */
[----:B------:R-:W0:Y:S01]  /*1b70*/  LDC.64 R8, c[0x0][0x390] ;  /* 0x0000e400ff087b82 */ /* 0x000e220000000a00 */
[----:B------:R-:W-:Y:S02]  /*1b80*/  IMAD.MOV.U32 R3, RZ, RZ, 0x800 ;  /* 0x00000800ff037424 */ /* 0x000fe400078e00ff */
[----:B------:R-:W-:-:S07]  /*1b90*/  IMAD.MOV.U32 R4, RZ, RZ, RZ ;  /* 0x000000ffff047224 */ /* 0x000fce00078e00ff */
.L_x_105:
[----:B------:R-:W-:-:S04]  /*1ba0*/  LEA R16, P0, R3, R10, 0x3 ;  /* 0x0000000a03107211 */ /* 0x000fc800078018ff */
[----:B------:R-:W-:-:S05]  /*1bb0*/  LEA.HI.X R17, R3, R11, R4, 0x3, P0 ;  /* 0x0000000b03117211 */ /* 0x000fca00000f1c04 */
        /* <DEDUP_REMOVED lines=28> */
[----:B0-----:R-:W-:Y:S02]  /*1d80*/  IADD3 R12, P1, PT, -R3, R8, RZ ;  /* 0x00000008030c7210 */ /* 0x001fe40007f3e1ff */
[----:B------:R-:W-:Y:S02]  /*1d90*/  FSEL R7, R13, R7, !P0 ;  /* 0x000000070d077208 */ /* 0x000fe40004000000 */
[----:B------:R-:W-:Y:S01]  /*1da0*/  ISETP.GE.U32.AND P0, PT, R12, 0x800, PT ;  /* 0x000008000c00780c */ /* 0x000fe20003f06070 */
[----:B------:R-:W-:-:S03]  /*1db0*/  IMAD.X R12, R9, 0x1, ~R4, P1 ;  /* 0x00000001090c7824 */ /* 0x000fc600008e0e04 */
[----:B------:R-:W-:Y:S02]  /*1dc0*/  DSETP.GEU.AND P1, PT, R6, R14, PT ;  /* 0x0000000e0600722a */ /* 0x000fe40003f2e000 */
[----:B------:R-:W-:-:S04]  /*1dd0*/  ISETP.GE.U32.AND.EX P0, PT, R12, RZ, PT, P0 ;  /* 0x000000ff0c00720c */ /* 0x000fc80003f06100 */
[----:B------:R-:W-:Y:S02]  /*1de0*/  FSEL R6, R14, R6, !P1 ;  /* 0x000000060e067208 */ /* 0x000fe40004800000 */
[----:B------:R-:W-:-:S07]  /*1df0*/  FSEL R7, R15, R7, !P1 ;  /* 0x000000070f077208 */ /* 0x000fce0004800000 */
[----:B------:R-:W-:Y:S05]  /*1e00*/  @!P0 BRA `(.L_x_104) ;  /* 0x0000000c00088947 */ /* 0x000fea0003800000 */
[----:B------:R-:W-:-:S05]  /*1e10*/  IADD3 R3, P0, PT, R3, 0x800, RZ ;  /* 0x0000080003037810 */ /* 0x000fca0007f1e0ff */
[----:B------:R-:W-:Y:S01]  /*1e20*/  IMAD.X R4, RZ, RZ, R4, P0 ;  /* 0x000000ffff047224 */ /* 0x000fe200000e0604 */
[----:B------:R-:W-:-:S04]  /*1e30*/  ISETP.GT.U32.AND P0, PT, R3, R2, PT ;  /* 0x000000020300720c */ /* 0x000fc80003f04070 */
[----:B------:R-:W-:-:S13]  /*1e40*/  ISETP.GT.U32.AND.EX P0, PT, R4, R5, PT, P0 ;  /* 0x000000050400720c */ /* 0x000fda0003f04100 */
[----:B------:R-:W-:Y:S05]  /*1e50*/  @!P0 BRA `(.L_x_105) ;  /* 0xfffffffc00508947 */ /* 0x000fea000383ffff */
.L_x_103:
[----:B------:R-:W-:Y:S01]  /*1e60*/  IMAD.IADD R5, R8, 0x1, -R3 ;  /* 0x0000000108057824 */ /* 0x000fe200078e0a03 */
[----:B------:R-:W-:Y:S01]  /*1e70*/  ISETP.GE.U32.AND P1, PT, R3, R8, PT ;  /* 0x000000080300720c */ /* 0x000fe20003f26070 */
[----:B------:R-:W-:Y:S03]  /*1e80*/  BSSY.RECONVERGENT B1, `(.L_x_104) ;  /* 0x00000ba000017945 */ /* 0x000fe60003800200 */
[----:B------:R-:W-:-:S04]  /*1e90*/  ISETP.GE.AND P0, PT, R0, R5, PT ;  /* 0x000000050000720c */ /* 0x000fc80003f06270 */
[----:B------:R-:W-:-:S13]  /*1ea0*/  ISETP.GE.U32.OR.EX P0, PT, R4, R9, P0, P1 ;  /* 0x000000090400720c */ /* 0x000fda0000706510 */
[----:B------:R-:W-:Y:S05]  /*1eb0*/  @P0 BRA `(.L_x_106) ;  /* 0x0000000800d80947 */ /* 0x000fea0003800000 */
[----:B------:R-:W-:Y:S01]  /*1ec0*/  LOP3.LUT R2, RZ, R0, RZ, 0x33, !PT ;  /* 0x00000000ff027212 */ /* 0x000fe200078e33ff */
[----:B------:R-:W-:Y:S03]  /*1ed0*/  BSSY.RECONVERGENT B2, `(.L_x_107) ;  /* 0x0000058000027945 */ /* 0x000fe60003800200 */
[----:B------:R-:W-:-:S04]  /*1ee0*/  IADD3 R2, PT, PT, -R3, R8, R2 ;  /* 0x0000000803027210 */ /* 0x000fc80007ffe102 */
[C---:B------:R-:W-:Y:S02]  /*1ef0*/  ISETP.GE.U32.AND P1, PT, R2.reuse, 0xf00, PT ;  /* 0x00000f000200780c */ /* 0x040fe40003f26070 */
[----:B------:R-:W-:Y:S01]  /*1f00*/  LEA.HI R5, R2, 0x1, RZ, 0x18 ;  /* 0x0000000102057811 */ /* 0x000fe200078fc0ff */
[----:B------:R-:W-:-:S03]  /*1f10*/  IMAD.MOV.U32 R2, RZ, RZ, R0 ;  /* 0x000000ffff027224 */ /* 0x000fc600078e0000 */
[----:B------:R-:W-:-:S04]  /*1f20*/  LOP3.LUT R42, R5, 0xf, RZ, 0xc0, !PT ;  /* 0x0000000f052a7812 */ /* 0x000fc800078ec0ff */
[----:B------:R-:W-:-:S03]  /*1f30*/  ISETP.NE.AND P0, PT, R42, RZ, PT ;  /* 0x000000ff2a00720c */ /* 0x000fc60003f05270 */
[----:B------:R-:W-:Y:S10]  /*1f40*/  @!P1 BRA `(.L_x_108) ;  /* 0x0000000400409947 */ /* 0x000ff40003800000 */
[----:B------:R-:W0:Y:S01]  /*1f50*/  LDCU.64 UR4, c[0x0][0x380] ;  /* 0x00007000ff0477ac */ /* 0x000e220008000a00 */
[----:B------:R-:W-:Y:S02]  /*1f60*/  IADD3 R9, P1, PT, R0, R3, RZ ;  /* 0x0000000300097210 */ /* 0x000fe40007f3e0ff */
[----:B------:R-:W-:-:S03]  /*1f70*/  LOP3.LUT R43, R5, 0x1fffff0, RZ, 0xc0, !PT ;  /* 0x01fffff0052b7812 */ /* 0x000fc600078ec0ff */
[----:B------:R-:W-:Y:S02]  /*1f80*/  IMAD.X R2, RZ, RZ, R4, P1 ;  /* 0x000000ffff027224 */ /* 0x000fe400008e0604 */
[----:B------:R-:W-:Y:S01]  /*1f90*/  IMAD.MOV R43, RZ, RZ, -R43 ;  /* 0x000000ffff2b7224 */ /* 0x000fe200078e0a2b */
[----:B0-----:R-:W-:-:S04]  /*1fa0*/  LEA R8, P2, R9, UR4, 0x3 ;  /* 0x0000000409087c11 */ /* 0x001fc8000f8418ff */
[----:B------:R-:W-:Y:S02]  /*1fb0*/  IADD3 R8, P1, PT, R8, 0x4000, RZ ;  /* 0x0000400008087810 */ /* 0x000fe40007f3e0ff */
[----:B------:R-:W-:Y:S01]  /*1fc0*/  LEA.HI.X R9, R9, UR5, R2, 0x3, P2 ;  /* 0x0000000509097c11 */ /* 0x000fe200090f1c02 */
[----:B------:R-:W-:-:S04]  /*1fd0*/  IMAD.MOV.U32 R2, RZ, RZ, R0 ;  /* 0x000000ffff027224 */ /* 0x000fc800078e0000 */
[----:B------:R-:W-:-:S07]  /*1fe0*/  IMAD.X R9, RZ, RZ, R9, P1 ;  /* 0x000000ffff097224 */ /* 0x000fce00008e0609 */
.L_x_109:
[----:B------:R-:W2:Y:S04]  /*1ff0*/  LDG.E.64 R10, desc[UR6][R8.64+-0x4000] ;  /* 0xffc00006080a7981 */ /* 0x000ea8000c1e1b00 */
[----:B------:R-:W3:Y:S04]  /*2000*/  LDG.E.64 R12, desc[UR6][R8.64+-0x3800] ;  /* 0xffc80006080c7981 */ /* 0x000ee8000c1e1b00 */
[----:B------:R-:W4:Y:S04]  /*2010*/  LDG.E.64 R14, desc[UR6][R8.64+-0x3000] ;  /* 0xffd00006080e7981 */ /* 0x000f28000c1e1b00 */
[----:B------:R-:W5:Y:S04]  /*2020*/  LDG.E.64 R16, desc[UR6][R8.64+-0x2800] ;  /* 0xffd8000608107981 */ /* 0x000f68000c1e1b00 */
        /* <DEDUP_REMOVED lines=11> */
[----:B------:R0:W5:Y:S01]  /*20e0*/  LDG.E.64 R40, desc[UR6][R8.64+0x3800] ;  /* 0x0038000608287981 */ /* 0x000162000c1e1b00 */
[----:B------:R-:W-:-:S02]  /*20f0*/  VIADD R43, R43, 0x10 ;  /* 0x000000102b2b7836 */ /* 0x000fc40000000000 */
[----:B------:R-:W-:-:S03]  /*2100*/  VIADD R2, R2, 0x1000 ;  /* 0x0000100002027836 */ /* 0x000fc60000000000 */
[----:B------:R-:W-:Y:S02]  /*2110*/  ISETP.NE.AND P2, PT, R43, RZ, PT ;  /* 0x000000ff2b00720c */ /* 0x000fe40003f45270 */
[----:B0-----:R-:W-:-:S05]  /*2120*/  IADD3 R8, P3, PT, R8, 0x8000, RZ ;  /* 0x0000800008087810 */ /* 0x001fca0007f7e0ff */
        /* <DEDUP_REMOVED lines=50> */
.L_x_108:
[----:B------:R-:W-:Y:S05]  /*2450*/  BSYNC.RECONVERGENT B2 ;  /* 0x0000000000027941 */ /* 0x000fea0003800200 */
.L_x_107:
[----:B------:R-:W-:Y:S05]  /*2460*/  @!P0 BRA `(.L_x_106) ;  /* 0x00000004006c8947 */ /* 0x000fea0003800000 */
[----:B------:R-:W-:Y:S01]  /*2470*/  ISETP.GE.U32.AND P1, PT, R42, 0x8, PT ;  /* 0x000000082a00780c */ /* 0x000fe20003f26070 */
[----:B------:R-:W-:Y:S01]  /*2480*/  BSSY.RECONVERGENT B2, `(.L_x_110) ;  /* 0x000002a000027945 */ /* 0x000fe20003800200 */
[----:B------:R-:W-:-:S04]  /*2490*/  LOP3.LUT R26, R5, 0x7, RZ, 0xc0, !PT ;  /* 0x00000007051a7812 */ /* 0x000fc800078ec0ff */
[----:B------:R-:W-:-:S07]  /*24a0*/  ISETP.NE.AND P0, PT, R26, RZ, PT ;  /* 0x000000ff1a00720c */ /* 0x000fce0003f05270 */
[----:B------:R-:W-:Y:S06]  /*24b0*/  @!P1 BRA `(.L_x_111) ;  /* 0x0000000000989947 */ /* 0x000fec0003800000 */
[----:B------:R-:W0:Y:S01]  /*24c0*/  LDCU.64 UR4, c[0x0][0x380] ;  /* 0x00007000ff0477ac */ /* 0x000e220008000a00 */
[----:B------:R-:W-:-:S05]  /*24d0*/  IADD3 R8, P1, PT, R2, R3, RZ ;  /* 0x0000000302087210 */ /* 0x000fca0007f3e0ff */
[----:B------:R-:W-:Y:S01]  /*24e0*/  IMAD.X R9, RZ, RZ, R4, P1 ;  /* 0x000000ffff097224 */ /* 0x000fe200008e0604 */
[----:B0-----:R-:W-:-:S04]  /*24f0*/  LEA R10, P1, R8, UR4, 0x3 ;  /* 0x00000004080a7c11 */ /* 0x001fc8000f8218ff */
        /* <DEDUP_REMOVED lines=34> */
.L_x_111:
[----:B------:R-:W-:Y:S05]  /*2720*/  BSYNC.RECONVERGENT B2 ;  /* 0x0000000000027941 */ /* 0x000fea0003800200 */
.L_x_110:
        /* <DEDUP_REMOVED lines=28> */
.L_x_113:
[----:B------:R-:W-:Y:S05]  /*28f0*/  BSYNC.RECONVERGENT B2 ;  /* 0x0000000000027941 */ /* 0x000fea0003800200 */
.L_x_112:
[----:B------:R-:W-:Y:S05]  /*2900*/  @!P0 BRA `(.L_x_106) ;  /* 0x0000000000448947 */ /* 0x000fea0003800000 */
[----:B------:R-:W0:Y:S01]  /*2910*/  LDCU.64 UR4, c[0x0][0x380] ;  /* 0x00007000ff0477ac */ /* 0x000e220008000a00 */
[----:B------:R-:W-:-:S05]  /*2920*/  IADD3 R3, P0, PT, R2, R3, RZ ;  /* 0x0000000302037210 */ /* 0x000fca0007f1e0ff */
[----:B------:R-:W-:Y:S02]  /*2930*/  IMAD.X R8, RZ, RZ, R4, P0 ;  /* 0x000000ffff087224 */ /* 0x000fe400000e0604 */
[----:B------:R-:W-:Y:S01]  /*2940*/  IMAD.MOV R4, RZ, RZ, -R18 ;  /* 0x000000ffff047224 */ /* 0x000fe200078e0a12 */
[----:B0-----:R-:W-:-:S04]  /*2950*/  LEA R5, P1, R3, UR4, 0x3 ;  /* 0x0000000403057c11 */ /* 0x001fc8000f8218ff */
[----:B------:R-:W-:-:S09]  /*2960*/  LEA.HI.X R8, R3, UR5, R8, 0x3, P1 ;  /* 0x0000000503087c11 */ /* 0x000fd200088f1c08 */
.L_x_114:
[----:B------:R-:W-:Y:S02]  /*2970*/  IMAD.MOV.U32 R2, RZ, RZ, R5 ;  /* 0x000000ffff027224 */ /* 0x000fe400078e0005 */
[----:B------:R-:W-:-:S06]  /*2980*/  IMAD.MOV.U32 R3, RZ, RZ, R8 ;  /* 0x000000ffff037224 */ /* 0x000fcc00078e0008 */
[----:B------:R-:W2:Y:S01]  /*2990*/  LDG.E.64 R2, desc[UR6][R2.64] ;  /* 0x0000000602027981 */ /* 0x000ea2000c1e1b00 */
[----:B------:R-:W-:Y:S01]  /*29a0*/  VIADD R4, R4, 0x1 ;  /* 0x0000000104047836 */ /* 0x000fe20000000000 */
[----:B------:R-:W-:-:S04]  /*29b0*/  IADD3 R5, P2, PT, R5, 0x800, RZ ;  /* 0x0000080005057810 */ /* 0x000fc80007f5e0ff */
[----:B------:R-:W-:Y:S01]  /*29c0*/  ISETP.NE.AND P1, PT, R4, RZ, PT ;  /* 0x000000ff0400720c */ /* 0x000fe20003f25270 */
[----:B------:R-:W-:Y:S01]  /*29d0*/  IMAD.X R8, RZ, RZ, R8, P2 ;  /* 0x000000ffff087224 */ /* 0x000fe200010e0608 */
[----:B--2---:R-:W-:-:S06]  /*29e0*/  DSETP.GEU.AND P0, PT, R6, R2, PT ;  /* 0x000000020600722a */ /* 0x004fcc0003f0e000 */
[----:B------:R-:W-:Y:S02]  /*29f0*/  FSEL R6, R2, R6, !P0 ;  /* 0x0000000602067208 */ /* 0x000fe40004000000 */
[----:B------:R-:W-:-:S03]  /*2a00*/  FSEL R7, R3, R7, !P0 ;  /* 0x0000000703077208 */ /* 0x000fc60004000000 */
[----:B------:R-:W-:Y:S05]  /*2a10*/  @P1 BRA `(.L_x_114) ;  /* 0xfffffffc00d41947 */ /* 0x000fea000383ffff */
.L_x_106:
[----:B------:R-:W-:Y:S05]  /*2a20*/  BSYNC.RECONVERGENT B1 ;  /* 0x0000000000017941 */ /* 0x000fea0003800200 */
.L_x_104:
        /* <DEDUP_REMOVED lines=33> */
[----:B------:R-:W-:-:S03]  /*2c40*/  @!P1 FSEL R5, R3, R5, !P0 ;  /* 0x0000000503059208 */ /* 0x000fc60004000000 */
[----:B------:R-:W-:Y:S04]  /*2c50*/  SHFL.DOWN PT, R2, R4, 0x10, 0x1f ;  /* 0x0a001f0004027f89 */ /* 0x000fe800000e0000 */
[----:B------:R-:W0:Y:S02]  /*2c60*/  SHFL.DOWN PT, R3, R5, 0x10, 0x1f ;  /* 0x0a001f0005037f89 */ /* 0x000e2400000e0000 */
[----:B0-----:R-:W-:-:S06]  /*2c70*/  DSETP.GEU.AND P0, PT, R4, R2, PT ;  /* 0x000000020400722a */ /* 0x001fcc0003f0e000 */
[----:B------:R-:W-:Y:S02]  /*2c80*/  FSEL R2, R2, R4, !P0 ;  /* 0x0000000402027208 */ /* 0x000fe40004000000 */
[----:B------:R-:W-:Y:S02]  /*2c90*/  FSEL R3, R3, R5, !P0 ;  /* 0x0000000503037208 */ /* 0x000fe40004000000 */
[----:B------:R-:W-:-:S03]  /*2ca0*/  ISETP.GT.AND P0, PT, R9, 0xf, PT ;  /* 0x0000000f0900780c */ /* 0x000fc60003f04270 */
[----:B------:R0:W-:Y:S01]  /*2cb0*/  @!P2 STS.64 [R7+0x8], R2 ;  /* 0x000008020700a388 */ /* 0x0001e20000000a00 */
[----:B------:R-:W-:Y:S01]  /*2cc0*/  BAR.SYNC.DEFER_BLOCKING 0x0 ;  /* 0x0000000000007b1d */ /* 0x000fe20000010000 */
[----:B------:R-:W-:Y:S02]  /*2cd0*/  ISETP.NE.AND P2, PT, R0, RZ, PT ;  /* 0x000000ff0000720c */ /* 0x000fe40003f45270 */
[----:B------:R-:W-:Y:S02]  /*2ce0*/  FSEL R0, R4, R2, P0 ;  /* 0x0000000204007208 */ /* 0x000fe40000000000 */
[----:B------:R-:W-:-:S03]  /*2cf0*/  FSEL R5, R5, R3, P0 ;  /* 0x0000000305057208 */ /* 0x000fc60000000000 */
[----:B0-----:R-:W-:Y:S02]  /*2d00*/  IMAD.MOV.U32 R2, RZ, RZ, R0 ;  /* 0x000000ffff027224 */ /* 0x001fe400078e0000 */
[----:B------:R-:W-:-:S04]  /*2d10*/  IMAD.MOV.U32 R3, RZ, RZ, R5 ;  /* 0x000000ffff037224 */ /* 0x000fc800078e0005 */
[----:B------:R-:W-:Y:S05]  /*2d20*/  @P2 BRA `(.L_x_102) ;  /* 0x0000000000702947 */ /* 0x000fea0003800000 */
        /* <DEDUP_REMOVED lines=27> */
[----:B------:R-:W-:-:S07]  /*2ee0*/  FSEL R3, R3, R5, !P0 ;  /* 0x0000000503037208 */ /* 0x000fce0004000000 */
.L_x_102:
[----:B------:R-:W-:Y:S05]  /*2ef0*/  BSYNC.RECONVERGENT B0 ;  /* 0x0000000000007941 */ /* 0x000fea0003800200 */
.L_x_87:
[----:B------:R-:W-:Y:S05]  /*2f00*/  @P2 EXIT ;  /* 0x000000000000294d */ /* 0x000fea0003800000 */
[----:B------:R-:W1:Y:S01]  /*2f10*/  LDCU.64 UR8, c[0x0][0x3a0] ;  /* 0x00007400ff0877ac */ /* 0x000e620008000a00 */
[----:B------:R-:W2:Y:S01]  /*2f20*/  LDC.64 R4, c[0x0][0x388] ;  /* 0x0000e200ff047b82 */ /* 0x000ea20000000a00 */
[----:B------:R-:W0:Y:S01]  /*2f30*/  LDCU.64 UR4, c[0x0][0x3a0] ;  /* 0x00007400ff0477ac */ /* 0x000e220008000a00 */
[----:B-1----:R-:W-:-:S06]  /*2f40*/  DSETP.GT.AND P0, PT, R2, UR8, PT ;  /* 0x0000000802007e2a */ /* 0x002fcc000bf04000 */
[----:B0-----:R-:W-:Y:S02]  /*2f50*/  FSEL R2, R2, UR4, P0 ;  /* 0x0000000402027c08 */ /* 0x001fe40008000000 */
[----:B------:R-:W-:-:S05]  /*2f60*/  FSEL R3, R3, UR5, P0 ;  /* 0x0000000503037c08 */ /* 0x000fca0008000000 */
[----:B--2---:R-:W-:Y:S01]  /*2f70*/  STG.E.64 desc[UR6][R4.64], R2 ;  /* 0x0000000204007986 */ /* 0x004fe2000c101b06 */
[----:B------:R-:W-:Y:S05]  /*2f80*/  EXIT ;  /* 0x000000000000794d */ /* 0x000fea0003800000 */
.L_x_115:
        /* <DEDUP_REMOVED lines=15> */
.L_x_249:


//--------------------- .text._ZN3cub18CUB_300001_SM_10006detail6reduce28DeviceReduceSingleTileKernelINS2_10policy_hubIdjN4cuda3__47maximumIdEEE10Policy1000EPdSB_iS8_ddNS5_3std3__410__identityEEEvT0_T1_T2_T3_T4_T6_ --------------------------
	.section	.text._ZN3cub18CUB_300001_SM_10006detail6reduce28DeviceReduceSingleTileKernelINS2_10policy_hubIdjN4cuda3__47maximumIdEEE10Policy1000EPdSB_iS8_ddNS5_3std3__410__identityEEEvT0_T1_T2_T3_T4_T6_,"ax",@progbits
	.align	128
        .global         _ZN3cub18CUB_300001_SM_10006detail6reduce28DeviceReduceSingleTileKernelINS2_10policy_hubIdjN4cuda3__47maximumIdEEE10Policy1000EPdSB_iS8_ddNS5_3std3__410__identityEEEvT0_T1_T2_T3_T4_T6_
        .type           _ZN3cub18CUB_300001_SM_10006detail6reduce28DeviceReduceSingleTileKernelINS2_10policy_hubIdjN4cuda3__47maximumIdEEE10Policy1000EPdSB_iS8_ddNS5_3std3__410__identityEEEvT0_T1_T2_T3_T4_T6_,@function
        .size           _ZN3cub18CUB_300001_SM_10006detail6reduce28DeviceReduceSingleTileKernelINS2_10policy_hubIdjN4cuda3__47maximumIdEEE10Policy1000EPdSB_iS8_ddNS5_3std3__410__identityEEEvT0_T1_T2_T3_T4_T6_,(.L_x_250 - _ZN3cub18CUB_300001_SM_10006detail6reduce28DeviceReduceSingleTileKernelINS2_10policy_hubIdjN4cuda3__47maximumIdEEE10Policy1000EPdSB_iS8_ddNS5_3std3__410__identityEEEvT0_T1_T2_T3_T4_T6_)
        .other          _ZN3cub18CUB_300001_SM_10006detail6reduce28DeviceReduceSingleTileKernelINS2_10policy_hubIdjN4cuda3__47maximumIdEEE10Policy1000EPdSB_iS8_ddNS5_3std3__410__identityEEEvT0_T1_T2_T3_T4_T6_,@"STO_CUDA_ENTRY STV_DEFAULT"
_ZN3cub18CUB_300001_SM_10006detail6reduce28DeviceReduceSingleTileKernelINS2_10policy_hubIdjN4cuda3__47maximumIdEEE10Policy1000EPdSB_iS8_ddNS5_3std3__410__identityEEEvT0_T1_T2_T3_T4_T6_:
.text._ZN3cub18CUB_300001_SM_10006detail6reduce28DeviceReduceSingleTileKernelINS2_10policy_hubIdjN4cuda3__47maximumIdEEE10Policy1000EPdSB_iS8_ddNS5_3std3__410__identityEEEvT0_T1_T2_T3_T4_T6_:
        /* <DEDUP_REMOVED lines=13> */
.L_x_116:
        /* <DEDUP_REMOVED lines=16> */
.L_x_121:
[----:B------:R-:W-:Y:S05]  /*01d0*/  BSYNC.RECONVERGENT B1 ;  /* 0x0000000000017941 */ /* 0x000fea0003800200 */
.L_x_120:
        /* <DEDUP_REMOVED lines=17> */
.L_x_126:
        /* <DEDUP_REMOVED lines=12> */
.L_x_125:
[----:B------:R-:W-:Y:S05]  /*03b0*/  BSYNC.RECONVERGENT B2 ;  /* 0x0000000000027941 */ /* 0x000fea0003800200 */
.L_x_124:
        /* <DEDUP_REMOVED lines=9> */
.L_x_129:
        /* <DEDUP_REMOVED lines=74> */
.L_x_128:
[----:B------:R-:W-:Y:S05]  /*08f0*/  BSYNC.RECONVERGENT B2 ;  /* 0x0000000000027941 */ /* 0x000fea0003800200 */
.L_x_127:
        /* <DEDUP_REMOVED lines=42> */
.L_x_131:
[----:B------:R-:W-:Y:S05]  /*0ba0*/  BSYNC.RECONVERGENT B2 ;  /* 0x0000000000027941 */ /* 0x000fea0003800200 */
.L_x_130:
        /* <DEDUP_REMOVED lines=20> */
.L_x_123:
[----:B------:R-:W-:Y:S05]  /*0cf0*/  BSYNC.RECONVERGENT B1 ;  /* 0x0000000000017941 */ /* 0x000fea0003800200 */
.L_x_122:
        /* <DEDUP_REMOVED lines=81> */
.L_x_132:
        /* <DEDUP_REMOVED lines=108> */
.L_x_119:
        /* <DEDUP_REMOVED lines=38> */
.L_x_136:
        /* <DEDUP_REMOVED lines=37> */
.L_x_134:
        /* <DEDUP_REMOVED lines=19> */
.L_x_140:
        /* <DEDUP_REMOVED lines=10> */
.L_x_139:
[----:B------:R-:W-:Y:S05]  /*1f50*/  BSYNC.RECONVERGENT B2 ;  /* 0x0000000000027941 */ /* 0x000fea0003800200 */
.L_x_138:
        /* <DEDUP_REMOVED lines=16> */
.L_x_143:
        /* <DEDUP_REMOVED lines=77> */
.L_x_142:
[----:B------:R-:W-:Y:S05]  /*2530*/  BSYNC.RECONVERGENT B2 ;  /* 0x0000000000027941 */ /* 0x000fea0003800200 */
.L_x_141:
        /* <DEDUP_REMOVED lines=44> */
.L_x_145:
[----:B------:R-:W-:Y:S05]  /*2800*/  BSYNC.RECONVERGENT B2 ;  /* 0x0000000000027941 */ /* 0x000fea0003800200 */
.L_x_144:
        /* <DEDUP_REMOVED lines=19> */
.L_x_137:
[----:B------:R-:W-:Y:S05]  /*2940*/  BSYNC.RECONVERGENT B1 ;  /* 0x0000000000017941 */ /* 0x000fea0003800200 */
.L_x_135:
        /* <DEDUP_REMOVED lines=75> */
.L_x_118:
        /* <DEDUP_REMOVED lines=12> */
.L_x_148:
[----:B------:R-:W-:Y:S05]  /*2ec0*/  BSYNC.RECONVERGENT B1 ;  /* 0x0000000000017941 */ /* 0x000fea0003800200 */
.L_x_147:
        /* <DEDUP_REMOVED lines=17> */
.L_x_153:
        /* <DEDUP_REMOVED lines=12> */
.L_x_152:
[----:B------:R-:W-:Y:S05]  /*30a0*/  BSYNC.RECONVERGENT B2 ;  /* 0x0000000000027941 */ /* 0x000fea0003800200 */
.L_x_151:
        /* <DEDUP_REMOVED lines=9> */
.L_x_156:
        /* <DEDUP_REMOVED lines=74> */
.L_x_155:
[----:B------:R-:W-:Y:S05]  /*35e0*/  BSYNC.RECONVERGENT B2 ;  /* 0x0000000000027941 */ /* 0x000fea0003800200 */
.L_x_154:
        /* <DEDUP_REMOVED lines=42> */
.L_x_158:
[----:B------:R-:W-:Y:S05]  /*3890*/  BSYNC.RECONVERGENT B2 ;  /* 0x0000000000027941 */ /* 0x000fea0003800200 */
.L_x_157:
        /* <DEDUP_REMOVED lines=20> */
.L_x_150:
[----:B------:R-:W-:Y:S05]  /*39e0*/  BSYNC.RECONVERGENT B1 ;  /* 0x0000000000017941 */ /* 0x000fea0003800200 */
.L_x_149:
        /* <DEDUP_REMOVED lines=85> */
.L_x_159:
        /* <DEDUP_REMOVED lines=108> */
.L_x_146:
        /* <DEDUP_REMOVED lines=38> */
.L_x_162:
        /* <DEDUP_REMOVED lines=40> */
.L_x_160:
        /* <DEDUP_REMOVED lines=20> */
.L_x_166:
        /* <DEDUP_REMOVED lines=10> */
.L_x_165:
[----:B------:R-:W-:Y:S05]  /*4cc0*/  BSYNC.RECONVERGENT B2 ;  /* 0x0000000000027941 */ /* 0x000fea0003800200 */
.L_x_164:
        /* <DEDUP_REMOVED lines=17> */
.L_x_169:
        /* <DEDUP_REMOVED lines=77> */
.L_x_168:
[----:B------:R-:W-:Y:S05]  /*52b0*/  BSYNC.RECONVERGENT B2 ;  /* 0x0000000000027941 */ /* 0x000fea0003800200 */
.L_x_167:
        /* <DEDUP_REMOVED lines=45> */
.L_x_171:
[----:B------:R-:W-:Y:S05]  /*5590*/  BSYNC.RECONVERGENT B2 ;  /* 0x0000000000027941 */ /* 0x000fea0003800200 */
.L_x_170:
        /* <DEDUP_REMOVED lines=20> */
.L_x_163:
[----:B------:R-:W-:Y:S05]  /*56e0*/  BSYNC.RECONVERGENT B1 ;  /* 0x0000000000017941 */ /* 0x000fea0003800200 */
.L_x_161:
        /* <DEDUP_REMOVED lines=82> */
.L_x_133:
[----:B------:R-:W-:Y:S05]  /*5c10*/  BSYNC.RECONVERGENT B0 ;  /* 0x0000000000007941 */ /* 0x000fea0003800200 */
.L_x_117:
        /* <DEDUP_REMOVED lines=9> */
.L_x_172:
        /* <DEDUP_REMOVED lines=13> */
.L_x_250:


//--------------------- .text._ZN3cub18CUB_300001_SM_10006detail6reduce18DeviceReduceKernelINS2_10policy_hubIdjN4cuda3__47maximumIdEEE10Policy1000EN6thrust24THRUST_300001_SM_1000_NS6detail15normal_iteratorINSC_10device_ptrIdEEEEjS8_dNS5_3std3__410__identityEEEvT0_PT3_T1_NS0_13GridEvenShareISO_EET2_T4_ --------------------------
	.section	.text._ZN3cub18CUB_300001_SM_10006detail6reduce18DeviceReduceKernelINS2_10policy_hubIdjN4cuda3__47maximumIdEEE10Policy1000EN6thrust24THRUST_300001_SM_1000_NS6detail15normal_iteratorINSC_10device_ptrIdEEEEjS8_dNS5_3std3__410__identityEEEvT0_PT3_T1_NS0_13GridEvenShareISO_EET2_T4_,"ax",@progbits
	.align	128
        .global         _ZN3cub18CUB_300001_SM_10006detail6reduce18DeviceReduceKernelINS2_10policy_hubIdjN4cuda3__47maximumIdEEE10Policy1000EN6thrust24THRUST_300001_SM_1000_NS6detail15normal_iteratorINSC_10device_ptrIdEEEEjS8_dNS5_3std3__410__identityEEEvT0_PT3_T1_NS0_13GridEvenShareISO_EET2_T4_
        .type           _ZN3cub18CUB_300001_SM_10006detail6reduce18DeviceReduceKernelINS2_10policy_hubIdjN4cuda3__47maximumIdEEE10Policy1000EN6thrust24THRUST_300001_SM_1000_NS6detail15normal_iteratorINSC_10device_ptrIdEEEEjS8_dNS5_3std3__410__identityEEEvT0_PT3_T1_NS0_13GridEvenShareISO_EET2_T4_,@function
        .size           _ZN3cub18CUB_300001_SM_10006detail6reduce18DeviceReduceKernelINS2_10policy_hubIdjN4cuda3__47maximumIdEEE10Policy1000EN6thrust24THRUST_300001_SM_1000_NS6detail15normal_iteratorINSC_10device_ptrIdEEEEjS8_dNS5_3std3__410__identityEEEvT0_PT3_T1_NS0_13GridEvenShareISO_EET2_T4_,(.L_x_251 - _ZN3cub18CUB_300001_SM_10006detail6reduce18DeviceReduceKernelINS2_10policy_hubIdjN4cuda3__47maximumIdEEE10Policy1000EN6thrust24THRUST_300001_SM_1000_NS6detail15normal_iteratorINSC_10device_ptrIdEEEEjS8_dNS5_3std3__410__identityEEEvT0_PT3_T1_NS0_13GridEvenShareISO_EET2_T4_)
        .other          _ZN3cub18CUB_300001_SM_10006detail6reduce18DeviceReduceKernelINS2_10policy_hubIdjN4cuda3__47maximumIdEEE10Policy1000EN6thrust24THRUST_300001_SM_1000_NS6detail15normal_iteratorINSC_10device_ptrIdEEEEjS8_dNS5_3std3__410__identityEEEvT0_PT3_T1_NS0_13GridEvenShareISO_EET2_T4_,@"STO_CUDA_ENTRY STV_DEFAULT"
_ZN3cub18CUB_300001_SM_10006detail6reduce18DeviceReduceKernelINS2_10policy_hubIdjN4cuda3__47maximumIdEEE10Policy1000EN6thrust24THRUST_300001_SM_1000_NS6detail15normal_iteratorINSC_10device_ptrIdEEEEjS8_dNS5_3std3__410__identityEEEvT0_PT3_T1_NS0_13GridEvenShareISO_EET2_T4_:
.text._ZN3cub18CUB_300001_SM_10006detail6reduce18DeviceReduceKernelINS2_10policy_hubIdjN4cuda3__47maximumIdEEE10Policy1000EN6thrust24THRUST_300001_SM_1000_NS6detail15normal_iteratorINSC_10device_ptrIdEEEEjS8_dNS5_3std3__410__identityEEEvT0_PT3_T1_NS0_13GridEvenShareISO_EET2_T4_:
[----:B------:R-:W-:Y:S08]  /*0000*/  LDC R1, c[0x0][0x37c] ;  /* 0x0000df00ff017b82 */ /* 0x000ff00000000800 */
[----:B------:R-:W0:Y:S01]  /*0010*/  S2UR UR10, SR_CTAID.X ;  /* 0x00000000000a79c3 */ /* 0x000e220000002500 */
[----:B------:R-:W1:Y:S01]  /*0020*/  LDCU.64 UR12, c[0x0][0x3a8] ;  /* 0x00007500ff0c77ac */ /* 0x000e620008000a00 */
[----:B------:R-:W-:Y:S01]  /*0030*/  BSSY.RECONVERGENT B0, `(.L_x_173) ;  /* 0x000033f000007945 */ /* 0x000fe20003800200 */
[----:B------:R-:W2:Y:S01]  /*0040*/  LDCU.64 UR8, c[0x0][0x358] ;  /* 0x00006b00ff0877ac */ /* 0x000ea20008000a00 */
[----:B-1----:R-:W-:Y:S01]  /*0050*/  IMAD.U32 R4, RZ, RZ, UR12 ;  /* 0x0000000cff047e24 */ /* 0x002fe2000f8e00ff */
[----:B------:R-:W-:-:S02]  /*0060*/  USHF.L.U32 UR4, UR13, 0xb, URZ ;  /* 0x0000000b0d047899 */ /* 0x000fc400080006ff */
[----:B0-----:R-:W-:-:S06]  /*0070*/  USHF.L.U32 UR6, UR10, 0xb, URZ ;  /* 0x0000000b0a067899 */ /* 0x001fcc00080006ff */
[----:B------:R-:W-:-:S05]  /*0080*/  VIADD R2, R4, -UR6 ;  /* 0x8000000604027c36 */ /* 0x000fca0008000000 */
[----:B------:R-:W-:-:S13]  /*0090*/  ISETP.GT.U32.AND P0, PT, R2, 0x7ff, PT ;  /* 0x000007ff0200780c */ /* 0x000fda0003f04070 */
[----:B--2---:R-:W-:Y:S05]  /*00a0*/  @P0 BRA `(.L_x_174) ;  /* 0x0000001800940947 */ /* 0x004fea0003800000 */
[----:B------:R-:W0:Y:S01]  /*00b0*/  S2R R3, SR_TID.X ;  /* 0x0000000000037919 */ /* 0x000e220000002100 */
[----:B------:R-:W-:Y:S01]  /*00c0*/  BSSY.RECONVERGENT B1, `(.L_x_175) ;  /* 0x000000a000017945 */ /* 0x000fe20003800200 */
[----:B------:R-:W-:Y:S02]  /*00d0*/  CS2R R14, SRZ ;  /* 0x00000000000e7805 */ /* 0x000fe4000001ff00 */
[----:B0-----:R-:W-:Y:S01]  /*00e0*/  ISETP.GE.U32.AND P0, PT, R3, R2, PT ;  /* 0x000000020300720c */ /* 0x001fe20003f06070 */
[----:B------:R-:W-:-:S12]  /*00f0*/  IMAD.MOV.U32 R21, RZ, RZ, R3 ;  /* 0x000000ffff157224 */ /* 0x000fd800078e0003 */
[----:B------:R-:W-:Y:S05]  /*0100*/  @P0 BRA `(.L_x_176) ;  /* 0x0000000000140947 */ /* 0x000fea0003800000 */
[----:B------:R-:W0:Y:S01]  /*0110*/  LDC.64 R14, c[0x0][0x380] ;  /* 0x0000e000ff0e7b82 */ /* 0x000e220000000a00 */
[----:B------:R-:W-:-:S04]  /*0120*/  VIADD R5, R3, UR6 ;  /* 0x0000000603057c36 */ /* 0x000fc80008000000 */
[----:B0-----:R-:W-:-:S06]  /*0130*/  IMAD.WIDE.U32 R14, R5, 0x8, R14 ;  /* 0x00000008050e7825 */ /* 0x001fcc00078e000e */
[----:B------:R-:W5:Y:S01]  /*0140*/  LDG.E.64 R14, desc[UR8][R14.64] ;  /* 0x000000080e0e7981 */ /* 0x000f62000c1e1b00 */
[----:B------:R-:W-:-:S07]  /*0150*/  VIADD R21, R3, 0x100 ;  /* 0x0000010003157836 */ /* 0x000fce0000000000 */
.L_x_176:
[----:B------:R-:W-:Y:S05]  /*0160*/  BSYNC.RECONVERGENT B1 ;  /* 0x0000000000017941 */ /* 0x000fea0003800200 */
.L_x_175:
[----:B------:R-:W-:Y:S01]  /*0170*/  ISETP.GE.U32.AND P0, PT, R21, R2, PT ;  /* 0x000000021500720c */ /* 0x000fe20003f06070 */
[----:B------:R-:W-:-:S12]  /*0180*/  BSSY.RECONVERGENT B1, `(.L_x_177) ;  /* 0x00000de000017945 */ /* 0x000fd80003800200 */
[----:B------:R-:W-:Y:S05]  /*0190*/  @P0 BRA `(.L_x_178) ;  /* 0x0000000c00700947 */ /* 0x000fea0003800000 */
[----:B------:R-:W-:Y:S01]  /*01a0*/  LOP3.LUT R5, RZ, R21, RZ, 0x33, !PT ;  /* 0x00000015ff057212 */ /* 0x000fe200078e33ff */
[----:B------:R-:W-:Y:S03]  /*01b0*/  BSSY.RECONVERGENT B2, `(.L_x_179) ;  /* 0x0000072000027945 */ /* 0x000fe60003800200 */
[----:B------:R-:W-:-:S04]  /*01c0*/  IADD3 R5, PT, PT, R4, -UR6, R5 ;  /* 0x8000000604057c10 */ /* 0x000fc8000fffe005 */
[C---:B------:R-:W-:Y:S02]  /*01d0*/  ISETP.GE.U32.AND P0, PT, R5.reuse, 0xf00, PT ;  /* 0x00000f000500780c */ /* 0x040fe40003f06070 */
[----:B------:R-:W-:-:S04]  /*01e0*/  LEA.HI R0, R5, 0x1, RZ, 0x18 ;  /* 0x0000000105007811 */ /* 0x000fc800078fc0ff */
[----:B------:R-:W-:-:S07]  /*01f0*/  LOP3.LUT R4, R0, 0xf, RZ, 0xc0, !PT ;  /* 0x0000000f00047812 */ /* 0x000fce00078ec0ff */
[----:B------:R-:W-:Y:S05]  /*0200*/  @!P0 BRA `(.L_x_180) ;  /* 0x0000000400b08947 */ /* 0x000fea0003800000 */
[----:B------:R-:W0:Y:S01]  /*0210*/  LDC.64 R6, c[0x0][0x380] ;  /* 0x0000e000ff067b82 */ /* 0x000e220000000a00 */
[----:B------:R-:W-:Y:S01]  /*0220*/  LOP3.LUT R25, R0, 0x1fffff0, RZ, 0xc0, !PT ;  /* 0x01fffff000197812 */ /* 0x000fe200078ec0ff */
[----:B------:R-:W-:Y:S01]  /*0230*/  BSSY.RECONVERGENT B3, `(.L_x_181) ;  /* 0x0000068000037945 */ /* 0x000fe20003800200 */
[C---:B------:R-:W-:Y:S01]  /*0240*/  LOP3.LUT R24, R21.reuse, 0x800, RZ, 0xfc, !PT ;  /* 0x0000080015187812 */ /* 0x040fe200078efcff */
[----:B------:R-:W-:Y:S02]  /*0250*/  VIADD R5, R21, UR6 ;  /* 0x0000000615057c36 */ /* 0x000fe40008000000 */
[----:B------:R-:W-:-:S07]  /*0260*/  IMAD.MOV R25, RZ, RZ, -R25 ;  /* 0x000000ffff197224 */ /* 0x000fce00078e0a19 */
.L_x_182:
[----:B0-----:R-:W-:-:S04]  /*0270*/  IMAD.WIDE.U32 R8, R5, 0x8, R6 ;  /* 0x0000000805087825 */ /* 0x001fc800078e0006 */
[----:B------:R-:W-:Y:S02]  /*0280*/  VIADD R23, R5, 0x100 ;  /* 0x0000010005177836 */ /* 0x000fe40000000000 */
[----:B------:R-:W2:Y:S02]  /*0290*/  LDG.E.64 R8, desc[UR8][R8.64] ;  /* 0x0000000808087981 */ /* 0x000ea4000c1e1b00 */
[----:B------:R-:W-:-:S06]  /*02a0*/  IMAD.WIDE.U32 R22, R23, 0x8, R6 ;  /* 0x0000000817167825 */ /* 0x000fcc00078e0006 */
[----:B------:R-:W3:Y:S01]  /*02b0*/  LDG.E.64 R22, desc[UR8][R22.64] ;  /* 0x0000000816167981 */ /* 0x000ee2000c1e1b00 */
[----:B------:R-:W-:-:S04]  /*02c0*/  VIADD R21, R5, 0x200 ;  /* 0x0000020005157836 */ /* 0x000fc80000000000 */
[----:B------:R-:W-:-:S04]  /*02d0*/  IMAD.WIDE.U32 R20, R21, 0x8, R6 ;  /* 0x0000000815147825 */ /* 0x000fc800078e0006 */
[----:B------:R-:W-:Y:S02]  /*02e0*/  VIADD R19, R5, 0x300 ;  /* 0x0000030005137836 */ /* 0x000fe40000000000 */
[----:B------:R-:W4:Y:S02]  /*02f0*/  LDG.E.64 R20, desc[UR8][R20.64] ;  /* 0x0000000814147981 */ /* 0x000f24000c1e1b00 */
        /* <DEDUP_REMOVED lines=9> */
[----:B------:R-:W-:-:S06]  /*0390*/  IMAD.WIDE.U32 R10, R11, 0x8, R6 ;  /* 0x000000080b0a7825 */ /* 0x000fcc00078e0006 */
[----:B------:R-:W4:Y:S01]  /*03a0*/  LDG.E.64 R10, desc[UR8][R10.64] ;  /* 0x000000080a0a7981 */ /* 0x000f22000c1e1b00 */
[----:B--2--5:R-:W-:-:S06]  /*03b0*/  DSETP.GEU.AND P0, PT, R14, R8, PT ;  /* 0x000000080e00722a */ /* 0x024fcc0003f0e000 */
[----:B------:R-:W-:Y:S02]  /*03c0*/  FSEL R14, R8, R14, !P0 ;  /* 0x0000000e080e7208 */ /* 0x000fe40004000000 */
[----:B------:R-:W-:Y:S01]  /*03d0*/  FSEL R15, R9, R15, !P0 ;  /* 0x0000000f090f7208 */ /* 0x000fe20004000000 */
[----:B------:R-:W-:-:S04]  /*03e0*/  VIADD R9, R5, 0x700 ;  /* 0x0000070005097836 */ /* 0x000fc80000000000 */
[----:B------:R-:W-:Y:S01]  /*03f0*/  IMAD.WIDE.U32 R8, R9, 0x8, R6 ;  /* 0x0000000809087825 */ /* 0x000fe200078e0006 */
[----:B---3--:R-:W-:-:S05]  /*0400*/  DSETP.GEU.AND P0, PT, R14, R22, PT ;  /* 0x000000160e00722a */ /* 0x008fca0003f0e000 */
[----:B------:R-:W2:Y:S01]  /*0410*/  LDG.E.64 R8, desc[UR8][R8.64] ;  /* 0x0000000808087981 */ /* 0x000ea2000c1e1b00 */
[----:B------:R-:W-:Y:S01]  /*0420*/  FSEL R15, R23, R15, !P0 ;  /* 0x0000000f170f7208 */ /* 0x000fe20004000000 */
[----:B------:R-:W-:Y:S01]  /*0430*/  VIADD R23, R5, 0x800 ;  /* 0x0000080005177836 */ /* 0x000fe20000000000 */
[----:B------:R-:W-:-:S03]  /*0440*/  FSEL R14, R22, R14, !P0 ;  /* 0x0000000e160e7208 */ /* 0x000fc60004000000 */
[----:B------:R-:W-:-:S06]  /*0450*/  IMAD.WIDE.U32 R22, R23, 0x8, R6 ;  /* 0x0000000817167825 */ /* 0x000fcc00078e0006 */
[----:B------:R-:W3:Y:S01]  /*0460*/  LDG.E.64 R22, desc[UR8][R22.64] ;  /* 0x0000000816167981 */ /* 0x000ee2000c1e1b00 */
[----:B----4-:R-:W-:-:S06]  /*0470*/  DSETP.GEU.AND P0, PT, R14, R20, PT ;  /* 0x000000140e00722a */ /* 0x010fcc0003f0e000 */
[----:B------:R-:W-:Y:S02]  /*0480*/  FSEL R14, R20, R14, !P0 ;  /* 0x0000000e140e7208 */ /* 0x000fe40004000000 */
[----:B------:R-:W-:Y:S01]  /*0490*/  FSEL R15, R21, R15, !P0 ;  /* 0x0000000f150f7208 */ /* 0x000fe20004000000 */
[----:B------:R-:W-:-:S04]  /*04a0*/  VIADD R21, R5, 0x900 ;  /* 0x0000090005157836 */ /* 0x000fc80000000000 */
[----:B------:R-:W-:Y:S01]  /*04b0*/  IMAD.WIDE.U32 R20, R21, 0x8, R6 ;  /* 0x0000000815147825 */ /* 0x000fe200078e0006 */
[----:B------:R-:W-:-:S05]  /*04c0*/  DSETP.GEU.AND P0, PT, R14, R18, PT ;  /* 0x000000120e00722a */ /* 0x000fca0003f0e000 */
[----:B------:R-:W4:Y:S01]  /*04d0*/  LDG.E.64 R20, desc[UR8][R20.64] ;  /* 0x0000000814147981 */ /* 0x000f22000c1e1b00 */
        /* <DEDUP_REMOVED lines=21> */
[----:B------:R-:W-:-:S06]  /*0630*/  IMAD.WIDE.U32 R12, R13, 0x8, R6 ;  /* 0x000000080d0c7825 */ /* 0x000fcc00078e0006 */
[----:B------:R-:W4:Y:S01]  /*0640*/  LDG.E.64 R12, desc[UR8][R12.64] ;  /* 0x000000080c0c7981 */ /* 0x000f22000c1e1b00 */
[----:B--2---:R-:W-:-:S06]  /*0650*/  DSETP.GEU.AND P0, PT, R10, R8, PT ;  /* 0x000000080a00722a */ /* 0x004fcc0003f0e000 */
        /* <DEDUP_REMOVED lines=24> */
[----:B------:R-:W-:-:S05]  /*07e0*/  VIADD R25, R25, 0x10 ;  /* 0x0000001019197836 */ /* 0x000fca0000000000 */
[----:B------:R-:W-:Y:S02]  /*07f0*/  FSEL R8, R12, R8, !P0 ;  /* 0x000000080c087208 */ /* 0x000fe40004000000 */
[----:B------:R-:W-:Y:S02]  /*0800*/  FSEL R9, R13, R9, !P0 ;  /* 0x000000090d097208 */ /* 0x000fe40004000000 */
[----:B------:R-:W-:Y:S01]  /*0810*/  ISETP.NE.AND P1, PT, R25, RZ, PT ;  /* 0x000000ff1900720c */ /* 0x000fe20003f25270 */
[----:B------:R-:W-:Y:S02]  /*0820*/  VIADD R24, R24, 0x1000 ;  /* 0x0000100018187836 */ /* 0x000fe40000000000 */
[----:B------:R-:W-:Y:S01]  /*0830*/  VIADD R5, R5, 0x1000 ;  /* 0x0000100005057836 */ /* 0x000fe20000000000 */
[----:B--2---:R-:W-:-:S06]  /*0840*/  DSETP.GEU.AND P0, PT, R8, R10, PT ;  /* 0x0000000a0800722a */ /* 0x004fcc0003f0e000 */
[----:B------:R-:W-:Y:S02]  /*0850*/  FSEL R8, R10, R8, !P0 ;  /* 0x000000080a087208 */ /* 0x000fe40004000000 */
[----:B------:R-:W-:-:S06]  /*0860*/  FSEL R9, R11, R9, !P0 ;  /* 0x000000090b097208 */ /* 0x000fcc0004000000 */
[----:B---3--:R-:W-:-:S06]  /*0870*/  DSETP.GEU.AND P0, PT, R8, R22, PT ;  /* 0x000000160800722a */ /* 0x008fcc0003f0e000 */
[----:B------:R-:W-:Y:S02]  /*0880*/  FSEL R14, R22, R8, !P0 ;  /* 0x00000008160e7208 */ /* 0x000fe40004000000 */
[----:B------:R-:W-:Y:S01]  /*0890*/  FSEL R15, R23, R9, !P0 ;  /* 0x00000009170f7208 */ /* 0x000fe20004000000 */
[----:B------:R-:W-:Y:S06]  /*08a0*/  @P1 BRA `(.L_x_182) ;  /* 0xfffffff800701947 */ /* 0x000fec000383ffff */
[----:B------:R-:W-:Y:S05]  /*08b0*/  BSYNC.RECONVERGENT B3 ;  /* 0x0000000000037941 */ /* 0x000fea0003800200 */
.L_x_181:
[----:B------:R-:W-:-:S07]  /*08c0*/  VIADD R21, R24, 0xfffff800 ;  /* 0xfffff80018157836 */ /* 0x000fce0000000000 */
.L_x_180:
[----:B------:R-:W-:Y:S05]  /*08d0*/  BSYNC.RECONVERGENT B2 ;  /* 0x0000000000027941 */ /* 0x000fea0003800200 */
.L_x_179:
[----:B------:R-:W-:-:S13]  /*08e0*/  ISETP.NE.AND P0, PT, R4, RZ, PT ;  /* 0x000000ff0400720c */ /* 0x000fda0003f05270 */
[----:B------:R-:W-:Y:S05]  /*08f0*/  @!P0 BRA `(.L_x_178) ;  /* 0x0000000400988947 */ /* 0x000fea0003800000 */
[----:B------:R-:W-:Y:S01]  /*0900*/  ISETP.GE.U32.AND P1, PT, R4, 0x8, PT ;  /* 0x000000080400780c */ /* 0x000fe20003f26070 */
[----:B------:R-:W-:Y:S01]  /*0910*/  BSSY.RECONVERGENT B2, `(.L_x_183) ;  /* 0x0000036000027945 */ /* 0x000fe20003800200 */
[----:B------:R-:W-:-:S04]  /*0920*/  LOP3.LUT R20, R0, 0x7, RZ, 0xc0, !PT ;  /* 0x0000000700147812 */ /* 0x000fc800078ec0ff */
[----:B------:R-:W-:-:S07]  /*0930*/  ISETP.NE.AND P0, PT, R20, RZ, PT ;  /* 0x000000ff1400720c */ /* 0x000fce0003f05270 */
[----:B------:R-:W-:Y:S06]  /*0940*/  @!P1 BRA `(.L_x_184) ;  /* 0x0000000000c89947 */ /* 0x000fec0003800000 */
[----:B------:R-:W0:Y:S01]  /*0950*/  LDC.64 R4, c[0x0][0x380] ;  /* 0x0000e000ff047b82 */ /* 0x000e220000000a00 */
[----:B------:R-:W-:-:S04]  /*0960*/  VIADD R25, R21, UR6 ;  /* 0x0000000615197c36 */ /* 0x000fc80008000000 */
[C---:B------:R-:W-:Y:S02]  /*0970*/  VIADD R9, R25.reuse, 0x100 ;  /* 0x0000010019097836 */ /* 0x040fe40000000000 */
[----:B0-----:R-:W-:-:S06]  /*0980*/  IMAD.WIDE.U32 R6, R25, 0x8, R4 ;  /* 0x0000000819067825 */ /* 0x001fcc00078e0004 */
[----:B------:R-:W2:Y:S01]  /*0990*/  LDG.E.64 R6, desc[UR8][R6.64] ;  /* 0x0000000806067981 */ /* 0x000ea2000c1e1b00 */
[----:B------:R-:W-:-:S04]  /*09a0*/  IMAD.WIDE.U32 R8, R9, 0x8, R4 ;  /* 0x0000000809087825 */ /* 0x000fc800078e0004 */
[----:B------:R-:W-:Y:S02]  /*09b0*/  VIADD R11, R25, 0x200 ;  /* 0x00000200190b7836 */ /* 0x000fe40000000000 */
[----:B------:R-:W3:Y:S02]  /*09c0*/  LDG.E.64 R8, desc[UR8][R8.64] ;  /* 0x0000000808087981 */ /* 0x000ee4000c1e1b00 */
        /* <DEDUP_REMOVED lines=42> */
.L_x_184:
[----:B------:R-:W-:Y:S05]  /*0c70*/  BSYNC.RECONVERGENT B2 ;  /* 0x0000000000027941 */ /* 0x000fea0003800200 */
.L_x_183:
        /* <DEDUP_REMOVED lines=32> */
.L_x_186:
[----:B------:R-:W-:Y:S05]  /*0e80*/  BSYNC.RECONVERGENT B2 ;  /* 0x0000000000027941 */ /* 0x000fea0003800200 */
.L_x_185:
[----:B------:R-:W-:Y:S05]  /*0e90*/  @!P0 BRA `(.L_x_178) ;  /* 0x0000000000308947 */ /* 0x000fea0003800000 */
[----:B------:R-:W0:Y:S01]  /*0ea0*/  LDC.64 R6, c[0x0][0x380] ;  /* 0x0000e000ff067b82 */ /* 0x000e220000000a00 */
[----:B------:R-:W-:Y:S02]  /*0eb0*/  VIADD R9, R21, UR6 ;  /* 0x0000000615097c36 */ /* 0x000fe40008000000 */
[----:B------:R-:W-:-:S07]  /*0ec0*/  IMAD.MOV R0, RZ, RZ, -R0 ;  /* 0x000000ffff007224 */ /* 0x000fce00078e0a00 */
.L_x_187:
[----:B0-----:R-:W-:-:S06]  /*0ed0*/  IMAD.WIDE.U32 R4, R9, 0x8, R6 ;  /* 0x0000000809047825 */ /* 0x001fcc00078e0006 */
        /* <DEDUP_REMOVED lines=8> */
.L_x_178:
[----:B------:R-:W-:Y:S05]  /*0f60*/  BSYNC.RECONVERGENT B1 ;  /* 0x0000000000017941 */ /* 0x000fea0003800200 */
.L_x_177:
[----:B------:R-:W-:-:S13]  /*0f70*/  ISETP.GE.U32.AND P0, PT, R2, 0x100, PT ;  /* 0x000001000200780c */ /* 0x000fda0003f06070 */
        /* <DEDUP_REMOVED lines=50> */
[----:B------:R-:W1:Y:S04]  /*12a0*/  LDS.128 R12, [UR4+0x10] ;  /* 0x00001004ff0c7984 */ /* 0x000e680008000c00 */
[----:B0-----:R-:W0:Y:S01]  /*12b0*/  LDS.128 R8, [UR4+0x20] ;  /* 0x00002004ff087984 */ /* 0x001e220008000c00 */
[----:B-1----:R-:W-:-:S06]  /*12c0*/  DSETP.GEU.AND P1, PT, R4, R12, PT ;  /* 0x0000000c0400722a */ /* 0x002fcc0003f2e000 */
[----:B------:R-:W-:Y:S02]  /*12d0*/  FSEL R2, R12, R4, !P1 ;  /* 0x000000040c027208 */ /* 0x000fe40004800000 */
[----:B------:R-:W-:Y:S02]  /*12e0*/  FSEL R3, R13, R5, !P1 ;  /* 0x000000050d037208 */ /* 0x000fe40004800000 */
[----:B------:R-:W1:Y:S04]  /*12f0*/  LDS.128 R4, [UR4+0x30] ;  /* 0x00003004ff047984 */ /* 0x000e680008000c00 */
[----:B------:R-:W-:-:S06]  /*1300*/  DSETP.GEU.AND P1, PT, R2, R14, PT ;  /* 0x0000000e0200722a */ /* 0x000fcc0003f2e000 */
[----:B------:R-:W-:Y:S02]  /*1310*/  FSEL R2, R14, R2, !P1 ;  /* 0x000000020e027208 */ /* 0x000fe40004800000 */
[----:B------:R-:W-:-:S06]  /*1320*/  FSEL R3, R15, R3, !P1 ;  /* 0x000000030f037208 */ /* 0x000fcc0004800000 */
[----:B0-----:R-:W-:-:S06]  /*1330*/  DSETP.GEU.AND P1, PT, R2, R8, PT ;  /* 0x000000080200722a */ /* 0x001fcc0003f2e000 */
[----:B------:R-:W-:Y:S02]  /*1340*/  FSEL R8, R8, R2, !P1 ;  /* 0x0000000208087208 */ /* 0x000fe40004800000 */
[----:B------:R-:W-:Y:S02]  /*1350*/  FSEL R9, R9, R3, !P1 ;  /* 0x0000000309097208 */ /* 0x000fe40004800000 */
[----:B------:R-:W0:Y:S04]  /*1360*/  LDS.64 R2, [UR4+0x40] ;  /* 0x00004004ff027984 */ /* 0x000e280008000a00 */
[----:B------:R-:W-:-:S06]  /*1370*/  DSETP.GEU.AND P1, PT, R8, R10, PT ;  /* 0x0000000a0800722a */ /* 0x000fcc0003f2e000 */
[----:B------:R-:W-:Y:S02]  /*1380*/  FSEL R8, R10, R8, !P1 ;  /* 0x000000080a087208 */ /* 0x000fe40004800000 */
[----:B------:R-:W-:-:S06]  /*1390*/  FSEL R9, R11, R9, !P1 ;  /* 0x000000090b097208 */ /* 0x000fcc0004800000 */
[----:B-1----:R-:W-:-:S06]  /*13a0*/  DSETP.GEU.AND P1, PT, R8, R4, PT ;  /* 0x000000040800722a */ /* 0x002fcc0003f2e000 */
        /* <DEDUP_REMOVED lines=9> */
.L_x_188:
[----:B------:R-:W-:-:S04]  /*1440*/  LOP3.LUT R0, R3, 0x3e0, RZ, 0xc0, !PT ;  /* 0x000003e003007812 */ /* 0x000fc800078ec0ff */
[----:B------:R-:W-:Y:S01]  /*1450*/  LOP3.LUT R7, RZ, R0, RZ, 0x33, !PT ;  /* 0x00000000ff077212 */ /* 0x000fe200078e33ff */
[----:B------:R-:W-:Y:S02]  /*1460*/  VIADD R5, R0, 0x20 ;  /* 0x0000002000057836 */ /* 0x000fe40000000000 */
[----:B------:R-:W0:Y:S03]  /*1470*/  S2R R0, SR_LANEID ;  /* 0x0000000000007919 */ /* 0x000e260000000000 */
[----:B------:R-:W-:Y:S01]  /*1480*/  ISETP.GT.U32.AND P0, PT, R5, R2, PT ;  /* 0x000000020500720c */ /* 0x000fe20003f04070 */
[----:B------:R-:W-:-:S05]  /*1490*/  IMAD.IADD R5, R2, 0x1, R7 ;  /* 0x0000000102057824 */ /* 0x000fca00078e0207 */
[----:B------:R-:W-:-:S05]  /*14a0*/  SEL R5, R5, 0x1f, P0 ;  /* 0x0000001f05057807 */ /* 0x000fca0000000000 */
[----:B-----5:R-:W-:Y:S04]  /*14b0*/  SHFL.DOWN PT, R6, R14, 0x1, R5 ;  /* 0x082000000e067989 */ /* 0x020fe800000e0005 */
[----:B------:R-:W1:Y:S01]  /*14c0*/  SHFL.DOWN PT, R7, R15, 0x1, R5 ;  /* 0x082000000f077989 */ /* 0x000e6200000e0005 */
[----:B0-----:R-:W-:Y:S01]  /*14d0*/  ISETP.GE.AND P0, PT, R0, R5, PT ;  /* 0x000000050000720c */ /* 0x001fe20003f06270 */
[----:B-1----:R-:W-:-:S06]  /*14e0*/  DSETP.GEU.AND P1, PT, R14, R6, PT ;  /* 0x000000060e00722a */ /* 0x002fcc0003f2e000 */
        /* <DEDUP_REMOVED lines=47> */
[----:B0-----:R-:W-:Y:S05]  /*17e0*/  @P0 BRA `(.L_x_189) ;  /* 0x0000001c000c0947 */ /* 0x001fea0003800000 */
[----:B------:R-:W0:Y:S01]  /*17f0*/  S2UR UR5, SR_CgaCtaId ;  /* 0x00000000000579c3 */ /* 0x000e220000008800 */
[----:B------:R-:W-:Y:S01]  /*1800*/  UMOV UR4, 0x400 ;  /* 0x0000040000047882 */ /* 0x000fe20000000000 */
[----:B------:R-:W-:Y:S01]  /*1810*/  ISETP.GT.U32.AND P2, PT, R2, 0x20, PT ;  /* 0x000000200200780c */ /* 0x000fe20003f44070 */
[----:B0-----:R-:W-:-:S09]  /*1820*/  ULEA UR4, UR5, UR4, 0x18 ;  /* 0x0000000405047291 */ /* 0x001fd2000f8ec0ff */
[----:B------:R-:W0:Y:S04]  /*1830*/  LDS.128 R12, [UR4+0x10] ;  /* 0x00001004ff0c7984 */ /* 0x000e280008000c00 */
[----:B------:R-:W1:Y:S01]  /*1840*/  LDS.128 R8, [UR4+0x20] ;  /* 0x00002004ff087984 */ /* 0x000e620008000c00 */
[----:B0-----:R-:W-:-:S06]  /*1850*/  DSETP.GEU.AND P1, PT, R4, R12, PT ;  /* 0x0000000c0400722a */ /* 0x001fcc0003f2e000 */
[-C--:B------:R-:W-:Y:S02]  /*1860*/  FSEL R3, R12, R4.reuse, !P1 ;  /* 0x000000040c037208 */ /* 0x080fe40004800000 */
[-C--:B------:R-:W-:Y:S02]  /*1870*/  FSEL R13, R13, R5.reuse, !P1 ;  /* 0x000000050d0d7208 */ /* 0x080fe40004800000 */
[----:B------:R-:W-:Y:S02]  /*1880*/  FSEL R0, R3, R4, P2 ;  /* 0x0000000403007208 */ /* 0x000fe40001000000 */
[C---:B------:R-:W-:Y:S02]  /*1890*/  ISETP.GT.U32.AND P1, PT, R2.reuse, 0x40, PT ;  /* 0x000000400200780c */ /* 0x040fe40003f24070 */
[----:B------:R-:W-:Y:S01]  /*18a0*/  FSEL R13, R13, R5, P2 ;  /* 0x000000050d0d7208 */ /* 0x000fe20001000000 */
[----:B------:R-:W-:Y:S01]  /*18b0*/  IMAD.MOV.U32 R12, RZ, RZ, R0 ;  /* 0x000000ffff0c7224 */ /* 0x000fe200078e0000 */
[----:B------:R-:W-:Y:S01]  /*18c0*/  ISETP.GT.U32.AND P2, PT, R2, 0x60, PT ;  /* 0x000000600200780c */ /* 0x000fe20003f44070 */
[----:B------:R-:W0:Y:S04]  /*18d0*/  LDS.128 R4, [UR4+0x30] ;  /* 0x00003004ff047984 */ /* 0x000e280008000c00 */
[----:B------:R-:W-:-:S06]  /*18e0*/  DSETP.GEU.AND P3, PT, R12, R14, PT ;  /* 0x0000000e0c00722a */ /* 0x000fcc0003f6e000 */
[----:B------:R-:W-:Y:S02]  /*18f0*/  @P1 FSEL R0, R14, R0, !P3 ;  /* 0x000000000e001208 */ /* 0x000fe40005800000 */
[----:B------:R-:W-:Y:S02]  /*1900*/  @P1 FSEL R13, R15, R13, !P3 ;  /* 0x0000000d0f0d1208 */ /* 0x000fe40005800000 */
[----:B------:R-:W-:Y:S01]  /*1910*/  ISETP.GT.U32.AND P1, PT, R2, 0x80, PT ;  /* 0x000000800200780c */ /* 0x000fe20003f24070 */
[----:B------:R-:W-:-:S06]  /*1920*/  IMAD.MOV.U32 R12, RZ, RZ, R0 ;  /* 0x000000ffff0c7224 */ /* 0x000fcc00078e0000 */
[----:B-1----:R-:W-:-:S06]  /*1930*/  DSETP.GEU.AND P3, PT, R12, R8, PT ;  /* 0x000000080c00722a */ /* 0x002fcc0003f6e000 */
[----:B------:R-:W-:Y:S02]  /*1940*/  @P2 FSEL R0, R8, R0, !P3 ;  /* 0x0000000008002208 */ /* 0x000fe40005800000 */
[----:B------:R-:W-:Y:S02]  /*1950*/  @P2 FSEL R13, R9, R13, !P3 ;  /* 0x0000000d090d2208 */ /* 0x000fe40005800000 */
[----:B------:R-:W-:Y:S01]  /*1960*/  ISETP.GT.U32.AND P2, PT, R2, 0xa0, PT ;  /* 0x000000a00200780c */ /* 0x000fe20003f44070 */
[----:B------:R-:W-:Y:S01]  /*1970*/  IMAD.MOV.U32 R12, RZ, RZ, R0 ;  /* 0x000000ffff0c7224 */ /* 0x000fe200078e0000 */
[----:B------:R-:W1:Y:S05]  /*1980*/  LDS.64 R8, [UR4+0x40] ;  /* 0x00004004ff087984 */ /* 0x000e6a0008000a00 */
[----:B------:R-:W-:-:S06]  /*1990*/  DSETP.GEU.AND P3, PT, R12, R10, PT ;  /* 0x0000000a0c00722a */ /* 0x000fcc0003f6e000 */
[----:B------:R-:W-:Y:S02]  /*19a0*/  @P1 FSEL R0, R10, R0, !P3 ;  /* 0x000000000a001208 */ /* 0x000fe40005800000 */
[----:B------:R-:W-:Y:S02]  /*19b0*/  @P1 FSEL R13, R11, R13, !P3 ;  /* 0x0000000d0b0d1208 */ /* 0x000fe40005800000 */
[----:B------:R-:W-:Y:S01]  /*19c0*/  ISETP.GT.U32.AND P1, PT, R2, 0xc0, PT ;  /* 0x000000c00200780c */ /* 0x000fe20003f24070 */
[----:B------:R-:W-:Y:S02]  /*19d0*/  IMAD.MOV.U32 R10, RZ, RZ, R0 ;  /* 0x000000ffff0a7224 */ /* 0x000fe400078e0000 */
[----:B------:R-:W-:-:S06]  /*19e0*/  IMAD.MOV.U32 R11, RZ, RZ, R13 ;  /* 0x000000ffff0b7224 */ /* 0x000fcc00078e000d */
[----:B0-----:R-:W-:-:S06]  /*19f0*/  DSETP.GEU.AND P3, PT, R10, R4, PT ;  /* 0x000000040a00722a */ /* 0x001fcc0003f6e000 */
[----:B------:R-:W-:Y:S02]  /*1a00*/  @P2 FSEL R0, R4, R0, !P3 ;  /* 0x0000000004002208 */ /* 0x000fe40005800000 */
[----:B------:R-:W-:Y:S02]  /*1a10*/  @P2 FSEL R13, R5, R13, !P3 ;  /* 0x0000000d050d2208 */ /* 0x000fe40005800000 */
[----:B------:R-:W-:Y:S01]  /*1a20*/  ISETP.GT.U32.AND P2, PT, R2, 0xe0, PT ;  /* 0x000000e00200780c */ /* 0x000fe20003f44070 */
        /* <DEDUP_REMOVED lines=13> */
.L_x_174:
[----:B------:R-:W0:Y:S01]  /*1b00*/  S2R R0, SR_TID.X ;  /* 0x0000000000007919 */ /* 0x000e220000002100 */
[----:B------:R-:W1:Y:S02]  /*1b10*/  LDCU.64 UR14, c[0x0][0x380] ;  /* 0x00007000ff0e77ac */ /* 0x000e640008000a00 */
[----:B-1----:R-:W-:Y:S02]  /*1b20*/  IMAD.U32 R6, RZ, RZ, UR14 ;  /* 0x0000000eff067e24 */ /* 0x002fe4000f8e00ff */
[----:B------:R-:W-:Y:S02]  /*1b30*/  IMAD.U32 R7, RZ, RZ, UR15 ;  /* 0x0000000fff077e24 */ /* 0x000fe4000f8e00ff */
[----:B0-----:R-:W-:-:S04]  /*1b40*/  VIADD R25, R0, UR6 ;  /* 0x0000000600197c36 */ /* 0x001fc80008000000 */
[----:B------:R-:W-:-:S05]  /*1b50*/  IMAD.WIDE.U32 R24, R25, 0x8, R6 ;  /* 0x0000000819187825 */ /* 0x000fca00078e0006 */
        /* <DEDUP_REMOVED lines=8> */
[----:B------:R-:W-:Y:S01]  /*1be0*/  ISETP.GE.U32.AND P1, PT, R2, UR4, PT ;  /* 0x0000000402007c0c */ /* 0x000fe2000bf26070 */
        /* <DEDUP_REMOVED lines=22> */
[----:B------:R-:W-:Y:S01]  /*1d50*/  ULEA UR11, UR13, UR6, 0xb ;  /* 0x000000060d0b7291 */ /* 0x000fe2000f8e58ff */
[----:B------:R-:W-:Y:S01]  /*1d60*/  VIADD R3, R4, 0xfffff800 ;  /* 0xfffff80004037836 */ /* 0x000fe20000000000 */
[----:B------:R-:W-:Y:S01]  /*1d70*/  LOP3.LUT R5, RZ, R0, RZ, 0x33, !PT ;  /* 0x00000000ff057212 */ /* 0x000fe200078e33ff */
[----:B------:R-:W-:-:S03]  /*1d80*/  UIADD3 UR5, UPT, UPT, UR4, UR6, URZ ;  /* 0x0000000604057290 */ /* 0x000fc6000fffe0ff */
[----:B------:R-:W-:Y:S02]  /*1d90*/  ISETP.LT.U32.AND P0, PT, R3, UR11, PT ;  /* 0x0000000b03007c0c */ /* 0x000fe4000bf01070 */
[----:B------:R-:W-:Y:S01]  /*1da0*/  IADD3 R5, PT, PT, R4, -UR4, R5 ;  /* 0x8000000404057c10 */ /* 0x000fe2000fffe005 */
[----:B------:R-:W-:Y:S01]  /*1db0*/  IMAD.U32 R25, RZ, RZ, UR5 ;  /* 0x00000005ff197e24 */ /* 0x000fe2000f8e00ff */
[----:B------:R-:W-:-:S03]  /*1dc0*/  UMOV UR4, URZ ;  /* 0x000000ff00047c82 */ /* 0x000fc60008000000 */
[----:B------:R-:W-:Y:S01]  /*1dd0*/  VIADD R2, R5, -UR6 ;  /* 0x8000000605027c36 */ /* 0x000fe20008000000 */
[----:B------:R-:W-:Y:S01]  /*1de0*/  UMOV UR6, UR5 ;  /* 0x0000000500067c82 */ /* 0x000fe20008000000 */
[----:B------:R-:W-:-:S04]  /*1df0*/  IADD3 R25, PT, PT, R25, 0x800, R0 ;  /* 0x0000080019197810 */ /* 0x000fc80007ffe000 */
[----:B------:R-:W-:Y:S05]  /*1e00*/  @P0 BRA `(.L_x_191) ;  /* 0x0000000000c40947 */ /* 0x000fea0003800000 */
[----:B------:R-:W0:Y:S01]  /*1e10*/  LDC.64 R6, c[0x0][0x380] ;  /* 0x0000e000ff067b82 */ /* 0x000e220000000a00 */
[----:B------:R-:W1:Y:S01]  /*1e20*/  LDCU.64 UR12, c[0x0][0x3a8] ;  /* 0x00007500ff0c77ac */ /* 0x000e620008000a00 */
[----:B------:R-:W-:Y:S01]  /*1e30*/  NOP ;  /* 0x0000000000007918 */ /* 0x000fe20000000000 */
.L_x_192:
[----:B------:R-:W-:-:S04]  /*1e40*/  VIADD R19, R0, UR11 ;  /* 0x0000000b00137c36 */ /* 0x000fc80008000000 */
[----:B0-----:R-:W-:-:S05]  /*1e50*/  IMAD.WIDE.U32 R18, R19, 0x8, R6 ;  /* 0x0000000813127825 */ /* 0x001fca00078e0006 */
        /* <DEDUP_REMOVED lines=26> */
[----:B-1----:R-:W-:-:S04]  /*2000*/  USHF.L.U32 UR7, UR13, 0xb, URZ ;  /* 0x0000000b0d077899 */ /* 0x002fc800080006ff */
[----:B------:R-:W-:Y:S02]  /*2010*/  UIADD3 UR6, UPT, UPT, UR7, UR6, URZ ;  /* 0x0000000607067290 */ /* 0x000fe4000fffe0ff */
[----:B------:R-:W-:Y:S02]  /*2020*/  VIADD R2, R2, -UR7 ;  /* 0x8000000702027c36 */ /* 0x000fe40008000000 */
[----:B------:R-:W-:Y:S01]  /*2030*/  VIADD R25, R25, UR7 ;  /* 0x0000000719197c36 */ /* 0x000fe20008000000 */
[----:B--2---:R-:W-:-:S06]  /*2040*/  DSETP.GEU.AND P0, PT, R4, R20, PT ;  /* 0x000000140400722a */ /* 0x004fcc0003f0e000 */
[----:B------:R-:W-:Y:S01]  /*2050*/  FSEL R8, R20, R4, !P0 ;  /* 0x0000000414087208 */ /* 0x000fe20004000000 */
[----:B------:R-:W-:Y:S01]  /*2060*/  IMAD.U32 R4, RZ, RZ, UR12 ;  /* 0x0000000cff047e24 */ /* 0x000fe2000f8e00ff */
[----:B------:R-:W-:-:S03]  /*2070*/  FSEL R9, R21, R5, !P0 ;  /* 0x0000000515097208 */ /* 0x000fc60004000000 */
[----:B------:R-:W-:-:S05]  /*2080*/  VIADD R5, R4, -UR11 ;  /* 0x8000000b04057c36 */ /* 0x000fca0008000000 */
[----:B------:R-:W-:Y:S01]  /*2090*/  ISETP.GE.U32.AND P1, PT, R5, UR7, PT ;  /* 0x0000000705007c0c */ /* 0x000fe2000bf26070 */
[----:B------:R-:W-:-:S06]  /*20a0*/  DSETP.GEU.AND P0, PT, R8, R22, PT ;  /* 0x000000160800722a */ /* 0x000fcc0003f0e000 */
[----:B------:R-:W-:Y:S02]  /*20b0*/  FSEL R14, R22, R8, !P0 ;  /* 0x00000008160e7208 */ /* 0x000fe40004000000 */
[----:B------:R-:W-:-:S04]  /*20c0*/  FSEL R15, R23, R9, !P0 ;  /* 0x00000009170f7208 */ /* 0x000fc80004000000 */
[----:B------:R-:W-:Y:S05]  /*20d0*/  @!P1 BRA `(.L_x_190) ;  /* 0x0000000c00a09947 */ /* 0x000fea0003800000 */
[----:B------:R-:W-:Y:S02]  /*20e0*/  ULEA UR11, UR13, UR11, 0xb ;  /* 0x0000000b0d0b7291 */ /* 0x000fe4000f8e58ff */
[----:B------:R-:W-:-:S04]  /*20f0*/  UIADD3 UR4, UPT, UPT, UR4, 0x1, URZ ;  /* 0x0000000104047890 */ /* 0x000fc8000fffe0ff */
[----:B------:R-:W-:-:S13]  /*2100*/  ISETP.LT.U32.AND P0, PT, R3, UR11, PT ;  /* 0x0000000b03007c0c */ /* 0x000fda000bf01070 */
[----:B------:R-:W-:Y:S05]  /*2110*/  @!P0 BRA `(.L_x_192) ;  /* 0xfffffffc00488947 */ /* 0x000fea000383ffff */
.L_x_191:
[----:B------:R-:W-:Y:S01]  /*2120*/  VIADD R3, R4, -UR11 ;  /* 0x8000000b04037c36 */ /* 0x000fe20008000000 */
[----:B------:R-:W-:Y:S04]  /*2130*/  BSSY.RECONVERGENT B1, `(.L_x_190) ;  /* 0x00000e2000017945 */ /* 0x000fe80003800200 */
[----:B------:R-:W-:-:S04]  /*2140*/  ISETP.GE.AND P0, PT, R0, R3, PT ;  /* 0x000000030000720c */ /* 0x000fc80003f06270 */
[----:B------:R-:W-:-:S13]  /*2150*/  ISETP.LE.U32.OR P0, PT, R4, UR11, P0 ;  /* 0x0000000b04007c0c */ /* 0x000fda0008703470 */
[----:B------:R-:W-:Y:S05]  /*2160*/  @P0 BRA `(.L_x_193) ;  /* 0x0000000c00780947 */ /* 0x000fea0003800000 */
[----:B------:R-:W-:Y:S01]  /*2170*/  UIMAD UR7, UR4, UR13, URZ ;  /* 0x0000000d040772a4 */ /* 0x000fe2000f8e02ff */
[----:B------:R-:W-:Y:S01]  /*2180*/  LOP3.LUT R3, RZ, R0, RZ, 0x33, !PT ;  /* 0x00000000ff037212 */ /* 0x000fe200078e33ff */
[----:B------:R-:W-:Y:S03]  /*2190*/  BSSY.RECONVERGENT B2, `(.L_x_194) ;  /* 0x0000074000027945 */ /* 0x000fe60003800200 */
[----:B------:R-:W-:Y:S01]  /*21a0*/  IADD3 R4, PT, PT, R4, -UR5, R3 ;  /* 0x8000000504047c10 */ /* 0x000fe2000fffe003 */
[----:B------:R-:W-:-:S04]  /*21b0*/  IMAD.U32 R3, RZ, RZ, UR7 ;  /* 0x00000007ff037e24 */ /* 0x000fc8000f8e00ff */
[----:B------:R-:W-:Y:S02]  /*21c0*/  IMAD R4, R3, -0x800, R4 ;  /* 0xfffff80003047824 */ /* 0x000fe400078e0204 */
[----:B------:R-:W-:-:S03]  /*21d0*/  IMAD.MOV.U32 R3, RZ, RZ, R0 ;  /* 0x000000ffff037224 */ /* 0x000fc600078e0000 */
[C---:B------:R-:W-:Y:S02]  /*21e0*/  ISETP.GE.U32.AND P0, PT, R4.reuse, 0xf00, PT ;  /* 0x00000f000400780c */ /* 0x040fe40003f06070 */
[----:B------:R-:W-:-:S04]  /*21f0*/  LEA.HI R4, R4, 0x1, RZ, 0x18 ;  /* 0x0000000104047811 */ /* 0x000fc800078fc0ff */
[----:B------:R-:W-:-:S07]  /*2200*/  LOP3.LUT R5, R4, 0xf, RZ, 0xc0, !PT ;  /* 0x0000000f04057812 */ /* 0x000fce00078ec0ff */
[----:B------:R-:W-:Y:S05]  /*2210*/  @!P0 BRA `(.L_x_195) ;  /* 0x0000000400ac8947 */ /* 0x000fea0003800000 */
[----:B------:R-:W-:Y:S01]  /*2220*/  LEA.HI R3, R2, 0x1, RZ, 0x18 ;  /* 0x0000000102037811 */ /* 0x000fe200078fc0ff */
[----:B------:R-:W-:Y:S03]  /*2230*/  BSSY.RECONVERGENT B3, `(.L_x_196) ;  /* 0x0000068000037945 */ /* 0x000fe60003800200 */
[----:B------:R-:W-:Y:S02]  /*2240*/  LOP3.LUT R24, R3, 0x1fffff0, RZ, 0xc0, !PT ;  /* 0x01fffff003187812 */ /* 0x000fe400078ec0ff */
[----:B------:R-:W-:-:S03]  /*2250*/  LOP3.LUT R3, R0, 0x800, RZ, 0xfc, !PT ;  /* 0x0000080000037812 */ /* 0x000fc600078efcff */
[----:B------:R-:W-:-:S07]  /*2260*/  IMAD.MOV R24, RZ, RZ, -R24 ;  /* 0x000000ffff187224 */ /* 0x000fce00078e0a18 */
.L_x_197:
[----:B------:R-:W-:-:S04]  /*2270*/  VIADD R9, R25, 0xfffff800 ;  /* 0xfffff80019097836 */ /* 0x000fc80000000000 */
[----:B------:R-:W-:-:S06]  /*2280*/  IMAD.WIDE.U32 R8, R9, 0x8, R6 ;  /* 0x0000000809087825 */ /* 0x000fcc00078e0006 */
[----:B------:R-:W2:Y:S01]  /*2290*/  LDG.E.64 R8, desc[UR8][R8.64] ;  /* 0x0000000808087981 */ /* 0x000ea2000c1e1b00 */
[----:B------:R-:W-:-:S04]  /*22a0*/  VIADD R23, R25, 0xfffff900 ;  /* 0xfffff90019177836 */ /* 0x000fc80000000000 */
        /* <DEDUP_REMOVED lines=8> */
[----:B------:R-:W5:Y:S02]  /*2330*/  LDG.E.64 R18, desc[UR8][R18.64] ;  /* 0x0000000812127981 */ /* 0x000f64000c1e1b00 */
[----:B------:R-:W-:-:S04]  /*2340*/  IMAD.WIDE.U32 R16, R17, 0x8, R6 ;  /* 0x0000000811107825 */ /* 0x000fc800078e0006 */
[----:B------:R-:W-:Y:S02]  /*2350*/  VIADD R13, R25, 0xfffffd00 ;  /* 0xfffffd00190d7836 */ /* 0x000fe40000000000 */
[----:B------:R-:W5:Y:S02]  /*2360*/  LDG.E.64 R16, desc[UR8][R16.64] ;  /* 0x0000000810107981 */ /* 0x000f64000c1e1b00 */
[----:B------:R-:W-:-:S04]  /*2370*/  IMAD.WIDE.U32 R12, R13, 0x8, R6 ;  /* 0x000000080d0c7825 */ /* 0x000fc800078e0006 */
[----:B------:R-:W-:Y:S02]  /*2380*/  VIADD R11, R25, 0xfffffe00 ;  /* 0xfffffe00190b7836 */ /* 0x000fe40000000000 */
[----:B------:R-:W5:Y:S02]  /*2390*/  LDG.E.64 R12, desc[UR8][R12.64] ;  /* 0x000000080c0c7981 */ /* 0x000f64000c1e1b00 */
[----:B------:R-:W-:-:S06]  /*23a0*/  IMAD.WIDE.U32 R10, R11, 0x8, R6 ;  /* 0x000000080b0a7825 */ /* 0x000fcc00078e0006 */
[----:B------:R-:W5:Y:S01]  /*23b0*/  LDG.E.64 R10, desc[UR8][R10.64] ;  /* 0x000000080a0a7981 */ /* 0x000f62000c1e1b00 */
[----:B--2---:R-:W-:-:S06]  /*23c0*/  DSETP.GEU.AND P0, PT, R14, R8, PT ;  /* 0x000000080e00722a */ /* 0x004fcc0003f0e000 */
[----:B------:R-:W-:Y:S01]  /*23d0*/  FSEL R15, R9, R15, !P0 ;  /* 0x0000000f090f7208 */ /* 0x000fe20004000000 */
[----:B------:R-:W-:Y:S01]  /*23e0*/  VIADD R9, R25, 0xffffff00 ;  /* 0xffffff0019097836 */ /* 0x000fe20000000000 */
[----:B------:R-:W-:-:S03]  /*23f0*/  FSEL R14, R8, R14, !P0 ;  /* 0x0000000e080e7208 */ /* 0x000fc60004000000 */
[----:B------:R-:W-:-:S03]  /*2400*/  IMAD.WIDE.U32 R8, R9, 0x8, R6 ;  /* 0x0000000809087825 */ /* 0x000fc600078e0006 */
[----:B---3--:R-:W-:-:S03]  /*2410*/  DSETP.GEU.AND P0, PT, R14, R22, PT ;  /* 0x000000160e00722a */ /* 0x008fc60003f0e000 */
[----:B------:R-:W2:Y:S03]  /*2420*/  LDG.E.64 R8, desc[UR8][R8.64] ;  /* 0x0000000808087981 */ /* 0x000ea6000c1e1b00 */
[----:B------:R-:W-:Y:S02]  /*2430*/  FSEL R14, R22, R14, !P0 ;  /* 0x0000000e160e7208 */ /* 0x000fe40004000000 */
[----:B------:R-:W-:Y:S01]  /*2440*/  FSEL R15, R23, R15, !P0 ;  /* 0x0000000f170f7208 */ /* 0x000fe20004000000 */
[----:B------:R-:W-:-:S06]  /*2450*/  IMAD.WIDE.U32 R22, R25, 0x8, R6 ;  /* 0x0000000819167825 */ /* 0x000fcc00078e0006 */
[----:B------:R-:W3:Y:S01]  /*2460*/  LDG.E.64 R22, desc[UR8][R22.64] ;  /* 0x0000000816167981 */ /* 0x000ee2000c1e1b00 */
[----:B----4-:R-:W-:-:S06]  /*2470*/  DSETP.GEU.AND P0, PT, R14, R20, PT ;  /* 0x000000140e00722a */ /* 0x010fcc0003f0e000 */
[----:B------:R-:W-:Y:S02]  /*2480*/  FSEL R14, R20, R14, !P0 ;  /* 0x0000000e140e7208 */ /* 0x000fe40004000000 */
[----:B------:R-:W-:Y:S01]  /*2490*/  FSEL R15, R21, R15, !P0 ;  /* 0x0000000f150f7208 */ /* 0x000fe20004000000 */
[----:B------:R-:W-:-:S04]  /*24a0*/  VIADD R21, R25, 0x100 ;  /* 0x0000010019157836 */ /* 0x000fc80000000000 */
[----:B------:R-:W-:Y:S01]  /*24b0*/  IMAD.WIDE.U32 R20, R21, 0x8, R6 ;  /* 0x0000000815147825 */ /* 0x000fe200078e0006 */
[----:B-----5:R-:W-:-:S05]  /*24c0*/  DSETP.GEU.AND P0, PT, R14, R18, PT ;  /* 0x000000120e00722a */ /* 0x020fca0003f0e000 */
[----:B------:R-:W4:Y:S01]  /*24d0*/  LDG.E.64 R20, desc[UR8][R20.64] ;  /* 0x0000000814147981 */ /* 0x000f22000c1e1b00 */
[----:B------:R-:W-:Y:S02]  /*24e0*/  FSEL R14, R18, R14, !P0 ;  /* 0x0000000e120e7208 */ /* 0x000fe40004000000 */
[----:B------:R-:W-:Y:S01]  /*24f0*/  FSEL R15, R19, R15, !P0 ;  /* 0x0000000f130f7208 */ /* 0x000fe20004000000 */
[----:B------:R-:W-:-:S04]  /*2500*/  VIADD R19, R25, 0x200 ;  /* 0x0000020019137836 */ /* 0x000fc80000000000 */
[----:B------:R-:W-:Y:S01]  /*2510*/  IMAD.WIDE.U32 R18, R19, 0x8, R6 ;  /* 0x0000000813127825 */ /* 0x000fe200078e0006 */
[----:B------:R-:W-:-:S05]  /*2520*/  DSETP.GEU.AND P0, PT, R14, R16, PT ;  /* 0x000000100e00722a */ /* 0x000fca0003f0e000 */
[----:B------:R-:W5:Y:S01]  /*2530*/  LDG.E.64 R18, desc[UR8][R18.64] ;  /* 0x0000000812127981 */ /* 0x000f62000c1e1b00 */
        /* <DEDUP_REMOVED lines=15> */
[----:B------:R-:W-:-:S06]  /*2630*/  IMAD.WIDE.U32 R12, R13, 0x8, R6 ;  /* 0x000000080d0c7825 */ /* 0x000fcc00078e0006 */
[----:B------:R-:W5:Y:S01]  /*2640*/  LDG.E.64 R12, desc[UR8][R12.64] ;  /* 0x000000080c0c7981 */ /* 0x000f62000c1e1b00 */
        /* <DEDUP_REMOVED lines=39> */
.L_x_196:
[----:B------:R-:W-:-:S07]  /*28c0*/  VIADD R3, R3, 0xfffff800 ;  /* 0xfffff80003037836 */ /* 0x000fce0000000000 */
.L_x_195:
[----:B------:R-:W-:Y:S05]  /*28d0*/  BSYNC.RECONVERGENT B2 ;  /* 0x0000000000027941 */ /* 0x000fea0003800200 */
.L_x_194:
[----:B------:R-:W-:-:S13]  /*28e0*/  ISETP.NE.AND P0, PT, R5, RZ, PT ;  /* 0x000000ff0500720c */ /* 0x000fda0003f05270 */
[----:B------:R-:W-:Y:S05]  /*28f0*/  @!P0 BRA `(.L_x_193) ;  /* 0x0000000400948947 */ /* 0x000fea0003800000 */
[----:B------:R-:W-:Y:S01]  /*2900*/  ISETP.GE.U32.AND P1, PT, R5, 0x8, PT ;  /* 0x000000080500780c */ /* 0x000fe20003f26070 */
[----:B------:R-:W-:Y:S01]  /*2910*/  BSSY.RECONVERGENT B2, `(.L_x_198) ;  /* 0x0000035000027945 */ /* 0x000fe20003800200 */
[----:B------:R-:W-:-:S04]  /*2920*/  LOP3.LUT R26, R4, 0x7, RZ, 0xc0, !PT ;  /* 0x00000007041a7812 */ /* 0x000fc800078ec0ff */
[----:B------:R-:W-:-:S07]  /*2930*/  ISETP.NE.AND P0, PT, R26, RZ, PT ;  /* 0x000000ff1a00720c */ /* 0x000fce0003f05270 */
[----:B------:R-:W-:Y:S06]  /*2940*/  @!P1 BRA `(.L_x_199) ;  /* 0x0000000000c49947 */ /* 0x000fec0003800000 */
[----:B------:R-:W-:-:S04]  /*2950*/  VIADD R5, R3, UR11 ;  /* 0x0000000b03057c36 */ /* 0x000fc80008000000 */
[----:B------:R-:W-:-:S04]  /*2960*/  IMAD.WIDE.U32 R8, R5, 0x8, R6 ;  /* 0x0000000805087825 */ /* 0x000fc800078e0006 */
[----:B------:R-:W-:Y:S02]  /*2970*/  VIADD R11, R5, 0x100 ;  /* 0x00000100050b7836 */ /* 0x000fe40000000000 */
[----:B------:R-:W2:Y:S02]  /*2980*/  LDG.E.64 R8, desc[UR8][R8.64] ;  /* 0x0000000808087981 */ /* 0x000ea4000c1e1b00 */
        /* <DEDUP_REMOVED lines=45> */
.L_x_199:
[----:B------:R-:W-:Y:S05]  /*2c60*/  BSYNC.RECONVERGENT B2 ;  /* 0x0000000000027941 */ /* 0x000fea0003800200 */
.L_x_198:
[----:B------:R-:W-:Y:S05]  /*2c70*/  @!P0 BRA `(.L_x_193) ;  /* 0x0000000000b48947 */ /* 0x000fea0003800000 */
[----:B------:R-:W-:Y:S01]  /*2c80*/  ISETP.GE.U32.AND P1, PT, R26, 0x4, PT ;  /* 0x000000041a00780c */ /* 0x000fe20003f26070 */
[----:B------:R-:W-:Y:S01]  /*2c90*/  BSSY.RECONVERGENT B2, `(.L_x_200) ;  /* 0x000001c000027945 */ /* 0x000fe20003800200 */
[----:B------:R-:W-:-:S11]  /*2ca0*/  LOP3.LUT P0, RZ, R4, 0x3, RZ, 0xc0, !PT ;  /* 0x0000000304ff7812 */ /* 0x000fd6000780c0ff */
[----:B------:R-:W-:Y:S05]  /*2cb0*/  @!P1 BRA `(.L_x_201) ;  /* 0x0000000000649947 */ /* 0x000fea0003800000 */
        /* <DEDUP_REMOVED lines=25> */
.L_x_201:
[----:B------:R-:W-:Y:S05]  /*2e50*/  BSYNC.RECONVERGENT B2 ;  /* 0x0000000000027941 */ /* 0x000fea0003800200 */
.L_x_200:
[----:B------:R-:W-:Y:S05]  /*2e60*/  @!P0 BRA `(.L_x_193) ;  /* 0x0000000000388947 */ /* 0x000fea0003800000 */
[----:B------:R-:W-:Y:S01]  /*2e70*/  LOP3.LUT R2, R2, 0xffff, RZ, 0xc0, !PT ;  /* 0x0000ffff02027812 */ /* 0x000fe200078ec0ff */
[----:B------:R-:W-:-:S03]  /*2e80*/  VIADD R5, R3, UR6 ;  /* 0x0000000603057c36 */ /* 0x000fc60008000000 */
[----:B------:R-:W-:-:S04]  /*2e90*/  LEA.HI R2, R2, 0x1, RZ, 0x18 ;  /* 0x0000000102027811 */ /* 0x000fc800078fc0ff */
[----:B------:R-:W-:-:S05]  /*2ea0*/  LOP3.LUT R2, R2, 0x3, RZ, 0xc0, !PT ;  /* 0x0000000302027812 */ /* 0x000fca00078ec0ff */
[----:B------:R-:W-:-:S07]  /*2eb0*/  IMAD.MOV R4, RZ, RZ, -R2 ;  /* 0x000000ffff047224 */ /* 0x000fce00078e0a02 */
.L_x_202:
[----:B------:R-:W-:-:S06]  /*2ec0*/  IMAD.WIDE.U32 R2, R5, 0x8, R6 ;  /* 0x0000000805027825 */ /* 0x000fcc00078e0006 */
[----:B------:R-:W2:Y:S01]  /*2ed0*/  LDG.E.64 R2, desc[UR8][R2.64] ;  /* 0x0000000802027981 */ /* 0x000ea2000c1e1b00 */
[----:B------:R-:W-:Y:S02]  /*2ee0*/  VIADD R4, R4, 0x1 ;  /* 0x0000000104047836 */ /* 0x000fe40000000000 */
[----:B------:R-:W-:Y:S01]  /*2ef0*/  VIADD R5, R5, 0x100 ;  /* 0x0000010005057836 */ /* 0x000fe20000000000 */
[----:B--2---:R-:W-:-:S06]  /*2f00*/  DSETP.GEU.AND P0, PT, R14, R2, PT ;  /* 0x000000020e00722a */ /* 0x004fcc0003f0e000 */
[----:B------:R-:W-:Y:S02]  /*2f10*/  FSEL R14, R2, R14, !P0 ;  /* 0x0000000e020e7208 */ /* 0x000fe40004000000 */
[----:B------:R-:W-:Y:S02]  /*2f20*/  FSEL R15, R3, R15, !P0 ;  /* 0x0000000f030f7208 */ /* 0x000fe40004000000 */
[----:B------:R-:W-:-:S13]  /*2f30*/  ISETP.NE.AND P0, PT, R4, RZ, PT ;  /* 0x000000ff0400720c */ /* 0x000fda0003f05270 */
[----:B------:R-:W-:Y:S05]  /*2f40*/  @P0 BRA `(.L_x_202) ;  /* 0xfffffffc00dc0947 */ /* 0x000fea000383ffff */
.L_x_193:
[----:B------:R-:W-:Y:S05]  /*2f50*/  BSYNC.RECONVERGENT B1 ;  /* 0x0000000000017941 */ /* 0x000fea0003800200 */
.L_x_190:
        /* <DEDUP_REMOVED lines=43> */
[----:B------:R-:W-:-:S03]  /*3210*/  FSEL R3, R3, R5, P1 ;  /* 0x0000000503037208 */ /* 0x000fc60000800000 */
[----:B0-----:R-:W-:Y:S02]  /*3220*/  IMAD.MOV.U32 R4, RZ, RZ, R2 ;  /* 0x000000ffff047224 */ /* 0x001fe400078e0002 */
[----:B------:R-:W-:Y:S01]  /*3230*/  IMAD.MOV.U32 R5, RZ, RZ, R3 ;  /* 0x000000ffff057224 */ /* 0x000fe200078e0003 */
[----:B------:R-:W-:Y:S06]  /*3240*/  BAR.SYNC.DEFER_BLOCKING 0x0 ;  /* 0x0000000000007b1d */ /* 0x000fec0000010000 */
[----:B------:R-:W-:Y:S05]  /*3250*/  @P0 BRA `(.L_x_189) ;  /* 0x0000000000700947 */ /* 0x000fea0003800000 */
[----:B------:R-:W0:Y:S01]  /*3260*/  S2UR UR5, SR_CgaCtaId ;  /* 0x00000000000579c3 */ /* 0x000e220000008800 */
[----:B------:R-:W-:Y:S02]  /*3270*/  UMOV UR4, 0x400 ;  /* 0x0000040000047882 */ /* 0x000fe40000000000 */
[----:B0-----:R-:W-:-:S09]  /*3280*/  ULEA UR4, UR5, UR4, 0x18 ;  /* 0x0000000405047291 */ /* 0x001fd2000f8ec0ff */
[----:B------:R-:W0:Y:S04]  /*3290*/  LDS.128 R12, [UR4+0x10] ;  /* 0x00001004ff0c7984 */ /* 0x000e280008000c00 */
        /* <DEDUP_REMOVED lines=24> */
.L_x_189:
[----:B------:R-:W-:Y:S05]  /*3420*/  BSYNC.RECONVERGENT B0 ;  /* 0x0000000000007941 */ /* 0x000fea0003800200 */
.L_x_173:
[----:B------:R-:W-:Y:S05]  /*3430*/  @P0 EXIT ;  /* 0x000000000000094d */ /* 0x000fea0003800000 */
[----:B------:R-:W1:Y:S02]  /*3440*/  LDCU.64 UR4, c[0x0][0x388] ;  /* 0x00007100ff0477ac */ /* 0x000e640008000a00 */
[----:B-1----:R-:W-:-:S06]  /*3450*/  UIMAD.WIDE.U32 UR4, UR10, 0x8, UR4 ;  /* 0x000000080a0478a5 */ /* 0x002fcc000f8e0004 */
[----:B------:R-:W-:Y:S02]  /*3460*/  IMAD.U32 R2, RZ, RZ, UR4 ;  /* 0x00000004ff027e24 */ /* 0x000fe4000f8e00ff */
[----:B------:R-:W-:-:S05]  /*3470*/  IMAD.U32 R3, RZ, RZ, UR5 ;  /* 0x00000005ff037e24 */ /* 0x000fca000f8e00ff */
[----:B------:R-:W-:Y:S01]  /*3480*/  STG.E.64 desc[UR8][R2.64], R4 ;  /* 0x0000000402007986 */ /* 0x000fe2000c101b08 */
[----:B------:R-:W-:Y:S05]  /*3490*/  EXIT ;  /* 0x000000000000794d */ /* 0x000fea0003800000 */
.L_x_203:
        /* <DEDUP_REMOVED lines=14> */
.L_x_251:


//--------------------- .text._ZN3cub18CUB_300001_SM_10006detail6reduce28DeviceReduceSingleTileKernelINS2_10policy_hubIdjN4cuda3__47maximumIdEEE10Policy1000EN6thrust24THRUST_300001_SM_1000_NS6detail15normal_iteratorINSC_10device_ptrIdEEEEPdjS8_ddNS5_3std3__410__identityEEEvT0_T1_T2_T3_T4_T6_ --------------------------
	.section	.text._ZN3cub18CUB_300001_SM_10006detail6reduce28DeviceReduceSingleTileKernelINS2_10policy_hubIdjN4cuda3__47maximumIdEEE10Policy1000EN6thrust24THRUST_300001_SM_1000_NS6detail15normal_iteratorINSC_10device_ptrIdEEEEPdjS8_ddNS5_3std3__410__identityEEEvT0_T1_T2_T3_T4_T6_,"ax",@progbits
	.align	128
        .global         _ZN3cub18CUB_300001_SM_10006detail6reduce28DeviceReduceSingleTileKernelINS2_10policy_hubIdjN4cuda3__47maximumIdEEE10Policy1000EN6thrust24THRUST_300001_SM_1000_NS6detail15normal_iteratorINSC_10device_ptrIdEEEEPdjS8_ddNS5_3std3__410__identityEEEvT0_T1_T2_T3_T4_T6_
        .type           _ZN3cub18CUB_300001_SM_10006detail6reduce28DeviceReduceSingleTileKernelINS2_10policy_hubIdjN4cuda3__47maximumIdEEE10Policy1000EN6thrust24THRUST_300001_SM_1000_NS6detail15normal_iteratorINSC_10device_ptrIdEEEEPdjS8_ddNS5_3std3__410__identityEEEvT0_T1_T2_T3_T4_T6_,@function
        .size           _ZN3cub18CUB_300001_SM_10006detail6reduce28DeviceReduceSingleTileKernelINS2_10policy_hubIdjN4cuda3__47maximumIdEEE10Policy1000EN6thrust24THRUST_300001_SM_1000_NS6detail15normal_iteratorINSC_10device_ptrIdEEEEPdjS8_ddNS5_3std3__410__identityEEEvT0_T1_T2_T3_T4_T6_,(.L_x_252 - _ZN3cub18CUB_300001_SM_10006detail6reduce28DeviceReduceSingleTileKernelINS2_10policy_hubIdjN4cuda3__47maximumIdEEE10Policy1000EN6thrust24THRUST_300001_SM_1000_NS6detail15normal_iteratorINSC_10device_ptrIdEEEEPdjS8_ddNS5_3std3__410__identityEEEvT0_T1_T2_T3_T4_T6_)
        .other          _ZN3cub18CUB_300001_SM_10006detail6reduce28DeviceReduceSingleTileKernelINS2_10policy_hubIdjN4cuda3__47maximumIdEEE10Policy1000EN6thrust24THRUST_300001_SM_1000_NS6detail15normal_iteratorINSC_10device_ptrIdEEEEPdjS8_ddNS5_3std3__410__identityEEEvT0_T1_T2_T3_T4_T6_,@"STO_CUDA_ENTRY STV_DEFAULT"
_ZN3cub18CUB_300001_SM_10006detail6reduce28DeviceReduceSingleTileKernelINS2_10policy_hubIdjN4cuda3__47maximumIdEEE10Policy1000EN6thrust24THRUST_300001_SM_1000_NS6detail15normal_iteratorINSC_10device_ptrIdEEEEPdjS8_ddNS5_3std3__410__identityEEEvT0_T1_T2_T3_T4_T6_:
.text._ZN3cub18CUB_300001_SM_10006detail6reduce28DeviceReduceSingleTileKernelINS2_10policy_hubIdjN4cuda3__47maximumIdEEE10Policy1000EN6thrust24THRUST_300001_SM_1000_NS6detail15normal_iteratorINSC_10device_ptrIdEEEEPdjS8_ddNS5_3std3__410__identityEEEvT0_T1_T2_T3_T4_T6_:
        /* <DEDUP_REMOVED lines=13> */
.L_x_204:
[----:B------:R-:W-:Y:S01]  /*00d0*/  ISETP.GT.U32.AND P0, PT, R2, 0x7ff, PT ;  /* 0x000007ff0200780c */ /* 0x000fe20003f04070 */
[----:B------:R-:W-:-:S12]  /*00e0*/  BSSY.RECONVERGENT B0, `(.L_x_205) ;  /* 0x00002f1000007945 */ /* 0x000fd80003800200 */
        /* <DEDUP_REMOVED lines=11> */
.L_x_208:
[----:B------:R-:W-:Y:S05]  /*01a0*/  BSYNC.RECONVERGENT B1 ;  /* 0x0000000000017941 */ /* 0x000fea0003800200 */
.L_x_207:
        /* <DEDUP_REMOVED lines=17> */
.L_x_213:
        /* <DEDUP_REMOVED lines=70> */
.L_x_212:
[----:B------:R-:W-:Y:S05]  /*0720*/  BSYNC.RECONVERGENT B2 ;  /* 0x0000000000027941 */ /* 0x000fea0003800200 */
.L_x_211:
[----:B------:R-:W-:Y:S05]  /*0730*/  @!P0 BRA `(.L_x_210) ;  /* 0x0000000400508947 */ /* 0x000fea0003800000 */
[----:B------:R-:W-:Y:S01]  /*0740*/  ISETP.GE.U32.AND P1, PT, R42, 0x8, PT ;  /* 0x000000082a00780c */ /* 0x000fe20003f26070 */
[----:B------:R-:W-:Y:S01]  /*0750*/  BSSY.RECONVERGENT B2, `(.L_x_214) ;  /* 0x0000027000027945 */ /* 0x000fe20003800200 */
[----:B------:R-:W-:-:S04]  /*0760*/  LOP3.LUT R22, R40, 0x7, RZ, 0xc0, !PT ;  /* 0x0000000728167812 */ /* 0x000fc800078ec0ff */
[----:B------:R-:W-:-:S07]  /*0770*/  ISETP.NE.AND P0, PT, R22, RZ, PT ;  /* 0x000000ff1600720c */ /* 0x000fce0003f05270 */
[----:B------:R-:W-:Y:S06]  /*0780*/  @!P1 BRA `(.L_x_215) ;  /* 0x00000000008c9947 */ /* 0x000fec0003800000 */
[----:B------:R-:W0:Y:S02]  /*0790*/  LDC.64 R4, c[0x0][0x380] ;  /* 0x0000e000ff047b82 */ /* 0x000e240000000a00 */
[----:B0-----:R-:W-:-:S05]  /*07a0*/  IMAD.WIDE.U32 R20, R41, 0x8, R4 ;  /* 0x0000000829147825 */ /* 0x001fca00078e0004 */
        /* <DEDUP_REMOVED lines=33> */
.L_x_215:
[----:B------:R-:W-:Y:S05]  /*09c0*/  BSYNC.RECONVERGENT B2 ;  /* 0x0000000000027941 */ /* 0x000fea0003800200 */
.L_x_214:
        /* <DEDUP_REMOVED lines=25> */
.L_x_217:
[----:B------:R-:W-:Y:S05]  /*0b60*/  BSYNC.RECONVERGENT B2 ;  /* 0x0000000000027941 */ /* 0x000fea0003800200 */
.L_x_216:
[----:B------:R-:W-:Y:S05]  /*0b70*/  @!P0 BRA `(.L_x_210) ;  /* 0x0000000000408947 */ /* 0x000fea0003800000 */
[----:B------:R-:W0:Y:S01]  /*0b80*/  LDC.64 R4, c[0x0][0x380] ;  /* 0x0000e000ff047b82 */ /* 0x000e220000000a00 */
[----:B------:R-:W-:Y:S02]  /*0b90*/  IMAD.MOV R0, RZ, RZ, -R0 ;  /* 0x000000ffff007224 */ /* 0x000fe400078e0a00 */
[----:B0-----:R-:W-:-:S04]  /*0ba0*/  IMAD.WIDE.U32 R4, R41, 0x8, R4 ;  /* 0x0000000829047825 */ /* 0x001fc800078e0004 */
[----:B------:R-:W-:Y:S02]  /*0bb0*/  IMAD.MOV.U32 R6, RZ, RZ, R4 ;  /* 0x000000ffff067224 */ /* 0x000fe400078e0004 */
[----:B------:R-:W-:-:S07]  /*0bc0*/  IMAD.MOV.U32 R7, RZ, RZ, R5 ;  /* 0x000000ffff077224 */ /* 0x000fce00078e0005 */
.L_x_218:
[----:B------:R-:W-:Y:S02]  /*0bd0*/  IMAD.MOV.U32 R4, RZ, RZ, R6 ;  /* 0x000000ffff047224 */ /* 0x000fe400078e0006 */
[----:B------:R-:W-:-:S06]  /*0be0*/  IMAD.MOV.U32 R5, RZ, RZ, R7 ;  /* 0x000000ffff057224 */ /* 0x000fcc00078e0007 */
[----:B------:R-:W2:Y:S01]  /*0bf0*/  LDG.E.64 R4, desc[UR6][R4.64] ;  /* 0x0000000604047981 */ /* 0x000ea2000c1e1b00 */
[----:B------:R-:W-:Y:S01]  /*0c00*/  VIADD R0, R0, 0x1 ;  /* 0x0000000100007836 */ /* 0x000fe20000000000 */
[----:B------:R-:W-:-:S04]  /*0c10*/  IADD3 R6, P2, PT, R6, 0x800, RZ ;  /* 0x0000080006067810 */ /* 0x000fc80007f5e0ff */
[----:B------:R-:W-:Y:S01]  /*0c20*/  ISETP.NE.AND P1, PT, R0, RZ, PT ;  /* 0x000000ff0000720c */ /* 0x000fe20003f25270 */
[----:B------:R-:W-:Y:S01]  /*0c30*/  IMAD.X R7, RZ, RZ, R7, P2 ;  /* 0x000000ffff077224 */ /* 0x000fe200010e0607 */
[----:B--2--5:R-:W-:-:S06]  /*0c40*/  DSETP.GEU.AND P0, PT, R36, R4, PT ;  /* 0x000000042400722a */ /* 0x024fcc0003f0e000 */
[----:B------:R-:W-:Y:S02]  /*0c50*/  FSEL R36, R4, R36, !P0 ;  /* 0x0000002404247208 */ /* 0x000fe40004000000 */
[----:B------:R-:W-:-:S03]  /*0c60*/  FSEL R37, R5, R37, !P0 ;  /* 0x0000002505257208 */ /* 0x000fc60004000000 */
[----:B------:R-:W-:Y:S05]  /*0c70*/  @P1 BRA `(.L_x_218) ;  /* 0xfffffffc00d41947 */ /* 0x000fea000383ffff */
.L_x_210:
[----:B------:R-:W-:Y:S05]  /*0c80*/  BSYNC.RECONVERGENT B1 ;  /* 0x0000000000017941 */ /* 0x000fea0003800200 */
.L_x_209:
        /* <DEDUP_REMOVED lines=85> */
.L_x_219:
        /* <DEDUP_REMOVED lines=18> */
[----:B------:R-:W-:-:S03]  /*1300*/  VIADD R0, R8, 0x4 ;  /* 0x0000000408007836 */ /* 0x000fc60000000000 */
[----:B------:R-:W0:Y:S02]  /*1310*/  SHFL.DOWN PT, R5, R7, 0x2, R9 ;  /* 0x0840000007057989 */ /* 0x000e2400000e0009 */
[----:B0-----:R-:W-:-:S06]  /*1320*/  DSETP.GEU.AND P1, PT, R6, R4, PT ;  /* 0x000000040600722a */ /* 0x001fcc0003f2e000 */
[----:B------:R-:W-:Y:S02]  /*1330*/  @!P0 FSEL R6, R4, R6, !P1 ;  /* 0x0000000604068208 */ /* 0x000fe40004800000 */
[----:B------:R-:W-:Y:S02]  /*1340*/  @!P0 FSEL R7, R5, R7, !P1 ;  /* 0x0000000705078208 */ /* 0x000fe40004800000 */
        /* <DEDUP_REMOVED lines=9> */
[C---:B------:R-:W-:Y:S01]  /*13e0*/  ISETP.NE.AND P0, PT, R8.reuse, RZ, PT ;  /* 0x000000ff0800720c */ /* 0x040fe20003f05270 */
[----:B------:R-:W-:Y:S02]  /*13f0*/  VIADD R0, R8, 0x10 ;  /* 0x0000001008007836 */ /* 0x000fe40000000000 */
[----:B------:R-:W0:Y:S10]  /*1400*/  SHFL.DOWN PT, R5, R7, 0x8, R9 ;  /* 0x0900000007057989 */ /* 0x000e3400000e0009 */
[----:B------:R-:W1:Y:S01]  /*1410*/  @!P0 S2R R11, SR_CgaCtaId ;  /* 0x00000000000b8919 */ /* 0x000e620000008800 */
[----:B------:R-:W-:Y:S01]  /*1420*/  @!P0 MOV R8, 0x400 ;  /* 0x0000040000088802 */ /* 0x000fe20000000f00 */
[----:B0-----:R-:W-:-:S06]  /*1430*/  DSETP.GEU.AND P2, PT, R6, R4, PT ;  /* 0x000000040600722a */ /* 0x001fcc0003f4e000 */
[----:B------:R-:W-:Y:S02]  /*1440*/  @!P1 FSEL R6, R4, R6, !P2 ;  /* 0x0000000604069208 */ /* 0x000fe40005000000 */
[----:B------:R-:W-:Y:S02]  /*1450*/  @!P1 FSEL R7, R5, R7, !P2 ;  /* 0x0000000705079208 */ /* 0x000fe40005000000 */
[----:B------:R-:W-:Y:S01]  /*1460*/  ISETP.GT.AND P1, PT, R0, R9, PT ;  /* 0x000000090000720c */ /* 0x000fe20003f24270 */
[----:B------:R-:W-:Y:S01]  /*1470*/  SHFL.DOWN PT, R4, R6, 0x10, R9 ;  /* 0x0a00000006047989 */ /* 0x000fe200000e0009 */
[----:B------:R-:W-:-:S03]  /*1480*/  @!P0 SHF.R.U32.HI R0, RZ, 0x2, R3 ;  /* 0x00000002ff008819 */ /* 0x000fc60000011603 */
[----:B------:R-:W0:Y:S01]  /*1490*/  SHFL.DOWN PT, R5, R7, 0x10, R9 ;  /* 0x0a00000007057989 */ /* 0x000e2200000e0009 */
[----:B------:R-:W-:Y:S02]  /*14a0*/  @!P0 LOP3.LUT R0, R0, 0xf8, RZ, 0xc0, !PT ;  /* 0x000000f800008812 */ /* 0x000fe400078ec0ff */
[----:B-1----:R-:W-:-:S05]  /*14b0*/  @!P0 LEA R11, R11, R8, 0x18 ;  /* 0x000000080b0b8211 */ /* 0x002fca00078ec0ff */
[----:B------:R-:W-:Y:S01]  /*14c0*/  @!P0 IMAD.IADD R11, R0, 0x1, R11 ;  /* 0x00000001000b8824 */ /* 0x000fe200078e020b */
[----:B0-----:R-:W-:-:S06]  /*14d0*/  DSETP.GEU.AND P2, PT, R6, R4, PT ;  /* 0x000000040600722a */ /* 0x001fcc0003f4e000 */
[----:B------:R-:W-:Y:S02]  /*14e0*/  @!P1 FSEL R6, R4, R6, !P2 ;  /* 0x0000000604069208 */ /* 0x000fe40005000000 */
[----:B------:R-:W-:-:S03]  /*14f0*/  @!P1 FSEL R7, R5, R7, !P2 ;  /* 0x0000000705079208 */ /* 0x000fc60005000000 */
[----:B------:R-:W-:Y:S02]  /*1500*/  IMAD.MOV.U32 R4, RZ, RZ, R6 ;  /* 0x000000ffff047224 */ /* 0x000fe400078e0006 */
        /* <DEDUP_REMOVED lines=14> */
[C---:B------:R-:W-:Y:S02]  /*15f0*/  ISETP.GT.U32.AND P1, PT, R2.reuse, 0x40, PT ;  /* 0x000000400200780c */ /* 0x040fe40003f24070 */
[----:B------:R-:W-:Y:S02]  /*1600*/  FSEL R12, R3, R4, P2 ;  /* 0x00000004030c7208 */ /* 0x000fe40001000000 */
[----:B------:R-:W-:Y:S02]  /*1610*/  FSEL R13, R13, R5, P2 ;  /* 0x000000050d0d7208 */ /* 0x000fe40001000000 */
[----:B------:R-:W0:Y:S01]  /*1620*/  LDS.128 R4, [UR4+0x30] ;  /* 0x00003004ff047984 */ /* 0x000e220008000c00 */
[----:B------:R-:W-:-:S03]  /*1630*/  ISETP.GT.U32.AND P2, PT, R2, 0x60, PT ;  /* 0x000000600200780c */ /* 0x000fc60003f44070 */
[----:B------:R-:W-:-:S06]  /*1640*/  DSETP.GEU.AND P3, PT, R12, R14, PT ;  /* 0x0000000e0c00722a */ /* 0x000fcc0003f6e000 */
[----:B------:R-:W-:Y:S02]  /*1650*/  @P1 FSEL R12, R14, R12, !P3 ;  /* 0x0000000c0e0c1208 */ /* 0x000fe40005800000 */
[----:B------:R-:W-:Y:S02]  /*1660*/  @P1 FSEL R13, R15, R13, !P3 ;  /* 0x0000000d0f0d1208 */ /* 0x000fe40005800000 */
[----:B------:R-:W-:-:S04]  /*1670*/  ISETP.GT.U32.AND P1, PT, R2, 0x80, PT ;  /* 0x000000800200780c */ /* 0x000fc80003f24070 */
[----:B-1----:R-:W-:-:S06]  /*1680*/  DSETP.GEU.AND P3, PT, R12, R8, PT ;  /* 0x000000080c00722a */ /* 0x002fcc0003f6e000 */
[----:B------:R-:W-:Y:S02]  /*1690*/  @P2 FSEL R12, R8, R12, !P3 ;  /* 0x0000000c080c2208 */ /* 0x000fe40005800000 */
[----:B------:R-:W-:Y:S02]  /*16a0*/  @P2 FSEL R13, R9, R13, !P3 ;  /* 0x0000000d090d2208 */ /* 0x000fe40005800000 */
[----:B------:R-:W-:Y:S01]  /*16b0*/  ISETP.GT.U32.AND P2, PT, R2, 0xa0, PT ;  /* 0x000000a00200780c */ /* 0x000fe20003f44070 */
[----:B------:R-:W1:Y:S03]  /*16c0*/  LDS.64 R8, [UR4+0x40] ;  /* 0x00004004ff087984 */ /* 0x000e660008000a00 */
        /* <DEDUP_REMOVED lines=23> */
.L_x_206:
[----:B------:R-:W0:Y:S01]  /*1840*/  S2R R0, SR_TID.X ;  /* 0x0000000000007919 */ /* 0x000e220000002100 */
[----:B------:R-:W1:Y:S02]  /*1850*/  LDCU.64 UR4, c[0x0][0x380] ;  /* 0x00007000ff0477ac */ /* 0x000e640008000a00 */
[----:B-1----:R-:W-:Y:S02]  /*1860*/  IMAD.U32 R6, RZ, RZ, UR4 ;  /* 0x00000004ff067e24 */ /* 0x002fe4000f8e00ff */
[----:B------:R-:W-:Y:S02]  /*1870*/  IMAD.U32 R7, RZ, RZ, UR5 ;  /* 0x00000005ff077e24 */ /* 0x000fe4000f8e00ff */
        /* <DEDUP_REMOVED lines=9> */
[----:B------:R-:W-:Y:S01]  /*1910*/  VIADD R24, R2, 0xfffff800 ;  /* 0xfffff80002187836 */ /* 0x000fe20000000000 */
[----:B------:R-:W-:-:S04]  /*1920*/  UMOV UR4, 0x800 ;  /* 0x0000080000047882 */ /* 0x000fc80000000000 */
[----:B------:R-:W-:Y:S01]  /*1930*/  ISETP.GE.U32.AND P1, PT, R24, 0x800, PT ;  /* 0x000008001800780c */ /* 0x000fe20003f26070 */
        /* <DEDUP_REMOVED lines=23> */
[----:B------:R-:W-:-:S07]  /*1ab0*/  UMOV UR4, 0x800 ;  /* 0x0000080000047882 */ /* 0x000fce0000000000 */
[----:B------:R-:W1:Y:S02]  /*1ac0*/  LDC.64 R6, c[0x0][0x380] ;  /* 0x0000e000ff067b82 */ /* 0x000e640000000a00 */
.L_x_223:
[----:B------:R-:W-:-:S04]  /*1ad0*/  VIADD R3, R0, UR4 ;  /* 0x0000000400037c36 */ /* 0x000fc80008000000 */
[----:B-1----:R-:W-:-:S05]  /*1ae0*/  IMAD.WIDE.U32 R2, R3, 0x8, R6 ;  /* 0x0000000803027825 */ /* 0x002fca00078e0006 */
[----:B------:R-:W2:Y:S04]  /*1af0*/  LDG.E.64 R10, desc[UR6][R2.64] ;  /* 0x00000006020a7981 */ /* 0x000ea8000c1e1b00 */
[----:B------:R-:W3:Y:S04]  /*1b00*/  LDG.E.64 R12, desc[UR6][R2.64+0x800] ;  /* 0x00080006020c7981 */ /* 0x000ee8000c1e1b00 */
[----:B------:R-:W4:Y:S04]  /*1b10*/  LDG.E.64 R14, desc[UR6][R2.64+0x1000] ;  /* 0x00100006020e7981 */ /* 0x000f28000c1e1b00 */
[----:B------:R-:W5:Y:S04]  /*1b20*/  LDG.E.64 R16, desc[UR6][R2.64+0x1800] ;  /* 0x0018000602107981 */ /* 0x000f68000c1e1b00 */
[----:B------:R-:W5:Y:S04]  /*1b30*/  LDG.E.64 R18, desc[UR6][R2.64+0x2000] ;  /* 0x0020000602127981 */ /* 0x000f68000c1e1b00 */
[----:B------:R-:W5:Y:S04]  /*1b40*/  LDG.E.64 R20, desc[UR6][R2.64+0x2800] ;  /* 0x0028000602147981 */ /* 0x000f68000c1e1b00 */
[----:B------:R-:W5:Y:S04]  /*1b50*/  LDG.E.64 R22, desc[UR6][R2.64+0x3000] ;  /* 0x0030000602167981 */ /* 0x000f68000c1e1b00 */
[----:B------:R1:W5:Y:S01]  /*1b60*/  LDG.E.64 R4, desc[UR6][R2.64+0x3800] ;  /* 0x0038000602047981 */ /* 0x000362000c1e1b00 */
        /* <DEDUP_REMOVED lines=10> */
[----:B-1----:R-:W-:Y:S02]  /*1c10*/  FSEL R2, R16, R8, !P0 ;  /* 0x0000000810027208 */ /* 0x002fe40004000000 */
        /* <DEDUP_REMOVED lines=10> */
[----:B------:R-:W-:-:S03]  /*1cc0*/  FSEL R9, R23, R3, !P0 ;  /* 0x0000000317097208 */ /* 0x000fc60004000000 */
[----:B------:R-:W-:-:S03]  /*1cd0*/  VIADD R3, R2, -UR4 ;  /* 0x8000000402037c36 */ /* 0x000fc60008000000 */
[----:B------:R-:W-:Y:S02]  /*1ce0*/  DSETP.GEU.AND P0, PT, R8, R4, PT ;  /* 0x000000040800722a */ /* 0x000fe40003f0e000 */
[----:B------:R-:W-:-:S04]  /*1cf0*/  ISETP.GE.U32.AND P1, PT, R3, 0x800, PT ;  /* 0x000008000300780c */ /* 0x000fc80003f26070 */
[----:B------:R-:W-:Y:S02]  /*1d00*/  FSEL R8, R4, R8, !P0 ;  /* 0x0000000804087208 */ /* 0x000fe40004000000 */
[----:B------:R-:W-:-:S07]  /*1d10*/  FSEL R9, R5, R9, !P0 ;  /* 0x0000000905097208 */ /* 0x000fce0004000000 */
[----:B------:R-:W-:Y:S05]  /*1d20*/  @!P1 BRA `(.L_x_222) ;  /* 0x0000000c00889947 */ /* 0x000fea0003800000 */
[----:B------:R-:W-:-:S06]  /*1d30*/  UIADD3 UR4, UPT, UPT, UR4, 0x800, URZ ;  /* 0x0000080004047890 */ /* 0x000fcc000fffe0ff */
[----:B------:R-:W-:-:S13]  /*1d40*/  ISETP.LT.U32.AND P0, PT, R24, UR4, PT ;  /* 0x0000000418007c0c */ /* 0x000fda000bf01070 */
[----:B------:R-:W-:Y:S05]  /*1d50*/  @!P0 BRA `(.L_x_223) ;  /* 0xfffffffc005c8947 */ /* 0x000fea000383ffff */
.L_x_221:
[----:B------:R-:W-:Y:S01]  /*1d60*/  VIADD R3, R2, -UR4 ;  /* 0x8000000402037c36 */ /* 0x000fe20008000000 */
[----:B------:R-:W-:Y:S04]  /*1d70*/  BSSY.RECONVERGENT B1, `(.L_x_222) ;  /* 0x00000dd000017945 */ /* 0x000fe80003800200 */
[----:B------:R-:W-:-:S04]  /*1d80*/  ISETP.GE.AND P0, PT, R0, R3, PT ;  /* 0x000000030000720c */ /* 0x000fc80003f06270 */
[----:B------:R-:W-:-:S13]  /*1d90*/  ISETP.LE.U32.OR P0, PT, R2, UR4, P0 ;  /* 0x0000000402007c0c */ /* 0x000fda0008703470 */
[----:B------:R-:W-:Y:S05]  /*1da0*/  @P0 BRA `(.L_x_224) ;  /* 0x0000000c00640947 */ /* 0x000fea0003800000 */
[----:B------:R-:W-:Y:S01]  /*1db0*/  LOP3.LUT R3, RZ, R0, RZ, 0x33, !PT ;  /* 0x00000000ff037212 */ /* 0x000fe200078e33ff */
[----:B------:R-:W-:Y:S01]  /*1dc0*/  BSSY.RECONVERGENT B2, `(.L_x_225) ;  /* 0x0000072000027945 */ /* 0x000fe20003800200 */
[----:B------:R-:W-:Y:S02]  /*1dd0*/  IMAD.MOV.U32 R5, RZ, RZ, R0 ;  /* 0x000000ffff057224 */ /* 0x000fe400078e0000 */
[----:B------:R-:W-:-:S04]  /*1de0*/  IADD3 R2, PT, PT, R2, -UR4, R3 ;  /* 0x8000000402027c10 */ /* 0x000fc8000fffe003 */
[C---:B------:R-:W-:Y:S02]  /*1df0*/  ISETP.GE.U32.AND P0, PT, R2.reuse, 0xf00, PT ;  /* 0x00000f000200780c */ /* 0x040fe40003f06070 */
[----:B------:R-:W-:-:S04]  /*1e00*/  LEA.HI R2, R2, 0x1, RZ, 0x18 ;  /* 0x0000000102027811 */ /* 0x000fc800078fc0ff */
[----:B------:R-:W-:-:S07]  /*1e10*/  LOP3.LUT R3, R2, 0xf, RZ, 0xc0, !PT ;  /* 0x0000000f02037812 */ /* 0x000fce00078ec0ff */
[----:B------:R-:W-:Y:S05]  /*1e20*/  @!P0 BRA `(.L_x_226) ;  /* 0x0000000400ac8947 */ /* 0x000fea0003800000 */
[----:B------:R-:W-:Y:S01]  /*1e30*/  LOP3.LUT R42, R2, 0x1fffff0, RZ, 0xc0, !PT ;  /* 0x01fffff0022a7812 */ /* 0x000fe200078ec0ff */
[----:B------:R-:W-:Y:S01]  /*1e40*/  BSSY.RECONVERGENT B3, `(.L_x_227) ;  /* 0x0000068000037945 */ /* 0x000fe20003800200 */
[C---:B------:R-:W-:Y:S01]  /*1e50*/  LOP3.LUT R5, R0.reuse, 0x800, RZ, 0xfc, !PT ;  /* 0x0000080000057812 */ /* 0x040fe200078efcff */
[----:B------:R-:W-:Y:S02]  /*1e60*/  VIADD R4, R0, UR4 ;  /* 0x0000000400047c36 */ /* 0x000fe40008000000 */
[----:B------:R-:W-:-:S07]  /*1e70*/  IMAD.MOV R42, RZ, RZ, -R42 ;  /* 0x000000ffff2a7224 */ /* 0x000fce00078e0a2a */
.L_x_228:
        /* <DEDUP_REMOVED lines=47> */
[----:B------:R-:W-:Y:S02]  /*2170*/  VIADD R42, R42, 0x10 ;  /* 0x000000102a2a7836 */ /* 0x000fe40000000000 */
[----:B------:R-:W-:Y:S02]  /*2180*/  VIADD R5, R5, 0x1000 ;  /* 0x0000100005057836 */ /* 0x000fe40000000000 */
[----:B------:R-:W-:Y:S01]  /*2190*/  VIADD R4, R4, 0x1000 ;  /* 0x0000100004047836 */ /* 0x000fe20000000000 */
[----:B------:R-:W-:Y:S01]  /*21a0*/  ISETP.NE.AND P1, PT, R42, RZ, PT ;  /* 0x000000ff2a00720c */ /* 0x000fe20003f25270 */
        /* <DEDUP_REMOVED lines=49> */
[----:B------:R-:W-:Y:S05]  /*24c0*/  BSYNC.RECONVERGENT B3 ;  /* 0x0000000000037941 */ /* 0x000fea0003800200 */
.L_x_227:
[----:B------:R-:W-:-:S07]  /*24d0*/  VIADD R5, R5, 0xfffff800 ;  /* 0xfffff80005057836 */ /* 0x000fce0000000000 */
.L_x_226:
[----:B------:R-:W-:Y:S05]  /*24e0*/  BSYNC.RECONVERGENT B2 ;  /* 0x0000000000027941 */ /* 0x000fea0003800200 */
.L_x_225:
        /* <DEDUP_REMOVED lines=56> */
.L_x_230:
[----:B------:R-:W-:Y:S05]  /*2870*/  BSYNC.RECONVERGENT B2 ;  /* 0x0000000000027941 */ /* 0x000fea0003800200 */
.L_x_229:
        /* <DEDUP_REMOVED lines=31> */
.L_x_232:
[----:B------:R-:W-:Y:S05]  /*2a70*/  BSYNC.RECONVERGENT B2 ;  /* 0x0000000000027941 */ /* 0x000fea0003800200 */
.L_x_231:
[----:B------:R-:W-:Y:S05]  /*2a80*/  @!P0 BRA `(.L_x_224) ;  /* 0x00000000002c8947 */ /* 0x000fea0003800000 */
[----:B------:R-:W-:Y:S02]  /*2a90*/  VIADD R5, R5, UR4 ;  /* 0x0000000405057c36 */ /* 0x000fe40008000000 */
[----:B------:R-:W-:-:S07]  /*2aa0*/  IMAD.MOV R4, RZ, RZ, -R16 ;  /* 0x000000ffff047224 */ /* 0x000fce00078e0a10 */
.L_x_233:
[----:B------:R-:W-:-:S06]  /*2ab0*/  IMAD.WIDE.U32 R2, R5, 0x8, R6 ;  /* 0x0000000805027825 */ /* 0x000fcc00078e0006 */
[----:B------:R-:W2:Y:S01]  /*2ac0*/  LDG.E.64 R2, desc[UR6][R2.64] ;  /* 0x0000000602027981 */ /* 0x000ea2000c1e1b00 */
[----:B------:R-:W-:Y:S02]  /*2ad0*/  VIADD R4, R4, 0x1 ;  /* 0x0000000104047836 */ /* 0x000fe40000000000 */
[----:B------:R-:W-:-:S03]  /*2ae0*/  VIADD R5, R5, 0x100 ;  /* 0x0000010005057836 */ /* 0x000fc60000000000 */
[----:B------:R-:W-:Y:S01]  /*2af0*/  ISETP.NE.AND P1, PT, R4, RZ, PT ;  /* 0x000000ff0400720c */ /* 0x000fe20003f25270 */
[----:B--2---:R-:W-:-:S06]  /*2b00*/  DSETP.GEU.AND P0, PT, R8, R2, PT ;  /* 0x000000020800722a */ /* 0x004fcc0003f0e000 */
[----:B------:R-:W-:Y:S02]  /*2b10*/  FSEL R8, R2, R8, !P0 ;  /* 0x0000000802087208 */ /* 0x000fe40004000000 */
[----:B------:R-:W-:-:S04]  /*2b20*/  FSEL R9, R3, R9, !P0 ;  /* 0x0000000903097208 */ /* 0x000fc80004000000 */
[----:B------:R-:W-:Y:S05]  /*2b30*/  @P1 BRA `(.L_x_233) ;  /* 0xfffffffc00dc1947 */ /* 0x000fea000383ffff */
.L_x_224:
[----:B------:R-:W-:Y:S05]  /*2b40*/  BSYNC.RECONVERGENT B1 ;  /* 0x0000000000017941 */ /* 0x000fea0003800200 */
.L_x_222:
        /* <DEDUP_REMOVED lines=50> */
[----:B------:R-:W2:Y:S01]  /*2e70*/  LDS.128 R12, [UR4+0x20] ;  /* 0x00002004ff0c7984 */ /* 0x000ea20008000c00 */
[----:B0-----:R-:W-:-:S06]  /*2e80*/  DSETP.GEU.AND P1, PT, R4, R8, PT ;  /* 0x000000080400722a */ /* 0x001fcc0003f2e000 */
[----:B-1----:R-:W-:Y:S02]  /*2e90*/  FSEL R2, R8, R4, !P1 ;  /* 0x0000000408027208 */ /* 0x002fe40004800000 */
        /* <DEDUP_REMOVED lines=21> */
.L_x_220:
[----:B------:R-:W-:Y:S05]  /*2ff0*/  BSYNC.RECONVERGENT B0 ;  /* 0x0000000000007941 */ /* 0x000fea0003800200 */
.L_x_205:
[----:B------:R-:W-:Y:S05]  /*3000*/  @P0 EXIT ;  /* 0x000000000000094d */ /* 0x000fea0003800000 */
[----:B------:R-:W2:Y:S01]  /*3010*/  LDCU.64 UR8, c[0x0][0x398] ;  /* 0x00007300ff0877ac */ /* 0x000ea20008000a00 */
[----:B01----:R-:W0:Y:S01]  /*3020*/  LDC.64 R6, c[0x0][0x388] ;  /* 0x0000e200ff067b82 */ /* 0x003e220000000a00 */
[----:B------:R-:W1:Y:S01]  /*3030*/  LDCU.64 UR4, c[0x0][0x398] ;  /* 0x00007300ff0477ac */ /* 0x000e620008000a00 */
[----:B--2---:R-:W-:-:S06]  /*3040*/  DSETP.GT.AND P0, PT, R4, UR8, PT ;  /* 0x0000000804007e2a */ /* 0x004fcc000bf04000 */
[----:B-1----:R-:W-:Y:S02]  /*3050*/  FSEL R2, R4, UR4, P0 ;  /* 0x0000000404027c08 */ /* 0x002fe40008000000 */
[----:B------:R-:W-:-:S05]  /*3060*/  FSEL R3, R5, UR5, P0 ;  /* 0x0000000505037c08 */ /* 0x000fca0008000000 */
[----:B0-----:R-:W-:Y:S01]  /*3070*/  STG.E.64 desc[UR6][R6.64], R2 ;  /* 0x0000000206007986 */ /* 0x001fe2000c101b06 */
[----:B------:R-:W-:Y:S05]  /*3080*/  EXIT ;  /* 0x000000000000794d */ /* 0x000fea0003800000 */
.L_x_234:
        /* <DEDUP_REMOVED lines=15> */
.L_x_252:


//--------------------- .text._ZN3cub18CUB_300001_SM_10006detail8for_each13static_kernelINS2_12policy_hub_t12policy_500_tEmN6thrust24THRUST_300001_SM_1000_NS8cuda_cub20__uninitialized_fill7functorINS7_10device_ptrIdEEdEEEEvT0_T1_ --------------------------
	.section	.text._ZN3cub18CUB_300001_SM_10006detail8for_each13static_kernelINS2_12policy_hub_t12policy_500_tEmN6thrust24THRUST_300001_SM_1000_NS8cuda_cub20__uninitialized_fill7functorINS7_10device_ptrIdEEdEEEEvT0_T1_,"ax",@progbits
	.align	128
        .global         _ZN3cub18CUB_300001_SM_10006detail8for_each13static_kernelINS2_12policy_hub_t12policy_500_tEmN6thrust24THRUST_300001_SM_1000_NS8cuda_cub20__uninitialized_fill7functorINS7_10device_ptrIdEEdEEEEvT0_T1_
        .type           _ZN3cub18CUB_300001_SM_10006detail8for_each13static_kernelINS2_12policy_hub_t12policy_500_tEmN6thrust24THRUST_300001_SM_1000_NS8cuda_cub20__uninitialized_fill7functorINS7_10device_ptrIdEEdEEEEvT0_T1_,@function
        .size           _ZN3cub18CUB_300001_SM_10006detail8for_each13static_kernelINS2_12policy_hub_t12policy_500_tEmN6thrust24THRUST_300001_SM_1000_NS8cuda_cub20__uninitialized_fill7functorINS7_10device_ptrIdEEdEEEEvT0_T1_,(.L_x_253 - _ZN3cub18CUB_300001_SM_10006detail8for_each13static_kernelINS2_12policy_hub_t12policy_500_tEmN6thrust24THRUST_300001_SM_1000_NS8cuda_cub20__uninitialized_fill7functorINS7_10device_ptrIdEEdEEEEvT0_T1_)
        .other          _ZN3cub18CUB_300001_SM_10006detail8for_each13static_kernelINS2_12policy_hub_t12policy_500_tEmN6thrust24THRUST_300001_SM_1000_NS8cuda_cub20__uninitialized_fill7functorINS7_10device_ptrIdEEdEEEEvT0_T1_,@"STO_CUDA_ENTRY STV_DEFAULT"
_ZN3cub18CUB_300001_SM_10006detail8for_each13static_kernelINS2_12policy_hub_t12policy_500_tEmN6thrust24THRUST_300001_SM_1000_NS8cuda_cub20__uninitialized_fill7functorINS7_10device_ptrIdEEdEEEEvT0_T1_:
.text._ZN3cub18CUB_300001_SM_10006detail8for_each13static_kernelINS2_12policy_hub_t12policy_500_tEmN6thrust24THRUST_300001_SM_1000_NS8cuda_cub20__uninitialized_fill7functorINS7_10device_ptrIdEEdEEEEvT0_T1_:
[----:B------:R-:W-:Y:S08]  /*0000*/  LDC R1, c[0x0][0x37c] ;  /* 0x0000df00ff017b82 */ /* 0x000ff00000000800 */
[----:B------:R-:W0:Y:S01]  /*0010*/  S2UR UR4, SR_CTAID.X ;  /* 0x00000000000479c3 */ /* 0x000e220000002500 */
[----:B------:R-:W1:Y:S01]  /*0020*/  LDCU.64 UR6, c[0x0][0x380] ;  /* 0x00007000ff0677ac */ /* 0x000e620008000a00 */
[----:B------:R-:W2:Y:S01]  /*0030*/  LDCU.64 UR8, c[0x0][0x358] ;  /* 0x00006b00ff0877ac */ /* 0x000ea20008000a00 */
[----:B0-----:R-:W-:-:S04]  /*0040*/  UIMAD.WIDE.U32 UR4, UR4, 0x200, URZ ;  /* 0x00000200040478a5 */ /* 0x001fc8000f8e00ff */
[----:B-1----:R-:W-:-:S04]  /*0050*/  UIADD3 UR6, UP0, UPT, -UR4, UR6, URZ ;  /* 0x0000000604067290 */ /* 0x002fc8000ff1e1ff */
[----:B------:R-:W-:Y:S02]  /*0060*/  UIADD3.X UR7, UPT, UPT, ~UR5, UR7, URZ, UP0, !UPT ;  /* 0x0000000705077290 */ /* 0x000fe400087fe5ff */
[----:B------:R-:W-:-:S04]  /*0070*/  UISETP.GE.U32.AND UP0, UPT, UR6, 0x200, UPT ;  /* 0x000002000600788c */ /* 0x000fc8000bf06070 */
[----:B------:R-:W-:-:S09]  /*0080*/  UISETP.GE.U32.AND.EX UP0, UPT, UR7, URZ, UPT, UP0 ;  /* 0x000000ff0700728c */ /* 0x000fd2000bf06100 */
[----:B--2---:R-:W-:Y:S05]  /*0090*/  BRA.U !UP0, `(.L_x_235) ;  /* 0x0000000108287547 */ /* 0x004fea000b800000 */
[----:B------:R-:W0:Y:S01]  /*00a0*/  S2R R0, SR_TID.X ;  /* 0x0000000000007919 */ /* 0x000e220000002100 */
[----:B------:R-:W1:Y:S01]  /*00b0*/  LDCU.64 UR6, c[0x0][0x388] ;  /* 0x00007100ff0677ac */ /* 0x000e620008000a00 */
[----:B------:R-:W2:Y:S01]  /*00c0*/  LDC.64 R4, c[0x0][0x390] ;  /* 0x0000e400ff047b82 */ /* 0x000ea20000000a00 */
[----:B0-----:R-:W-:-:S05]  /*00d0*/  IADD3 R0, P0, PT, R0, UR4, RZ ;  /* 0x0000000400007c10 */ /* 0x001fca000ff1e0ff */
[----:B------:R-:W-:Y:S01]  /*00e0*/  IMAD.X R3, RZ, RZ, UR5, P0 ;  /* 0x00000005ff037e24 */ /* 0x000fe200080e06ff */
[----:B-1----:R-:W-:-:S04]  /*00f0*/  LEA R2, P0, R0, UR6, 0x3 ;  /* 0x0000000600027c11 */ /* 0x002fc8000f8018ff */
[----:B------:R-:W-:-:S05]  /*0100*/  LEA.HI.X R3, R0, UR7, R3, 0x3, P0 ;  /* 0x0000000700037c11 */ /* 0x000fca00080f1c03 */
[----:B--2---:R-:W-:Y:S04]  /*0110*/  STG.E.64 desc[UR8][R2.64], R4 ;  /* 0x0000000402007986 */ /* 0x004fe8000c101b08 */
[----:B------:R-:W-:Y:S01]  /*0120*/  STG.E.64 desc[UR8][R2.64+0x800], R4 ;  /* 0x0008000402007986 */ /* 0x000fe2000c101b08 */
[----:B------:R-:W-:Y:S05]  /*0130*/  EXIT ;  /* 0x000000000000794d */ /* 0x000fea0003800000 */
.L_x_235:
[----:B------:R-:W0:Y:S01]  /*0140*/  S2R R0, SR_TID.X ;  /* 0x0000000000007919 */ /* 0x000e220000002100 */
[----:B------:R-:W-:Y:S01]  /*0150*/  IMAD.U32 R2, RZ, RZ, UR7 ;  /* 0x00000007ff027e24 */ /* 0x000fe2000f8e00ff */
[----:B------:R-:W1:Y:S01]  /*0160*/  LDCU.64 UR10, c[0x0][0x388] ;  /* 0x00007100ff0a77ac */ /* 0x000e620008000a00 */
[----:B------:R-:W-:Y:S01]  /*0170*/  IMAD.U32 R6, RZ, RZ, UR7 ;  /* 0x00000007ff067e24 */ /* 0x000fe2000f8e00ff */
[----:B0-----:R-:W-:-:S04]  /*0180*/  ISETP.LT.U32.AND P0, PT, R0, UR6, PT ;  /* 0x0000000600007c0c */ /* 0x001fc8000bf01070 */
[----:B------:R-:W-:Y:S01]  /*0190*/  ISETP.GT.U32.AND.EX P0, PT, R2, RZ, PT, P0 ;  /* 0x000000ff0200720c */ /* 0x000fe20003f04100 */
[C---:B------:R-:W-:Y:S01]  /*01a0*/  VIADD R2, R0.reuse, 0x100 ;  /* 0x0000010000027836 */ /* 0x040fe20000000000 */
[----:B------:R-:W-:-:S04]  /*01b0*/  IADD3 R0, P2, PT, R0, UR4, RZ ;  /* 0x0000000400007c10 */ /* 0x000fc8000ff5e0ff */
[----:B------:R-:W-:Y:S01]  /*01c0*/  ISETP.LT.U32.AND P1, PT, R2, UR6, PT ;  /* 0x0000000602007c0c */ /* 0x000fe2000bf21070 */
[----:B------:R-:W-:Y:S01]  /*01d0*/  IMAD.X R3, RZ, RZ, UR5, P2 ;  /* 0x00000005ff037e24 */ /* 0x000fe200090e06ff */
[----:B-1----:R-:W-:Y:S02]  /*01e0*/  LEA R2, P2, R0, UR10, 0x3 ;  /* 0x0000000a00027c11 */ /* 0x002fe4000f8418ff */
[----:B------:R-:W-:Y:S02]  /*01f0*/  ISETP.GT.U32.AND.EX P1, PT, R6, RZ, PT, P1 ;  /* 0x000000ff0600720c */ /* 0x000fe40003f24110 */
[----:B------:R-:W-:Y:S01]  /*0200*/  LEA.HI.X R3, R0, UR11, R3, 0x3, P2 ;  /* 0x0000000b00037c11 */ /* 0x000fe200090f1c03 */
[----:B------:R-:W0:Y:S04]  /*0210*/  @P0 LDC.64 R4, c[0x0][0x390] ;  /* 0x0000e400ff040b82 */ /* 0x000e280000000a00 */
[----:B0-----:R0:W-:Y:S06]  /*0220*/  @P0 STG.E.64 desc[UR8][R2.64], R4 ;  /* 0x0000000402000986 */ /* 0x0011ec000c101b08 */
[----:B------:R-:W-:Y:S05]  /*0230*/  @!P1 EXIT ;  /* 0x000000000000994d */ /* 0x000fea0003800000 */
[----:B0-----:R-:W0:Y:S02]  /*0240*/  LDC.64 R4, c[0x0][0x390] ;  /* 0x0000e400ff047b82 */ /* 0x001e240000000a00 */
[----:B0-----:R-:W-:Y:S01]  /*0250*/  STG.E.64 desc[UR8][R2.64+0x800], R4 ;  /* 0x0008000402007986 */ /* 0x001fe2000c101b08 */
[----:B------:R-:W-:Y:S05]  /*0260*/  EXIT ;  /* 0x000000000000794d */ /* 0x000fea0003800000 */
.L_x_236:
        /* <DEDUP_REMOVED lines=9> */
.L_x_253:


//--------------------- .text._ZN3cub18CUB_300001_SM_10006detail11EmptyKernelIvEEvv --------------------------
	.section	.text._ZN3cub18CUB_300001_SM_10006detail11EmptyKernelIvEEvv,"ax",@progbits
	.align	128
        .global         _ZN3cub18CUB_300001_SM_10006detail11EmptyKernelIvEEvv
        .type           _ZN3cub18CUB_300001_SM_10006detail11EmptyKernelIvEEvv,@function
        .size           _ZN3cub18CUB_300001_SM_10006detail11EmptyKernelIvEEvv,(.L_x_254 - _ZN3cub18CUB_300001_SM_10006detail11EmptyKernelIvEEvv)
        .other          _ZN3cub18CUB_300001_SM_10006detail11EmptyKernelIvEEvv,@"STO_CUDA_ENTRY STV_DEFAULT"
_ZN3cub18CUB_300001_SM_10006detail11EmptyKernelIvEEvv:
.text._ZN3cub18CUB_300001_SM_10006detail11EmptyKernelIvEEvv:
[----:B------:R-:W-:Y:S01]  /*0000*/  LDC R1, c[0x0][0x37c] ;  /* 0x0000df00ff017b82 */ /* 0x000fe20000000800 */
[----:B------:R-:W-:Y:S05]  /*0010*/  EXIT ;  /* 0x000000000000794d */ /* 0x000fea0003800000 */
.L_x_237:
        /* <DEDUP_REMOVED lines=14> */
.L_x_254:


//--------------------- .text._Z13difference_abPdPKdS_ --------------------------
	.section	.text._Z13difference_abPdPKdS_,"ax",@progbits
	.align	128
        .global         _Z13difference_abPdPKdS_
        .type           _Z13difference_abPdPKdS_,@function
        .size           _Z13difference_abPdPKdS_,(.L_x_255 - _Z13difference_abPdPKdS_)
        .other          _Z13difference_abPdPKdS_,@"STO_CUDA_ENTRY STV_DEFAULT"
_Z13difference_abPdPKdS_:
.text._Z13difference_abPdPKdS_:
[----:B------:R-:W-:Y:S01]  /*0000*/  LDC R1, c[0x0][0x37c] ;  /* 0x0000df00ff017b82 */ /* 0x000fe20000000800 */
[----:B------:R-:W0:Y:S07]  /*0010*/  S2R R5, SR_TID.Y ;  /* 0x0000000000057919 */ /* 0x000e2e0000002200 */
[----:B------:R-:W1:Y:S01]  /*0020*/  LDC R0, c[0x0][0x360] ;  /* 0x0000d800ff007b82 */ /* 0x000e620000000800 */
[----:B------:R-:W2:Y:S01]  /*0030*/  S2R R7, SR_TID.Z ;  /* 0x0000000000077919 */ /* 0x000ea20000002300 */
[----:B------:R-:W1:Y:S06]  /*0040*/  S2R R3, SR_TID.X ;  /* 0x0000000000037919 */ /* 0x000e6c0000002100 */
[----:B------:R-:W0:Y:S08]  /*0050*/  S2UR UR5, SR_CTAID.Y ;  /* 0x00000000000579c3 */ /* 0x000e300000002600 */
[----:B------:R-:W0:Y:S08]  /*0060*/  LDC R4, c[0x0][0x364] ;  /* 0x0000d900ff047b82 */ /* 0x000e300000000800 */
[----:B------:R-:W2:Y:S08]  /*0070*/  S2UR UR6, SR_CTAID.Z ;  /* 0x00000000000679c3 */ /* 0x000eb00000002700 */
[----:B------:R-:W2:Y:S08]  /*0080*/  LDC R2, c[0x0][0x368] ;  /* 0x0000da00ff027b82 */ /* 0x000eb00000000800 */
[----:B------:R-:W1:Y:S01]  /*0090*/  S2UR UR4, SR_CTAID.X ;  /* 0x00000000000479c3 */ /* 0x000e620000002500 */
[----:B0-----:R-:W-:-:S02]  /*00a0*/  IMAD R4, R4, UR5, R5 ;  /* 0x0000000504047c24 */ /* 0x001fc4000f8e0205 */
[----:B--2---:R-:W-:-:S03]  /*00b0*/  IMAD R5, R2, UR6, R7 ;  /* 0x0000000602057c24 */ /* 0x004fc6000f8e0207 */
[----:B------:R-:W-:Y:S01]  /*00c0*/  IADD3 R2, PT, PT, R4, -0x1, RZ ;  /* 0xffffffff04027810 */ /* 0x000fe20007ffe0ff */
[----:B-1----:R-:W-:-:S03]  /*00d0*/  IMAD R0, R0, UR4, R3 ;  /* 0x0000000400007c24 */ /* 0x002fc6000f8e0203 */
[----:B------:R-:W-:-:S04]  /*00e0*/  VIADDMNMX.U32 R3, R5, 0xffffffff, R2, !PT ;  /* 0xffffffff05037846 */ /* 0x000fc80007800002 */
[----:B------:R-:W-:-:S04]  /*00f0*/  VIADDMNMX.U32 R3, R0, 0xffffffff, R3, !PT ;  /* 0xffffffff00037846 */ /* 0x000fc80007800003 */
[----:B------:R-:W-:-:S13]  /*0100*/  ISETP.GT.U32.AND P0, PT, R3, 0x2b9, PT ;  /* 0x000002b90300780c */ /* 0x000fda0003f04070 */
[----:B------:R-:W-:Y:S05]  /*0110*/  @P0 EXIT ;  /* 0x000000000000094d */ /* 0x000fea0003800000 */
[----:B------:R-:W0:Y:S01]  /*0120*/  LDC.64 R2, c[0x0][0x388] ;  /* 0x0000e200ff027b82 */ /* 0x000e220000000a00 */
[----:B------:R-:W1:Y:S01]  /*0130*/  LDCU.64 UR4, c[0x0][0x358] ;  /* 0x00006b00ff0477ac */ /* 0x000e620008000a00 */
[----:B------:R-:W-:-:S04]  /*0140*/  IMAD R5, R5, 0x2bc, R4 ;  /* 0x000002bc05057824 */ /* 0x000fc800078e0204 */
[----:B------:R-:W-:Y:S02]  /*0150*/  IMAD R17, R5, 0x2bc, R0 ;  /* 0x000002bc05117824 */ /* 0x000fe400078e0200 */
[----:B------:R-:W2:Y:S08]  /*0160*/  LDC.64 R6, c[0x0][0x380] ;  /* 0x0000e000ff067b82 */ /* 0x000eb00000000a00 */
[----:B------:R-:W3:Y:S01]  /*0170*/  LDC.64 R14, c[0x0][0x390] ;  /* 0x0000e400ff0e7b82 */ /* 0x000ee20000000a00 */
[----:B0-----:R-:W-:-:S05]  /*0180*/  IMAD.WIDE.U32 R2, R17, 0x8, R2 ;  /* 0x0000000811027825 */ /* 0x001fca00078e0002 */
[----:B-1----:R-:W4:Y:S01]  /*0190*/  LDG.E.64 R4, desc[UR4][R2.64] ;  /* 0x0000000402047981 */ /* 0x002f22000c1e1b00 */
[----:B--2---:R-:W-:-:S05]  /*01a0*/  IMAD.WIDE.U32 R6, R17, 0x8, R6 ;  /* 0x0000000811067825 */ /* 0x004fca00078e0006 */
[----:B------:R-:W4:Y:S02]  /*01b0*/  LDG.E.64 R8, desc[UR4][R6.64] ;  /* 0x0000000406087981 */ /* 0x000f24000c1e1b00 */
[C-C-:B----4-:R-:W-:Y:S02]  /*01c0*/  DADD R10, R4.reuse, -R8.reuse ;  /* 0x00000000040a7229 */ /* 0x150fe40000000808 */
[----:B------:R-:W-:-:S06]  /*01d0*/  DSETP.GT.AND P0, PT, R4, R8, PT ;  /* 0x000000080400722a */ /* 0x000fcc0003f04000 */
[----:B------:R-:W-:Y:S01]  /*01e0*/  DADD R12, -RZ, -R10 ;  /* 0x00000000ff0c7229 */ /* 0x000fe2000000090a */
[----:B---3--:R-:W-:-:S09]  /*01f0*/  IMAD.WIDE.U32 R4, R17, 0x8, R14 ;  /* 0x0000000811047825 */ /* 0x008fd200078e000e */
[----:B------:R-:W-:Y:S02]  /*0200*/  FSEL R10, R10, R12, P0 ;  /* 0x0000000c0a0a7208 */ /* 0x000fe40000000000 */
[----:B------:R-:W-:-:S05]  /*0210*/  FSEL R11, R11, R13, P0 ;  /* 0x0000000d0b0b7208 */ /* 0x000fca0000000000 */
[----:B------:R-:W-:Y:S04]  /*0220*/  STG.E.64 desc[UR4][R4.64], R10 ;  /* 0x0000000a04007986 */ /* 0x000fe8000c101b04 */
[----:B------:R-:W2:Y:S04]  /*0230*/  LDG.E.64 R8, desc[UR4][R2.64] ;  /* 0x0000000402087981 */ /* 0x000ea8000c1e1b00 */
[----:B--2---:R-:W-:Y:S01]  /*0240*/  STG.E.64 desc[UR4][R6.64], R8 ;  /* 0x0000000806007986 */ /* 0x004fe2000c101b04 */
[----:B------:R-:W-:Y:S05]  /*0250*/  EXIT ;  /* 0x000000000000794d */ /* 0x000fea0003800000 */
.L_x_238:
        /* <DEDUP_REMOVED lines=10> */
.L_x_255:


//--------------------- .text._Z8functionPKdPdS1_ --------------------------
	.section	.text._Z8functionPKdPdS1_,"ax",@progbits
	.align	128
        .global         _Z8functionPKdPdS1_
        .type           _Z8functionPKdPdS1_,@function
        .size           _Z8functionPKdPdS1_,(.L_x_246 - _Z8functionPKdPdS1_)
        .other          _Z8functionPKdPdS1_,@"STO_CUDA_ENTRY STV_DEFAULT"
_Z8functionPKdPdS1_:
.text._Z8functionPKdPdS1_:
        /* <DEDUP_REMOVED lines=11> */
[----:B--2---:R-:W-:Y:S02]  /*00b0*/  IMAD R3, R4, UR6, R7 ;  /* 0x0000000604037c24 */ /* 0x004fe4000f8e0207 */
[----:B------:R-:W-:Y:S02]  /*00c0*/  VIADD R4, R2, 0xffffffff ;  /* 0xffffffff02047836 */ /* 0x000fe40000000000 */
[----:B-1----:R-:W-:-:S03]  /*00d0*/  IMAD R0, R0, UR4, R5 ;  /* 0x0000000400007c24 */ /* 0x002fc6000f8e0205 */
[----:B------:R-:W-:-:S04]  /*00e0*/  VIADDMNMX.U32 R5, R3, 0xffffffff, R4, !PT ;  /* 0xffffffff03057846 */ /* 0x000fc80007800004 */
[----:B------:R-:W-:-:S04]  /*00f0*/  VIADDMNMX.U32 R5, R0, 0xffffffff, R5, !PT ;  /* 0xffffffff00057846 */ /* 0x000fc80007800005 */
[----:B------:R-:W-:-:S13]  /*0100*/  ISETP.GT.U32.AND P0, PT, R5, 0x2b9, PT ;  /* 0x000002b90500780c */ /* 0x000fda0003f04070 */
[----:B------:R-:W-:Y:S05]  /*0110*/  @P0 EXIT ;  /* 0x000000000000094d */ /* 0x000fea0003800000 */
[----:B------:R-:W0:Y:S01]  /*0120*/  LDC.64 R10, c[0x0][0x380] ;  /* 0x0000e000ff0a7b82 */ /* 0x000e220000000a00 */
[----:B------:R-:W-:Y:S01]  /*0130*/  IMAD R3, R3, 0x2bc, R2 ;  /* 0x000002bc03037824 */ /* 0x000fe200078e0202 */
[----:B------:R-:W1:Y:S03]  /*0140*/  LDCU.64 UR4, c[0x0][0x358] ;  /* 0x00006b00ff0477ac */ /* 0x000e660008000a00 */
[----:B------:R-:W-:-:S04]  /*0150*/  IMAD R0, R3, 0x2bc, R0 ;  /* 0x000002bc03007824 */ /* 0x000fc800078e0200 */
[C---:B------:R-:W-:Y:S02]  /*0160*/  VIADD R9, R0.reuse, 0xfff885f0 ;  /* 0xfff885f000097836 */ /* 0x040fe40000000000 */
[C---:B------:R-:W-:Y:S02]  /*0170*/  VIADD R15, R0.reuse, 0xfffffd44 ;  /* 0xfffffd44000f7836 */ /* 0x040fe40000000000 */
[----:B------:R-:W-:Y:S02]  /*0180*/  VIADD R13, R0, 0xffffffff ;  /* 0xffffffff000d7836 */ /* 0x000fe40000000000 */
[----:B0-----:R-:W-:-:S04]  /*0190*/  IMAD.WIDE.U32 R8, R9, 0x8, R10 ;  /* 0x0000000809087825 */ /* 0x001fc800078e000a */
[--C-:B------:R-:W-:Y:S02]  /*01a0*/  IMAD.WIDE.U32 R14, R15, 0x8, R10.reuse ;  /* 0x000000080f0e7825 */ /* 0x100fe400078e000a */
[----:B-1----:R-:W2:Y:S02]  /*01b0*/  LDG.E.64 R8, desc[UR4][R8.64] ;  /* 0x0000000408087981 */ /* 0x002ea4000c1e1b00 */
[--C-:B------:R-:W-:Y:S02]  /*01c0*/  IMAD.WIDE.U32 R12, R13, 0x8, R10.reuse ;  /* 0x000000080d0c7825 */ /* 0x100fe400078e000a */
[----:B------:R-:W2:Y:S04]  /*01d0*/  LDG.E.64 R14, desc[UR4][R14.64] ;  /* 0x000000040e0e7981 */ /* 0x000ea8000c1e1b00 */
[----:B------:R-:W3:Y:S01]  /*01e0*/  LDG.E.64 R12, desc[UR4][R12.64] ;  /* 0x000000040c0c7981 */ /* 0x000ee2000c1e1b00 */
[C---:B------:R-:W-:Y:S01]  /*01f0*/  IMAD.WIDE.U32 R4, R0.reuse, 0x8, R10 ;  /* 0x0000000800047825 */ /* 0x040fe200078e000a */
[----:B------:R-:W-:-:S04]  /*0200*/  IADD3 R3, PT, PT, R0, 0x2bc, RZ ;  /* 0x000002bc00037810 */ /* 0x000fc80007ffe0ff */
[----:B------:R-:W4:Y:S01]  /*0210*/  LDG.E.64 R6, desc[UR4][R4.64+0x8] ;  /* 0x0000080404067981 */ /* 0x000f22000c1e1b00 */
[----:B------:R-:W-:-:S04]  /*0220*/  IMAD.WIDE.U32 R2, R3, 0x8, R10 ;  /* 0x0000000803027825 */ /* 0x000fc800078e000a */
[----:B------:R-:W-:Y:S02]  /*0230*/  VIADD R17, R0, 0x77a10 ;  /* 0x00077a1000117836 */ /* 0x000fe40000000000 */
[----:B------:R-:W5:Y:S02]  /*0240*/  LDG.E.64 R2, desc[UR4][R2.64] ;  /* 0x0000000402027981 */ /* 0x000f64000c1e1b00 */
[----:B------:R-:W-:-:S06]  /*0250*/  IMAD.WIDE.U32 R10, R17, 0x8, R10 ;  /* 0x00000008110a7825 */ /* 0x000fcc00078e000a */
[----:B------:R-:W5:Y:S01]  /*0260*/  LDG.E.64 R10, desc[UR4][R10.64] ;  /* 0x000000040a0a7981 */ /* 0x000f62000c1e1b00 */
[----:B------:R-:W0:Y:S01]  /*0270*/  MUFU.RCP64H R19, 6 ;  /* 0x4018000000137908 */ /* 0x000e220000001800 */
[----:B------:R-:W-:Y:S01]  /*0280*/  IMAD.MOV.U32 R16, RZ, RZ, 0x0 ;  /* 0x00000000ff107424 */ /* 0x000fe200078e00ff */
[----:B------:R-:W-:Y:S01]  /*0290*/  BSSY.RECONVERGENT B0, `(.L_x_239) ;  /* 0x0000016000007945 */ /* 0x000fe20003800200 */
[----:B------:R-:W-:Y:S02]  /*02a0*/  IMAD.MOV.U32 R17, RZ, RZ, 0x40180000 ;  /* 0x40180000ff117424 */ /* 0x000fe400078e00ff */
[----:B------:R-:W-:-:S06]  /*02b0*/  IMAD.MOV.U32 R18, RZ, RZ, 0x1 ;  /* 0x00000001ff127424 */ /* 0x000fcc00078e00ff */
[----:B0-----:R-:W-:-:S08]  /*02c0*/  DFMA R20, R18, -R16, 1 ;  /* 0x3ff000001214742b */ /* 0x001fd00000000810 */
[----:B------:R-:W-:-:S08]  /*02d0*/  DFMA R20, R20, R20, R20 ;  /* 0x000000141414722b */ /* 0x000fd00000000014 */
[----:B------:R-:W-:-:S08]  /*02e0*/  DFMA R20, R18, R20, R18 ;  /* 0x000000141214722b */ /* 0x000fd00000000012 */
[----:B------:R-:W-:-:S08]  /*02f0*/  DFMA R16, R20, -R16, 1 ;  /* 0x3ff000001410742b */ /* 0x000fd00000000810 */
[----:B------:R-:W-:Y:S02]  /*0300*/  DFMA R16, R20, R16, R20 ;  /* 0x000000101410722b */ /* 0x000fe40000000014 */
[----:B--2---:R-:W-:-:S08]  /*0310*/  DADD R8, R8, R14 ;  /* 0x0000000008087229 */ /* 0x004fd0000000000e */
[----:B---3--:R-:W-:-:S08]  /*0320*/  DADD R8, R8, R12 ;  /* 0x0000000008087229 */ /* 0x008fd0000000000c */
[----:B----4-:R-:W-:-:S08]  /*0330*/  DADD R6, R8, R6 ;  /* 0x0000000008067229 */ /* 0x010fd00000000006 */
[----:B-----5:R-:W-:-:S08]  /*0340*/  DADD R2, R6, R2 ;  /* 0x0000000006027229 */ /* 0x020fd00000000002 */
[----:B------:R-:W-:-:S08]  /*0350*/  DADD R10, R2, R10 ;  /* 0x00000000020a7229 */ /* 0x000fd0000000000a */
[----:B------:R-:W-:Y:S02]  /*0360*/  DMUL R2, R10, R16 ;  /* 0x000000100a027228 */ /* 0x000fe40000000000 */
[----:B------:R-:W-:-:S06]  /*0370*/  FSETP.GEU.AND P1, PT, |R11|, 6.5827683646048100446e-37, PT ;  /* 0x036000000b00780b */ /* 0x000fcc0003f2e200 */
[----:B------:R-:W-:-:S08]  /*0380*/  DFMA R6, R2, -6, R10 ;  /* 0xc01800000206782b */ /* 0x000fd0000000000a */
[----:B------:R-:W-:-:S10]  /*0390*/  DFMA R2, R16, R6, R2 ;  /* 0x000000061002722b */ /* 0x000fd40000000002 */
[----:B------:R-:W-:-:S05]  /*03a0*/  FFMA R6, RZ, 2.375, R3 ;  /* 0x40180000ff067823 */ /* 0x000fca0000000003 */
[----:B------:R-:W-:-:S13]  /*03b0*/  FSETP.GT.AND P0, PT, |R6|, 1.469367938527859385e-39, PT ;  /* 0x001000000600780b */ /* 0x000fda0003f04200 */
[----:B------:R-:W-:Y:S05]  /*03c0*/  @P0 BRA P1, `(.L_x_240) ;  /* 0x0000000000080947 */ /* 0x000fea0000800000 */
[----:B------:R-:W-:-:S07]  /*03d0*/  MOV R8, 0x3f0 ;  /* 0x000003f000087802 */ /* 0x000fce0000000f00 */
[----:B------:R-:W-:Y:S05]  /*03e0*/  CALL.REL.NOINC `($__internal_0_$__cuda_sm20_div_rn_f64_full) ;  /* 0x0000000000387944 */ /* 0x000fea0003c00000 */
.L_x_240:
[----:B------:R-:W-:Y:S05]  /*03f0*/  BSYNC.RECONVERGENT B0 ;  /* 0x0000000000007941 */ /* 0x000fea0003800200 */
.L_x_239:
[----:B------:R-:W0:Y:S08]  /*0400*/  LDC.64 R6, c[0x0][0x388] ;  /* 0x0000e200ff067b82 */ /* 0x000e300000000a00 */
[----:B------:R-:W1:Y:S01]  /*0410*/  LDC.64 R12, c[0x0][0x390] ;  /* 0x0000e400ff0c7b82 */ /* 0x000e620000000a00 */
[----:B0-----:R-:W-:-:S05]  /*0420*/  IMAD.WIDE.U32 R6, R0, 0x8, R6 ;  /* 0x0000000800067825 */ /* 0x001fca00078e0006 */
[----:B------:R-:W-:Y:S04]  /*0430*/  STG.E.64 desc[UR4][R6.64], R2 ;  /* 0x0000000206007986 */ /* 0x000fe8000c101b04 */
[----:B------:R-:W2:Y:S02]  /*0440*/  LDG.E.64 R4, desc[UR4][R4.64] ;  /* 0x0000000404047981 */ /* 0x000ea4000c1e1b00 */
[----:B--2---:R-:W-:Y:S02]  /*0450*/  DADD R8, -R4, R2 ;  /* 0x0000000004087229 */ /* 0x004fe40000000102 */
[----:B------:R-:W-:-:S06]  /*0460*/  DSETP.GT.AND P0, PT, R2, R4, PT ;  /* 0x000000040200722a */ /* 0x000fcc0003f04000 */
[----:B------:R-:W-:-:S10]  /*0470*/  DADD R10, -RZ, -R8 ;  /* 0x00000000ff0a7229 */ /* 0x000fd40000000908 */
[----:B------:R-:W-:Y:S02]  /*0480*/  FSEL R10, R8, R10, P0 ;  /* 0x0000000a080a7208 */ /* 0x000fe40000000000 */
[----:B------:R-:W-:Y:S01]  /*0490*/  FSEL R11, R9, R11, P0 ;  /* 0x0000000b090b7208 */ /* 0x000fe20000000000 */
[----:B-1----:R-:W-:-:S05]  /*04a0*/  IMAD.WIDE.U32 R8, R0, 0x8, R12 ;  /* 0x0000000800087825 */ /* 0x002fca00078e000c */
[----:B------:R-:W-:Y:S01]  /*04b0*/  STG.E.64 desc[UR4][R8.64], R10 ;  /* 0x0000000a08007986 */ /* 0x000fe2000c101b04 */
[----:B------:R-:W-:Y:S05]  /*04c0*/  EXIT ;  /* 0x000000000000794d */ /* 0x000fea0003800000 */
        .weak           $__internal_0_$__cuda_sm20_div_rn_f64_full
        .type           $__internal_0_$__cuda_sm20_div_rn_f64_full,@function
        .size           $__internal_0_$__cuda_sm20_div_rn_f64_full,(.L_x_246 - $__internal_0_$__cuda_sm20_div_rn_f64_full)
$__internal_0_$__cuda_sm20_div_rn_f64_full:
[----:B------:R-:W-:Y:S01]  /*04d0*/  IMAD.MOV.U32 R3, RZ, RZ, 0x3ff80000 ;  /* 0x3ff80000ff037424 */ /* 0x000fe200078e00ff */
[----:B------:R-:W-:Y:S01]  /*04e0*/  MOV R2, 0x0 ;  /* 0x0000000000027802 */ /* 0x000fe20000000f00 */
[----:B------:R-:W-:Y:S01]  /*04f0*/  IMAD.MOV.U32 R12, RZ, RZ, 0x1 ;  /* 0x00000001ff0c7424 */ /* 0x000fe200078e00ff */
[----:B------:R-:W-:Y:S01]  /*0500*/  MOV R21, 0x40100000 ;  /* 0x4010000000157802 */ /* 0x000fe20000000f00 */
[----:B------:R-:W0:Y:S01]  /*0510*/  MUFU.RCP64H R13, R3 ;  /* 0x00000003000d7308 */ /* 0x000e220000001800 */
[----:B------:R-:W-:Y:S01]  /*0520*/  IMAD.MOV.U32 R7, RZ, RZ, R11 ;  /* 0x000000ffff077224 */ /* 0x000fe200078e000b */
[----:B------:R-:W-:Y:S01]  /*0530*/  BSSY.RECONVERGENT B1, `(.L_x_241) ;  /* 0x0000047000017945 */ /* 0x000fe20003800200 */
[----:B------:R-:W-:Y:S01]  /*0540*/  IMAD.MOV.U32 R6, RZ, RZ, R10 ;  /* 0x000000ffff067224 */ /* 0x000fe200078e000a */
[----:B------:R-:W-:Y:S01]  /*0550*/  MOV R10, 0x1ca00000 ;  /* 0x1ca00000000a7802 */ /* 0x000fe20000000f00 */
[----:B------:R-:W-:Y:S01]  /*0560*/  VIADD R22, R21, 0xffffffff ;  /* 0xffffffff15167836 */ /* 0x000fe20000000000 */
[----:B------:R-:W-:-:S02]  /*0570*/  FSETP.GEU.AND P1, PT, |R7|, 1.469367938527859385e-39, PT ;  /* 0x001000000700780b */ /* 0x000fc40003f2e200 */
[----:B------:R-:W-:-:S04]  /*0580*/  LOP3.LUT R9, R7, 0x7ff00000, RZ, 0xc0, !PT ;  /* 0x7ff0000007097812 */ /* 0x000fc800078ec0ff */
[----:B------:R-:W-:Y:S01]  /*0590*/  ISETP.GE.U32.AND P0, PT, R9, 0x40100000, PT ;  /* 0x401000000900780c */ /* 0x000fe20003f06070 */
[----:B------:R-:W-:Y:S01]  /*05a0*/  IMAD.MOV.U32 R20, RZ, RZ, R9 ;  /* 0x000000ffff147224 */ /* 0x000fe200078e0009 */
[----:B0-----:R-:W-:-:S08]  /*05b0*/  DFMA R14, R12, -R2, 1 ;  /* 0x3ff000000c0e742b */ /* 0x001fd00000000802 */
[----:B------:R-:W-:-:S08]  /*05c0*/  DFMA R14, R14, R14, R14 ;  /* 0x0000000e0e0e722b */ /* 0x000fd0000000000e */
[----:B------:R-:W-:Y:S01]  /*05d0*/  DFMA R16, R12, R14, R12 ;  /* 0x0000000e0c10722b */ /* 0x000fe2000000000c */
[----:B------:R-:W-:Y:S01]  /*05e0*/  SEL R15, R10, 0x63400000, !P0 ;  /* 0x634000000a0f7807 */ /* 0x000fe20004000000 */
[----:B------:R-:W-:-:S03]  /*05f0*/  IMAD.MOV.U32 R10, RZ, RZ, R6 ;  /* 0x000000ffff0a7224 */ /* 0x000fc600078e0006 */
[C-C-:B------:R-:W-:Y:S02]  /*0600*/  @!P1 LOP3.LUT R12, R15.reuse, 0x80000000, R7.reuse, 0xf8, !PT ;  /* 0x800000000f0c9812 */ /* 0x140fe400078ef807 */
[----:B------:R-:W-:Y:S01]  /*0610*/  LOP3.LUT R11, R15, 0x800fffff, R7, 0xf8, !PT ;  /* 0x800fffff0f0b7812 */ /* 0x000fe200078ef807 */
[----:B------:R-:W-:Y:S01]  /*0620*/  DFMA R18, R16, -R2, 1 ;  /* 0x3ff000001012742b */ /* 0x000fe20000000802 */
[----:B------:R-:W-:Y:S01]  /*0630*/  @!P1 LOP3.LUT R13, R12, 0x100000, RZ, 0xfc, !PT ;  /* 0x001000000c0d9812 */ /* 0x000fe200078efcff */
[----:B------:R-:W-:-:S06]  /*0640*/  @!P1 IMAD.MOV.U32 R12, RZ, RZ, RZ ;  /* 0x000000ffff0c9224 */ /* 0x000fcc00078e00ff */
[----:B------:R-:W-:Y:S02]  /*0650*/  @!P1 DFMA R10, R10, 2, -R12 ;  /* 0x400000000a0a982b */ /* 0x000fe4000000080c */
[----:B------:R-:W-:-:S08]  /*0660*/  DFMA R12, R16, R18, R16 ;  /* 0x00000012100c722b */ /* 0x000fd00000000010 */
[----:B------:R-:W-:Y:S01]  /*0670*/  @!P1 LOP3.LUT R20, R11, 0x7ff00000, RZ, 0xc0, !PT ;  /* 0x7ff000000b149812 */ /* 0x000fe200078ec0ff */
[----:B------:R-:W-:-:S04]  /*0680*/  DMUL R18, R12, R10 ;  /* 0x0000000a0c127228 */ /* 0x000fc80000000000 */
[----:B------:R-:W-:-:S04]  /*0690*/  VIADD R14, R20, 0xffffffff ;  /* 0xffffffff140e7836 */ /* 0x000fc80000000000 */
[----:B------:R-:W-:Y:S01]  /*06a0*/  DFMA R16, R18, -R2, R10 ;  /* 0x800000021210722b */ /* 0x000fe2000000000a */
[----:B------:R-:W-:-:S04]  /*06b0*/  ISETP.GT.U32.AND P0, PT, R14, 0x7feffffe, PT ;  /* 0x7feffffe0e00780c */ /* 0x000fc80003f04070 */
[----:B------:R-:W-:-:S03]  /*06c0*/  ISETP.GT.U32.OR P0, PT, R22, 0x7feffffe, P0 ;  /* 0x7feffffe1600780c */ /* 0x000fc60000704470 */
[----:B------:R-:W-:-:S10]  /*06d0*/  DFMA R12, R12, R16, R18 ;  /* 0x000000100c0c722b */ /* 0x000fd40000000012 */
[----:B------:R-:W-:Y:S05]  /*06e0*/  @P0 BRA `(.L_x_242) ;  /* 0x0000000000680947 */ /* 0x000fea0003800000 */
[----:B------:R-:W-:-:S05]  /*06f0*/  IMAD.MOV.U32 R6, RZ, RZ, 0x40100000 ;  /* 0x40100000ff067424 */ /* 0x000fca00078e00ff */
[----:B------:R-:W-:-:S04]  /*0700*/  VIADDMNMX R9, R9, -R6, 0xb9600000, !PT ;  /* 0xb960000009097446 */ /* 0x000fc80007800906 */
[----:B------:R-:W-:-:S04]  /*0710*/  VIMNMX R6, PT, PT, R9, 0x46a00000, PT ;  /* 0x46a0000009067848 */ /* 0x000fc80003fe0100 */
[----:B------:R-:W-:Y:S01]  /*0720*/  IADD3 R9, PT, PT, -R15, R6, RZ ;  /* 0x000000060f097210 */ /* 0x000fe20007ffe1ff */
[----:B------:R-:W-:-:S04]  /*0730*/  IMAD.MOV.U32 R6, RZ, RZ, RZ ;  /* 0x000000ffff067224 */ /* 0x000fc800078e00ff */
[----:B------:R-:W-:-:S06]  /*0740*/  VIADD R7, R9, 0x7fe00000 ;  /* 0x7fe0000009077836 */ /* 0x000fcc0000000000 */
[----:B------:R-:W-:-:S10]  /*0750*/  DMUL R14, R12, R6 ;  /* 0x000000060c0e7228 */ /* 0x000fd40000000000 */
[----:B------:R-:W-:-:S13]  /*0760*/  FSETP.GTU.AND P0, PT, |R15|, 1.469367938527859385e-39, PT ;  /* 0x001000000f00780b */ /* 0x000fda0003f0c200 */
[----:B------:R-:W-:Y:S05]  /*0770*/  @P0 BRA `(.L_x_243) ;  /* 0x0000000000880947 */ /* 0x000fea0003800000 */
[----:B------:R-:W-:Y:S01]  /*0780*/  DFMA R2, R12, -R2, R10 ;  /* 0x800000020c02722b */ /* 0x000fe2000000000a */
[----:B------:R-:W-:-:S09]  /*0790*/  IMAD.MOV.U32 R6, RZ, RZ, RZ ;  /* 0x000000ffff067224 */ /* 0x000fd200078e00ff */
[C---:B------:R-:W-:Y:S02]  /*07a0*/  FSETP.NEU.AND P0, PT, R3.reuse, RZ, PT ;  /* 0x000000ff0300720b */ /* 0x040fe40003f0d000 */
[----:B------:R-:W-:-:S04]  /*07b0*/  LOP3.LUT R2, R3, 0x40180000, RZ, 0x3c, !PT ;  /* 0x4018000003027812 */ /* 0x000fc800078e3cff */
[----:B------:R-:W-:-:S04]  /*07c0*/  LOP3.LUT R11, R2, 0x80000000, RZ, 0xc0, !PT ;  /* 0x80000000020b7812 */ /* 0x000fc800078ec0ff */
[----:B------:R-:W-:-:S03]  /*07d0*/  LOP3.LUT R7, R11, R7, RZ, 0xfc, !PT ;  /* 0x000000070b077212 */ /* 0x000fc600078efcff */
[----:B------:R-:W-:Y:S05]  /*07e0*/  @!P0 BRA `(.L_x_243) ;  /* 0x00000000006c8947 */ /* 0x000fea0003800000 */
[C---:B------:R-:W-:Y:S01]  /*07f0*/  IADD3 R3, PT, PT, -R9.reuse, RZ, RZ ;  /* 0x000000ff09037210 */ /* 0x040fe20007ffe1ff */
[----:B------:R-:W-:Y:S01]  /*0800*/  IMAD.MOV.U32 R2, RZ, RZ, RZ ;  /* 0x000000ffff027224 */ /* 0x000fe200078e00ff */
[----:B------:R-:W-:Y:S01]  /*0810*/  DMUL.RP R6, R12, R6 ;  /* 0x000000060c067228 */ /* 0x000fe20000008000 */
[----:B------:R-:W-:-:S04]  /*0820*/  IADD3 R9, PT, PT, -R9, -0x43300000, RZ ;  /* 0xbcd0000009097810 */ /* 0x000fc80007ffe1ff */
[----:B------:R-:W-:-:S05]  /*0830*/  DFMA R2, R14, -R2, R12 ;  /* 0x800000020e02722b */ /* 0x000fca000000000c */
[----:B------:R-:W-:-:S05]  /*0840*/  LOP3.LUT R11, R7, R11, RZ, 0x3c, !PT ;  /* 0x0000000b070b7212 */ /* 0x000fca00078e3cff */
[----:B------:R-:W-:-:S04]  /*0850*/  FSETP.NEU.AND P0, PT, |R3|, R9, PT ;  /* 0x000000090300720b */ /* 0x000fc80003f0d200 */
[----:B------:R-:W-:Y:S02]  /*0860*/  FSEL R14, R6, R14, !P0 ;  /* 0x0000000e060e7208 */ /* 0x000fe40004000000 */
[----:B------:R-:W-:Y:S01]  /*0870*/  FSEL R15, R11, R15, !P0 ;  /* 0x0000000f0b0f7208 */ /* 0x000fe20004000000 */
[----:B------:R-:W-:Y:S06]  /*0880*/  BRA `(.L_x_243) ;  /* 0x0000000000447947 */ /* 0x000fec0003800000 */
.L_x_242:
[----:B------:R-:W-:-:S14]  /*0890*/  DSETP.NAN.AND P0, PT, R6, R6, PT ;  /* 0x000000060600722a */ /* 0x000fdc0003f08000 */
[----:B------:R-:W-:Y:S05]  /*08a0*/  @P0 BRA `(.L_x_244) ;  /* 0x0000000000340947 */ /* 0x000fea0003800000 */
[----:B------:R-:W-:Y:S01]  /*08b0*/  ISETP.NE.AND P0, PT, R20, R21, PT ;  /* 0x000000151400720c */ /* 0x000fe20003f05270 */
[----:B------:R-:W-:Y:S02]  /*08c0*/  IMAD.MOV.U32 R14, RZ, RZ, 0x0 ;  /* 0x00000000ff0e7424 */ /* 0x000fe400078e00ff */
[----:B------:R-:W-:-:S10]  /*08d0*/  IMAD.MOV.U32 R15, RZ, RZ, -0x80000 ;  /* 0xfff80000ff0f7424 */ /* 0x000fd400078e00ff */
[----:B------:R-:W-:Y:S05]  /*08e0*/  @!P0 BRA `(.L_x_243) ;  /* 0x00000000002c8947 */ /* 0x000fea0003800000 */
[----:B------:R-:W-:Y:S02]  /*08f0*/  ISETP.NE.AND P0, PT, R20, 0x7ff00000, PT ;  /* 0x7ff000001400780c */ /* 0x000fe40003f05270 */
[----:B------:R-:W-:Y:S02]  /*0900*/  LOP3.LUT R6, R7, 0x40180000, RZ, 0x3c, !PT ;  /* 0x4018000007067812 */ /* 0x000fe400078e3cff */
[----:B------:R-:W-:Y:S02]  /*0910*/  ISETP.EQ.OR P0, PT, R21, RZ, !P0 ;  /* 0x000000ff1500720c */ /* 0x000fe40004702670 */
[----:B------:R-:W-:-:S11]  /*0920*/  LOP3.LUT R15, R6, 0x80000000, RZ, 0xc0, !PT ;  /* 0x80000000060f7812 */ /* 0x000fd600078ec0ff */
[----:B------:R-:W-:Y:S02]  /*0930*/  @P0 LOP3.LUT R2, R15, 0x7ff00000, RZ, 0xfc, !PT ;  /* 0x7ff000000f020812 */ /* 0x000fe400078efcff */
[----:B------:R-:W-:Y:S01]  /*0940*/  @!P0 MOV R14, RZ ;  /* 0x000000ff000e8202 */ /* 0x000fe20000000f00 */
[----:B------:R-:W-:Y:S02]  /*0950*/  @P0 IMAD.MOV.U32 R14, RZ, RZ, RZ ;  /* 0x000000ffff0e0224 */ /* 0x000fe400078e00ff */
[----:B------:R-:W-:Y:S01]  /*0960*/  @P0 IMAD.MOV.U32 R15, RZ, RZ, R2 ;  /* 0x000000ffff0f0224 */ /* 0x000fe200078e0002 */
[----:B------:R-:W-:Y:S06]  /*0970*/  BRA `(.L_x_243) ;  /* 0x0000000000087947 */ /* 0x000fec0003800000 */
.L_x_244:
[----:B------:R-:W-:Y:S01]  /*0980*/  LOP3.LUT R15, R7, 0x80000, RZ, 0xfc, !PT ;  /* 0x00080000070f7812 */ /* 0x000fe200078efcff */
[----:B------:R-:W-:-:S07]  /*0990*/  IMAD.MOV.U32 R14, RZ, RZ, R6 ;  /* 0x000000ffff0e7224 */ /* 0x000fce00078e0006 */
.L_x_243:
[----:B------:R-:W-:Y:S05]  /*09a0*/  BSYNC.RECONVERGENT B1 ;  /* 0x0000000000017941 */ /* 0x000fea0003800200 */
.L_x_241:
[----:B------:R-:W-:Y:S01]  /*09b0*/  IMAD.MOV.U32 R9, RZ, RZ, 0x0 ;  /* 0x00000000ff097424 */ /* 0x000fe200078e00ff */
[----:B------:R-:W-:Y:S01]  /*09c0*/  MOV R2, R14 ;  /* 0x0000000e00027202 */ /* 0x000fe20000000f00 */
[----:B------:R-:W-:Y:S02]  /*09d0*/  IMAD.MOV.U32 R3, RZ, RZ, R15 ;  /* 0x000000ffff037224 */ /* 0x000fe400078e000f */
[----:B------:R-:W-:Y:S05]  /*09e0*/  RET.REL.NODEC R8 `(_Z8functionPKdPdS1_) ;  /* 0xfffffff408847950 */ /* 0x000fea0003c3ffff */
.L_x_245:
        /* <DEDUP_REMOVED lines=9> */
.L_x_246:


//--------------------- .nv.shared._ZN3cub18CUB_300001_SM_10006detail6reduce28DeviceReduceSingleTileKernelINS2_10policy_hubIdyN4cuda3__47maximumIdEEE10Policy1000EPdSB_iS8_ddNS5_3std3__410__identityEEEvT0_T1_T2_T3_T4_T6_ --------------------------
	.section	.nv.shared._ZN3cub18CUB_300001_SM_10006detail6reduce28DeviceReduceSingleTileKernelINS2_10policy_hubIdyN4cuda3__47maximumIdEEE10Policy1000EPdSB_iS8_ddNS5_3std3__410__identityEEEvT0_T1_T2_T3_T4_T6_,"aw",@nobits
	.sectionflags	@""
	.align	8
.nv.shared._ZN3cub18CUB_300001_SM_10006detail6reduce28DeviceReduceSingleTileKernelINS2_10policy_hubIdyN4cuda3__47maximumIdEEE10Policy1000EPdSB_iS8_ddNS5_3std3__410__identityEEEvT0_T1_T2_T3_T4_T6_:
	.zero		1104


//--------------------- .nv.shared.reserved.0     --------------------------
	.section	.nv.shared.reserved.0,"aw",@nobits
	.weak		__nv_reservedSMEM_offset_0_alias
	.size		__nv_reservedSMEM_offset_0_alias, 0, 64
	.other		__nv_reservedSMEM_offset_0_alias,@"STO_CUDA_RESERVED_SHARED STV_DEFAULT"
__nv_reservedSMEM_offset_0_alias:
	.zero		0
	.zero		64


//--------------------- .nv.global                --------------------------
	.section	.nv.global,"aw",@nobits
.nv.global:
	.type		_ZN32_INTERNAL_0fc7accb_4_k_cu_MAXEPS6thrust24THRUST_300001_SM_1000_NS3seqE,@object
	.size		_ZN32_INTERNAL_0fc7accb_4_k_cu_MAXEPS6thrust24THRUST_300001_SM_1000_NS3seqE,(_ZN32_INTERNAL_0fc7accb_4_k_cu_MAXEPS4cuda3std3__48in_placeE - _ZN32_INTERNAL_0fc7accb_4_k_cu_MAXEPS6thrust24THRUST_300001_SM_1000_NS3seqE)
_ZN32_INTERNAL_0fc7accb_4_k_cu_MAXEPS6thrust24THRUST_300001_SM_1000_NS3seqE:
	.zero		1
	.type		_ZN32_INTERNAL_0fc7accb_4_k_cu_MAXEPS4cuda3std3__48in_placeE,@object
	.size		_ZN32_INTERNAL_0fc7accb_4_k_cu_MAXEPS4cuda3std3__48in_placeE,(_ZN32_INTERNAL_0fc7accb_4_k_cu_MAXEPS4cuda3std6ranges3__45__cpo4sizeE - _ZN32_INTERNAL_0fc7accb_4_k_cu_MAXEPS4cuda3std3__48in_placeE)
_ZN32_INTERNAL_0fc7accb_4_k_cu_MAXEPS4cuda3std3__48in_placeE:
	.zero		1
	.type		_ZN32_INTERNAL_0fc7accb_4_k_cu_MAXEPS4cuda3std6ranges3__45__cpo4sizeE,@object
	.size		_ZN32_INTERNAL_0fc7accb_4_k_cu_MAXEPS4cuda3std6ranges3__45__cpo4sizeE,(_ZN32_INTERNAL_0fc7accb_4_k_cu_MAXEPS6thrust24THRUST_300001_SM_1000_NS12placeholders2_3E - _ZN32_INTERNAL_0fc7accb_4_k_cu_MAXEPS4cuda3std6ranges3__45__cpo4sizeE)
_ZN32_INTERNAL_0fc7accb_4_k_cu_MAXEPS4cuda3std6ranges3__45__cpo4sizeE:
	.zero		1
	.type		_ZN32_INTERNAL_0fc7accb_4_k_cu_MAXEPS6thrust24THRUST_300001_SM_1000_NS12placeholders2_3E,@object
	.size		_ZN32_INTERNAL_0fc7accb_4_k_cu_MAXEPS6thrust24THRUST_300001_SM_1000_NS12placeholders2_3E,(_ZN32_INTERNAL_0fc7accb_4_k_cu_MAXEPS4cuda3std3__45__cpo6cbeginE - _ZN32_INTERNAL_0fc7accb_4_k_cu_MAXEPS6thrust24THRUST_300001_SM_1000_NS12placeholders2_3E)
_ZN32_INTERNAL_0fc7accb_4_k_cu_MAXEPS6thrust24THRUST_300001_SM_1000_NS12placeholders2_3E:
	.zero		1
	.type		_ZN32_INTERNAL_0fc7accb_4_k_cu_MAXEPS4cuda3std3__45__cpo6cbeginE,@object
	.size		_ZN32_INTERNAL_0fc7accb_4_k_cu_MAXEPS4cuda3std3__45__cpo6cbeginE,(_ZN32_INTERNAL_0fc7accb_4_k_cu_MAXEPS4cuda3std6ranges3__45__cpo6cbeginE - _ZN32_INTERNAL_0fc7accb_4_k_cu_MAXEPS4cuda3std3__45__cpo6cbeginE)
_ZN32_INTERNAL_0fc7accb_4_k_cu_MAXEPS4cuda3std3__45__cpo6cbeginE:
	.zero		1
	.type		_ZN32_INTERNAL_0fc7accb_4_k_cu_MAXEPS4cuda3std6ranges3__45__cpo6cbeginE,@object
	.size		_ZN32_INTERNAL_0fc7accb_4_k_cu_MAXEPS4cuda3std6ranges3__45__cpo6cbeginE,(_ZN32_INTERNAL_0fc7accb_4_k_cu_MAXEPS6thrust24THRUST_300001_SM_1000_NS12placeholders2_7E - _ZN32_INTERNAL_0fc7accb_4_k_cu_MAXEPS4cuda3std6ranges3__45__cpo6cbeginE)
_ZN32_INTERNAL_0fc7accb_4_k_cu_MAXEPS4cuda3std6ranges3__45__cpo6cbeginE:
	.zero		1
	.type		_ZN32_INTERNAL_0fc7accb_4_k_cu_MAXEPS6thrust24THRUST_300001_SM_1000_NS12placeholders2_7E,@object
	.size		_ZN32_INTERNAL_0fc7accb_4_k_cu_MAXEPS6thrust24THRUST_300001_SM_1000_NS12placeholders2_7E,(_ZN32_INTERNAL_0fc7accb_4_k_cu_MAXEPS4cuda3std3__45__cpo7crbeginE - _ZN32_INTERNAL_0fc7accb_4_k_cu_MAXEPS6thrust24THRUST_300001_SM_1000_NS12placeholders2_7E)
_ZN32_INTERNAL_0fc7accb_4_k_cu_MAXEPS6thrust24THRUST_300001_SM_1000_NS12placeholders2_7E:
	.zero		1
	.type		_ZN32_INTERNAL_0fc7accb_4_k_cu_MAXEPS4cuda3std3__45__cpo7crbeginE,@object
	.size		_ZN32_INTERNAL_0fc7accb_4_k_cu_MAXEPS4cuda3std3__45__cpo7crbeginE,(_ZN32_INTERNAL_0fc7accb_4_k_cu_MAXEPS4cuda3std6ranges3__45__cpo4nextE - _ZN32_INTERNAL_0fc7accb_4_k_cu_MAXEPS4cuda3std3__45__cpo7crbeginE)
_ZN32_INTERNAL_0fc7accb_4_k_cu_MAXEPS4cuda3std3__45__cpo7crbeginE:
	.zero		1
	.type		_ZN32_INTERNAL_0fc7accb_4_k_cu_MAXEPS4cuda3std6ranges3__45__cpo4nextE,@object
	.size		_ZN32_INTERNAL_0fc7accb_4_k_cu_MAXEPS4cuda3std6ranges3__45__cpo4nextE,(_ZN32_INTERNAL_0fc7accb_4_k_cu_MAXEPS4cuda3std6ranges3__45__cpo4swapE - _ZN32_INTERNAL_0fc7accb_4_k_cu_MAXEPS4cuda3std6ranges3__45__cpo4nextE)
_ZN32_INTERNAL_0fc7accb_4_k_cu_MAXEPS4cuda3std6ranges3__45__cpo4nextE:
	.zero		1
	.type		_ZN32_INTERNAL_0fc7accb_4_k_cu_MAXEPS4cuda3std6ranges3__45__cpo4swapE,@object
	.size		_ZN32_INTERNAL_0fc7accb_4_k_cu_MAXEPS4cuda3std6ranges3__45__cpo4swapE,(_ZN32_INTERNAL_0fc7accb_4_k_cu_MAXEPS6thrust24THRUST_300001_SM_1000_NS8cuda_cub10par_nosyncE - _ZN32_INTERNAL_0fc7accb_4_k_cu_MAXEPS4cuda3std6ranges3__45__cpo4swapE)
_ZN32_INTERNAL_0fc7accb_4_k_cu_MAXEPS4cuda3std6ranges3__45__cpo4swapE:
	.zero		1
	.type		_ZN32_INTERNAL_0fc7accb_4_k_cu_MAXEPS6thrust24THRUST_300001_SM_1000_NS8cuda_cub10par_nosyncE,@object
	.size		_ZN32_INTERNAL_0fc7accb_4_k_cu_MAXEPS6thrust24THRUST_300001_SM_1000_NS8cuda_cub10par_nosyncE,(_ZN32_INTERNAL_0fc7accb_4_k_cu_MAXEPS6thrust24THRUST_300001_SM_1000_NS12placeholders2_9E - _ZN32_INTERNAL_0fc7accb_4_k_cu_MAXEPS6thrust24THRUST_300001_SM_1000_NS8cuda_cub10par_nosyncE)
_ZN32_INTERNAL_0fc7accb_4_k_cu_MAXEPS6thrust24THRUST_300001_SM_1000_NS8cuda_cub10par_nosyncE:
	.zero		1
	.type		_ZN32_INTERNAL_0fc7accb_4_k_cu_MAXEPS6thrust24THRUST_300001_SM_1000_NS12placeholders2_9E,@object
	.size		_ZN32_INTERNAL_0fc7accb_4_k_cu_MAXEPS6thrust24THRUST_300001_SM_1000_NS12placeholders2_9E,(_ZN32_INTERNAL_0fc7accb_4_k_cu_MAXEPS4cuda3std3__434_GLOBAL__N__0fc7accb_4_k_cu_MAXEPS6ignoreE - _ZN32_INTERNAL_0fc7accb_4_k_cu_MAXEPS6thrust24THRUST_300001_SM_1000_NS12placeholders2_9E)
_ZN32_INTERNAL_0fc7accb_4_k_cu_MAXEPS6thrust24THRUST_300001_SM_1000_NS12placeholders2_9E:
	.zero		1
	.type		_ZN32_INTERNAL_0fc7accb_4_k_cu_MAXEPS4cuda3std3__434_GLOBAL__N__0fc7accb_4_k_cu_MAXEPS6ignoreE,@object
	.size		_ZN32_INTERNAL_0fc7accb_4_k_cu_MAXEPS4cuda3std3__434_GLOBAL__N__0fc7accb_4_k_cu_MAXEPS6ignoreE,(_ZN32_INTERNAL_0fc7accb_4_k_cu_MAXEPS4cuda3std6ranges3__45__cpo4dataE - _ZN32_INTERNAL_0fc7accb_4_k_cu_MAXEPS4cuda3std3__434_GLOBAL__N__0fc7accb_4_k_cu_MAXEPS6ignoreE)
_ZN32_INTERNAL_0fc7accb_4_k_cu_MAXEPS4cuda3std3__434_GLOBAL__N__0fc7accb_4_k_cu_MAXEPS6ignoreE:
	.zero		1
	.type		_ZN32_INTERNAL_0fc7accb_4_k_cu_MAXEPS4cuda3std6ranges3__45__cpo4dataE,@object
	.size		_ZN32_INTERNAL_0fc7accb_4_k_cu_MAXEPS4cuda3std6ranges3__45__cpo4dataE,(_ZN32_INTERNAL_0fc7accb_4_k_cu_MAXEPS6thrust24THRUST_300001_SM_1000_NS12placeholders2_1E - _ZN32_INTERNAL_0fc7accb_4_k_cu_MAXEPS4cuda3std6ranges3__45__cpo4dataE)
_ZN32_INTERNAL_0fc7accb_4_k_cu_MAXEPS4cuda3std6ranges3__45__cpo4dataE:
	.zero		1
	.type		_ZN32_INTERNAL_0fc7accb_4_k_cu_MAXEPS6thrust24THRUST_300001_SM_1000_NS12placeholders2_1E,@object
	.size		_ZN32_INTERNAL_0fc7accb_4_k_cu_MAXEPS6thrust24THRUST_300001_SM_1000_NS12placeholders2_1E,(_ZN32_INTERNAL_0fc7accb_4_k_cu_MAXEPS4cuda3std3__45__cpo5beginE - _ZN32_INTERNAL_0fc7accb_4_k_cu_MAXEPS6thrust24THRUST_300001_SM_1000_NS12placeholders2_1E)
_ZN32_INTERNAL_0fc7accb_4_k_cu_MAXEPS6thrust24THRUST_300001_SM_1000_NS12placeholders2_1E:
	.zero		1
	.type		_ZN32_INTERNAL_0fc7accb_4_k_cu_MAXEPS4cuda3std3__45__cpo5beginE,@object
	.size		_ZN32_INTERNAL_0fc7accb_4_k_cu_MAXEPS4cuda3std3__45__cpo5beginE,(_ZN32_INTERNAL_0fc7accb_4_k_cu_MAXEPS4cuda3std6ranges3__45__cpo5beginE - _ZN32_INTERNAL_0fc7accb_4_k_cu_MAXEPS4cuda3std3__45__cpo5beginE)
_ZN32_INTERNAL_0fc7accb_4_k_cu_MAXEPS4cuda3std3__45__cpo5beginE:
	.zero		1
	.type		_ZN32_INTERNAL_0fc7accb_4_k_cu_MAXEPS4cuda3std6ranges3__45__cpo5beginE,@object
	.size		_ZN32_INTERNAL_0fc7accb_4_k_cu_MAXEPS4cuda3std6ranges3__45__cpo5beginE,(_ZN32_INTERNAL_0fc7accb_4_k_cu_MAXEPS6thrust24THRUST_300001_SM_1000_NS12placeholders2_5E - _ZN32_INTERNAL_0fc7accb_4_k_cu_MAXEPS4cuda3std6ranges3__45__cpo5beginE)
_ZN32_INTERNAL_0fc7accb_4_k_cu_MAXEPS4cuda3std6ranges3__45__cpo5beginE:
	.zero		1
	.type		_ZN32_INTERNAL_0fc7accb_4_k_cu_MAXEPS6thrust24THRUST_300001_SM_1000_NS12placeholders2_5E,@object
	.size		_ZN32_INTERNAL_0fc7accb_4_k_cu_MAXEPS6thrust24THRUST_300001_SM_1000_NS12placeholders2_5E,(_ZN32_INTERNAL_0fc7accb_4_k_cu_MAXEPS4cuda3std3__45__cpo6rbeginE - _ZN32_INTERNAL_0fc7accb_4_k_cu_MAXEPS6thrust24THRUST_300001_SM_1000_NS12placeholders2_5E)
_ZN32_INTERNAL_0fc7accb_4_k_cu_MAXEPS6thrust24THRUST_300001_SM_1000_NS12placeholders2_5E:
	.zero		1
	.type		_ZN32_INTERNAL_0fc7accb_4_k_cu_MAXEPS4cuda3std3__45__cpo6rbeginE,@object
	.size		_ZN32_INTERNAL_0fc7accb_4_k_cu_MAXEPS4cuda3std3__45__cpo6rbeginE,(_ZN32_INTERNAL_0fc7accb_4_k_cu_MAXEPS4cuda3std6ranges3__45__cpo7advanceE - _ZN32_INTERNAL_0fc7accb_4_k_cu_MAXEPS4cuda3std3__45__cpo6rbeginE)
_ZN32_INTERNAL_0fc7accb_4_k_cu_MAXEPS4cuda3std3__45__cpo6rbeginE:
	.zero		1
	.type		_ZN32_INTERNAL_0fc7accb_4_k_cu_MAXEPS4cuda3std6ranges3__45__cpo7advanceE,@object
	.size		_ZN32_INTERNAL_0fc7accb_4_k_cu_MAXEPS4cuda3std6ranges3__45__cpo7advanceE,(_ZN32_INTERNAL_0fc7accb_4_k_cu_MAXEPS4cuda3std3__47nulloptE - _ZN32_INTERNAL_0fc7accb_4_k_cu_MAXEPS4cuda3std6ranges3__45__cpo7advanceE)
_ZN32_INTERNAL_0fc7accb_4_k_cu_MAXEPS4cuda3std6ranges3__45__cpo7advanceE:
	.zero		1
	.type		_ZN32_INTERNAL_0fc7accb_4_k_cu_MAXEPS4cuda3std3__47nulloptE,@object
	.size		_ZN32_INTERNAL_0fc7accb_4_k_cu_MAXEPS4cuda3std3__47nulloptE,(_ZN32_INTERNAL_0fc7accb_4_k_cu_MAXEPS4cuda3std6ranges3__45__cpo8distanceE - _ZN32_INTERNAL_0fc7accb_4_k_cu_MAXEPS4cuda3std3__47nulloptE)
_ZN32_INTERNAL_0fc7accb_4_k_cu_MAXEPS4cuda3std3__47nulloptE:
	.zero		1
	.type		_ZN32_INTERNAL_0fc7accb_4_k_cu_MAXEPS4cuda3std6ranges3__45__cpo8distanceE,@object
	.size		_ZN32_INTERNAL_0fc7accb_4_k_cu_MAXEPS4cuda3std6ranges3__45__cpo8distanceE,(_ZN32_INTERNAL_0fc7accb_4_k_cu_MAXEPS6thrust24THRUST_300001_SM_1000_NS12placeholders3_10E - _ZN32_INTERNAL_0fc7accb_4_k_cu_MAXEPS4cuda3std6ranges3__45__cpo8distanceE)
_ZN32_INTERNAL_0fc7accb_4_k_cu_MAXEPS4cuda3std6ranges3__45__cpo8distanceE:
	.zero		1
	.type		_ZN32_INTERNAL_0fc7accb_4_k_cu_MAXEPS6thrust24THRUST_300001_SM_1000_NS12placeholders3_10E,@object
	.size		_ZN32_INTERNAL_0fc7accb_4_k_cu_MAXEPS6thrust24THRUST_300001_SM_1000_NS12placeholders3_10E,(_ZN32_INTERNAL_0fc7accb_4_k_cu_MAXEPS4cuda3std3__419piecewise_constructE - _ZN32_INTERNAL_0fc7accb_4_k_cu_MAXEPS6thrust24THRUST_300001_SM_1000_NS12placeholders3_10E)
_ZN32_INTERNAL_0fc7accb_4_k_cu_MAXEPS6thrust24THRUST_300001_SM_1000_NS12placeholders3_10E:
	.zero		1
	.type		_ZN32_INTERNAL_0fc7accb_4_k_cu_MAXEPS4cuda3std3__419piecewise_constructE,@object
	.size		_ZN32_INTERNAL_0fc7accb_4_k_cu_MAXEPS4cuda3std3__419piecewise_constructE,(_ZN32_INTERNAL_0fc7accb_4_k_cu_MAXEPS4cuda3std6ranges3__45__cpo5cdataE - _ZN32_INTERNAL_0fc7accb_4_k_cu_MAXEPS4cuda3std3__419piecewise_constructE)
_ZN32_INTERNAL_0fc7accb_4_k_cu_MAXEPS4cuda3std3__419piecewise_constructE:
	.zero		1
	.type		_ZN32_INTERNAL_0fc7accb_4_k_cu_MAXEPS4cuda3std6ranges3__45__cpo5cdataE,@object
	.size		_ZN32_INTERNAL_0fc7accb_4_k_cu_MAXEPS4cuda3std6ranges3__45__cpo5cdataE,(_ZN32_INTERNAL_0fc7accb_4_k_cu_MAXEPS6thrust24THRUST_300001_SM_1000_NS12placeholders2_2E - _ZN32_INTERNAL_0fc7accb_4_k_cu_MAXEPS4cuda3std6ranges3__45__cpo5cdataE)
_ZN32_INTERNAL_0fc7accb_4_k_cu_MAXEPS4cuda3std6ranges3__45__cpo5cdataE:
	.zero		1
	.type		_ZN32_INTERNAL_0fc7accb_4_k_cu_MAXEPS6thrust24THRUST_300001_SM_1000_NS12placeholders2_2E,@object
	.size		_ZN32_INTERNAL_0fc7accb_4_k_cu_MAXEPS6thrust24THRUST_300001_SM_1000_NS12placeholders2_2E,(_ZN32_INTERNAL_0fc7accb_4_k_cu_MAXEPS4cuda3std3__45__cpo3endE - _ZN32_INTERNAL_0fc7accb_4_k_cu_MAXEPS6thrust24THRUST_300001_SM_1000_NS12placeholders2_2E)
_ZN32_INTERNAL_0fc7accb_4_k_cu_MAXEPS6thrust24THRUST_300001_SM_1000_NS12placeholders2_2E:
	.zero		1
	.type		_ZN32_INTERNAL_0fc7accb_4_k_cu_MAXEPS4cuda3std3__45__cpo3endE,@object
	.size		_ZN32_INTERNAL_0fc7accb_4_k_cu_MAXEPS4cuda3std3__45__cpo3endE,(_ZN32_INTERNAL_0fc7accb_4_k_cu_MAXEPS4cuda3std6ranges3__45__cpo3endE - _ZN32_INTERNAL_0fc7accb_4_k_cu_MAXEPS4cuda3std3__45__cpo3endE)
_ZN32_INTERNAL_0fc7accb_4_k_cu_MAXEPS4cuda3std3__45__cpo3endE:
	.zero		1
	.type		_ZN32_INTERNAL_0fc7accb_4_k_cu_MAXEPS4cuda3std6ranges3__45__cpo3endE,@object
	.size		_ZN32_INTERNAL_0fc7accb_4_k_cu_MAXEPS4cuda3std6ranges3__45__cpo3endE,(_ZN32_INTERNAL_0fc7accb_4_k_cu_MAXEPS6thrust24THRUST_300001_SM_1000_NS12placeholders2_6E - _ZN32_INTERNAL_0fc7accb_4_k_cu_MAXEPS4cuda3std6ranges3__45__cpo3endE)
_ZN32_INTERNAL_0fc7accb_4_k_cu_MAXEPS4cuda3std6ranges3__45__cpo3endE:
	.zero		1
	.type		_ZN32_INTERNAL_0fc7accb_4_k_cu_MAXEPS6thrust24THRUST_300001_SM_1000_NS12placeholders2_6E,@object
	.size		_ZN32_INTERNAL_0fc7accb_4_k_cu_MAXEPS6thrust24THRUST_300001_SM_1000_NS12placeholders2_6E,(_ZN32_INTERNAL_0fc7accb_4_k_cu_MAXEPS4cuda3std3__45__cpo4rendE - _ZN32_INTERNAL_0fc7accb_4_k_cu_MAXEPS6thrust24THRUST_300001_SM_1000_NS12placeholders2_6E)
_ZN32_INTERNAL_0fc7accb_4_k_cu_MAXEPS6thrust24THRUST_300001_SM_1000_NS12placeholders2_6E:
	.zero		1
	.type		_ZN32_INTERNAL_0fc7accb_4_k_cu_MAXEPS4cuda3std3__45__cpo4rendE,@object
	.size		_ZN32_INTERNAL_0fc7accb_4_k_cu_MAXEPS4cuda3std3__45__cpo4rendE,(_ZN32_INTERNAL_0fc7accb_4_k_cu_MAXEPS4cuda3std6ranges3__45__cpo9iter_swapE - _ZN32_INTERNAL_0fc7accb_4_k_cu_MAXEPS4cuda3std3__45__cpo4rendE)
_ZN32_INTERNAL_0fc7accb_4_k_cu_MAXEPS4cuda3std3__45__cpo4rendE:
	.zero		1
	.type		_ZN32_INTERNAL_0fc7accb_4_k_cu_MAXEPS4cuda3std6ranges3__45__cpo9iter_swapE,@object
	.size		_ZN32_INTERNAL_0fc7accb_4_k_cu_MAXEPS4cuda3std6ranges3__45__cpo9iter_swapE,(_ZN32_INTERNAL_0fc7accb_4_k_cu_MAXEPS4cuda3std3__48unexpectE - _ZN32_INTERNAL_0fc7accb_4_k_cu_MAXEPS4cuda3std6ranges3__45__cpo9iter_swapE)
_ZN32_INTERNAL_0fc7accb_4_k_cu_MAXEPS4cuda3std6ranges3__45__cpo9iter_swapE:
	.zero		1
	.type		_ZN32_INTERNAL_0fc7accb_4_k_cu_MAXEPS4cuda3std3__48unexpectE,@object
	.size		_ZN32_INTERNAL_0fc7accb_4_k_cu_MAXEPS4cuda3std3__48unexpectE,(_ZN32_INTERNAL_0fc7accb_4_k_cu_MAXEPS6thrust24THRUST_300001_SM_1000_NS8cuda_cub3parE - _ZN32_INTERNAL_0fc7accb_4_k_cu_MAXEPS4cuda3std3__48unexpectE)
_ZN32_INTERNAL_0fc7accb_4_k_cu_MAXEPS4cuda3std3__48unexpectE:
	.zero		1
	.type		_ZN32_INTERNAL_0fc7accb_4_k_cu_MAXEPS6thrust24THRUST_300001_SM_1000_NS8cuda_cub3parE,@object
	.size		_ZN32_INTERNAL_0fc7accb_4_k_cu_MAXEPS6thrust24THRUST_300001_SM_1000_NS8cuda_cub3parE,(_ZN32_INTERNAL_0fc7accb_4_k_cu_MAXEPS6thrust24THRUST_300001_SM_1000_NS12placeholders2_4E - _ZN32_INTERNAL_0fc7accb_4_k_cu_MAXEPS6thrust24THRUST_300001_SM_1000_NS8cuda_cub3parE)
_ZN32_INTERNAL_0fc7accb_4_k_cu_MAXEPS6thrust24THRUST_300001_SM_1000_NS8cuda_cub3parE:
	.zero		1
	.type		_ZN32_INTERNAL_0fc7accb_4_k_cu_MAXEPS6thrust24THRUST_300001_SM_1000_NS12placeholders2_4E,@object
	.size		_ZN32_INTERNAL_0fc7accb_4_k_cu_MAXEPS6thrust24THRUST_300001_SM_1000_NS12placeholders2_4E,(_ZN32_INTERNAL_0fc7accb_4_k_cu_MAXEPS4cuda3std3__45__cpo4cendE - _ZN32_INTERNAL_0fc7accb_4_k_cu_MAXEPS6thrust24THRUST_300001_SM_1000_NS12placeholders2_4E)
_ZN32_INTERNAL_0fc7accb_4_k_cu_MAXEPS6thrust24THRUST_300001_SM_1000_NS12placeholders2_4E:
	.zero		1
	.type		_ZN32_INTERNAL_0fc7accb_4_k_cu_MAXEPS4cuda3std3__45__cpo4cendE,@object
	.size		_ZN32_INTERNAL_0fc7accb_4_k_cu_MAXEPS4cuda3std3__45__cpo4cendE,(_ZN32_INTERNAL_0fc7accb_4_k_cu_MAXEPS4cuda3std6ranges3__45__cpo4cendE - _ZN32_INTERNAL_0fc7accb_4_k_cu_MAXEPS4cuda3std3__45__cpo4cendE)
_ZN32_INTERNAL_0fc7accb_4_k_cu_MAXEPS4cuda3std3__45__cpo4cendE:
	.zero		1
	.type		_ZN32_INTERNAL_0fc7accb_4_k_cu_MAXEPS4cuda3std6ranges3__45__cpo4cendE,@object
	.size		_ZN32_INTERNAL_0fc7accb_4_k_cu_MAXEPS4cuda3std6ranges3__45__cpo4cendE,(_ZN32_INTERNAL_0fc7accb_4_k_cu_MAXEPS4cuda3std3__420unreachable_sentinelE - _ZN32_INTERNAL_0fc7accb_4_k_cu_MAXEPS4cuda3std6ranges3__45__cpo4cendE)
_ZN32_INTERNAL_0fc7accb_4_k_cu_MAXEPS4cuda3std6ranges3__45__cpo4cendE:
	.zero		1
	.type		_ZN32_INTERNAL_0fc7accb_4_k_cu_MAXEPS4cuda3std3__420unreachable_sentinelE,@object
	.size		_ZN32_INTERNAL_0fc7accb_4_k_cu_MAXEPS4cuda3std3__420unreachable_sentinelE,(_ZN32_INTERNAL_0fc7accb_4_k_cu_MAXEPS4cuda3std6ranges3__45__cpo5ssizeE - _ZN32_INTERNAL_0fc7accb_4_k_cu_MAXEPS4cuda3std3__420unreachable_sentinelE)
_ZN32_INTERNAL_0fc7accb_4_k_cu_MAXEPS4cuda3std3__420unreachable_sentinelE:
	.zero		1
	.type		_ZN32_INTERNAL_0fc7accb_4_k_cu_MAXEPS4cuda3std6ranges3__45__cpo5ssizeE,@object
	.size		_ZN32_INTERNAL_0fc7accb_4_k_cu_MAXEPS4cuda3std6ranges3__45__cpo5ssizeE,(_ZN32_INTERNAL_0fc7accb_4_k_cu_MAXEPS6thrust24THRUST_300001_SM_1000_NS12placeholders2_8E - _ZN32_INTERNAL_0fc7accb_4_k_cu_MAXEPS4cuda3std6ranges3__45__cpo5ssizeE)
_ZN32_INTERNAL_0fc7accb_4_k_cu_MAXEPS4cuda3std6ranges3__45__cpo5ssizeE:
	.zero		1
	.type		_ZN32_INTERNAL_0fc7accb_4_k_cu_MAXEPS6thrust24THRUST_300001_SM_1000_NS12placeholders2_8E,@object
	.size		_ZN32_INTERNAL_0fc7accb_4_k_cu_MAXEPS6thrust24THRUST_300001_SM_1000_NS12placeholders2_8E,(_ZN32_INTERNAL_0fc7accb_4_k_cu_MAXEPS4cuda3std3__45__cpo5crendE - _ZN32_INTERNAL_0fc7accb_4_k_cu_MAXEPS6thrust24THRUST_300001_SM_1000_NS12placeholders2_8E)
_ZN32_INTERNAL_0fc7accb_4_k_cu_MAXEPS6thrust24THRUST_300001_SM_1000_NS12placeholders2_8E:
	.zero		1
	.type		_ZN32_INTERNAL_0fc7accb_4_k_cu_MAXEPS4cuda3std3__45__cpo5crendE,@object
	.size		_ZN32_INTERNAL_0fc7accb_4_k_cu_MAXEPS4cuda3std3__45__cpo5crendE,(_ZN32_INTERNAL_0fc7accb_4_k_cu_MAXEPS4cuda3std6ranges3__45__cpo4prevE - _ZN32_INTERNAL_0fc7accb_4_k_cu_MAXEPS4cuda3std3__45__cpo5crendE)
_ZN32_INTERNAL_0fc7accb_4_k_cu_MAXEPS4cuda3std3__45__cpo5crendE:
	.zero		1
	.type		_ZN32_INTERNAL_0fc7accb_4_k_cu_MAXEPS4cuda3std6ranges3__45__cpo4prevE,@object
	.size		_ZN32_INTERNAL_0fc7accb_4_k_cu_MAXEPS4cuda3std6ranges3__45__cpo4prevE,(_ZN32_INTERNAL_0fc7accb_4_k_cu_MAXEPS4cuda3std6ranges3__45__cpo9iter_moveE - _ZN32_INTERNAL_0fc7accb_4_k_cu_MAXEPS4cuda3std6ranges3__45__cpo4prevE)
_ZN32_INTERNAL_0fc7accb_4_k_cu_MAXEPS4cuda3std6ranges3__45__cpo4prevE:
	.zero		1
	.type		_ZN32_INTERNAL_0fc7accb_4_k_cu_MAXEPS4cuda3std6ranges3__45__cpo9iter_moveE,@object
	.size		_ZN32_INTERNAL_0fc7accb_4_k_cu_MAXEPS4cuda3std6ranges3__45__cpo9iter_moveE,(_ZN32_INTERNAL_0fc7accb_4_k_cu_MAXEPS6thrust24THRUST_300001_SM_1000_NS6system6detail10sequential3seqE - _ZN32_INTERNAL_0fc7accb_4_k_cu_MAXEPS4cuda3std6ranges3__45__cpo9iter_moveE)
_ZN32_INTERNAL_0fc7accb_4_k_cu_MAXEPS4cuda3std6ranges3__45__cpo9iter_moveE:
	.zero		1
	.type		_ZN32_INTERNAL_0fc7accb_4_k_cu_MAXEPS6thrust24THRUST_300001_SM_1000_NS6system6detail10sequential3seqE,@object
	.size		_ZN32_INTERNAL_0fc7accb_4_k_cu_MAXEPS6thrust24THRUST_300001_SM_1000_NS6system6detail10sequential3seqE,(.L_31 - _ZN32_INTERNAL_0fc7accb_4_k_cu_MAXEPS6thrust24THRUST_300001_SM_1000_NS6system6detail10sequential3seqE)
_ZN32_INTERNAL_0fc7accb_4_k_cu_MAXEPS6thrust24THRUST_300001_SM_1000_NS6system6detail10sequential3seqE:
	.zero		1
.L_31:


//--------------------- .nv.shared._ZN3cub18CUB_300001_SM_10006detail6reduce18DeviceReduceKernelINS2_10policy_hubIdyN4cuda3__47maximumIdEEE10Policy1000EN6thrust24THRUST_300001_SM_1000_NS6detail15normal_iteratorINSC_10device_ptrIdEEEEyS8_dNS5_3std3__410__identityEEEvT0_PT3_T1_NS0_13GridEvenShareISO_EET2_T4_ --------------------------
	.section	.nv.shared._ZN3cub18CUB_300001_SM_10006detail6reduce18DeviceReduceKernelINS2_10policy_hubIdyN4cuda3__47maximumIdEEE10Policy1000EN6thrust24THRUST_300001_SM_1000_NS6detail15normal_iteratorINSC_10device_ptrIdEEEEyS8_dNS5_3std3__410__identityEEEvT0_PT3_T1_NS0_13GridEvenShareISO_EET2_T4_,"aw",@nobits
	.sectionflags	@""
	.align	8
.nv.shared._ZN3cub18CUB_300001_SM_10006detail6reduce18DeviceReduceKernelINS2_10policy_hubIdyN4cuda3__47maximumIdEEE10Policy1000EN6thrust24THRUST_300001_SM_1000_NS6detail15normal_iteratorINSC_10device_ptrIdEEEEyS8_dNS5_3std3__410__identityEEEvT0_PT3_T1_NS0_13GridEvenShareISO_EET2_T4_:
	.zero		1104


//--------------------- .nv.shared._ZN3cub18CUB_300001_SM_10006detail6reduce28DeviceReduceSingleTileKernelINS2_10policy_hubIdyN4cuda3__47maximumIdEEE10Policy1000EN6thrust24THRUST_300001_SM_1000_NS6detail15normal_iteratorINSC_10device_ptrIdEEEEPdyS8_ddNS5_3std3__410__identityEEEvT0_T1_T2_T3_T4_T6_ --------------------------
	.section	.nv.shared._ZN3cub18CUB_300001_SM_10006detail6reduce28DeviceReduceSingleTileKernelINS2_10policy_hubIdyN4cuda3__47maximumIdEEE10Policy1000EN6thrust24THRUST_300001_SM_1000_NS6detail15normal_iteratorINSC_10device_ptrIdEEEEPdyS8_ddNS5_3std3__410__identityEEEvT0_T1_T2_T3_T4_T6_,"aw",@nobits
	.sectionflags	@""
	.align	8
.nv.shared._ZN3cub18CUB_300001_SM_10006detail6reduce28DeviceReduceSingleTileKernelINS2_10policy_hubIdyN4cuda3__47maximumIdEEE10Policy1000EN6thrust24THRUST_300001_SM_1000_NS6detail15normal_iteratorINSC_10device_ptrIdEEEEPdyS8_ddNS5_3std3__410__identityEEEvT0_T1_T2_T3_T4_T6_:
	.zero		1104


//--------------------- .nv.shared._ZN3cub18CUB_300001_SM_10006detail6reduce28DeviceReduceSingleTileKernelINS2_10policy_hubIdjN4cuda3__47maximumIdEEE10Policy1000EPdSB_iS8_ddNS5_3std3__410__identityEEEvT0_T1_T2_T3_T4_T6_ --------------------------
	.section	.nv.shared._ZN3cub18CUB_300001_SM_10006detail6reduce28DeviceReduceSingleTileKernelINS2_10policy_hubIdjN4cuda3__47maximumIdEEE10Policy1000EPdSB_iS8_ddNS5_3std3__410__identityEEEvT0_T1_T2_T3_T4_T6_,"aw",@nobits
	.sectionflags	@""
	.align	8
.nv.shared._ZN3cub18CUB_300001_SM_10006detail6reduce28DeviceReduceSingleTileKernelINS2_10policy_hubIdjN4cuda3__47maximumIdEEE10Policy1000EPdSB_iS8_ddNS5_3std3__410__identityEEEvT0_T1_T2_T3_T4_T6_:
	.zero		1104


//--------------------- .nv.shared._ZN3cub18CUB_300001_SM_10006detail6reduce18DeviceReduceKernelINS2_10policy_hubIdjN4cuda3__47maximumIdEEE10Policy1000EN6thrust24THRUST_300001_SM_1000_NS6detail15normal_iteratorINSC_10device_ptrIdEEEEjS8_dNS5_3std3__410__identityEEEvT0_PT3_T1_NS0_13GridEvenShareISO_EET2_T4_ --------------------------
	.section	.nv.shared._ZN3cub18CUB_300001_SM_10006detail6reduce18DeviceReduceKernelINS2_10policy_hubIdjN4cuda3__47maximumIdEEE10Policy1000EN6thrust24THRUST_300001_SM_1000_NS6detail15normal_iteratorINSC_10device_ptrIdEEEEjS8_dNS5_3std3__410__identityEEEvT0_PT3_T1_NS0_13GridEvenShareISO_EET2_T4_,"aw",@nobits
	.sectionflags	@""
	.align	8
.nv.shared._ZN3cub18CUB_300001_SM_10006detail6reduce18DeviceReduceKernelINS2_10policy_hubIdjN4cuda3__47maximumIdEEE10Policy1000EN6thrust24THRUST_300001_SM_1000_NS6detail15normal_iteratorINSC_10device_ptrIdEEEEjS8_dNS5_3std3__410__identityEEEvT0_PT3_T1_NS0_13GridEvenShareISO_EET2_T4_:
	.zero		1104


//--------------------- .nv.shared._ZN3cub18CUB_300001_SM_10006detail6reduce28DeviceReduceSingleTileKernelINS2_10policy_hubIdjN4cuda3__47maximumIdEEE10Policy1000EN6thrust24THRUST_300001_SM_1000_NS6detail15normal_iteratorINSC_10device_ptrIdEEEEPdjS8_ddNS5_3std3__410__identityEEEvT0_T1_T2_T3_T4_T6_ --------------------------
	.section	.nv.shared._ZN3cub18CUB_300001_SM_10006detail6reduce28DeviceReduceSingleTileKernelINS2_10policy_hubIdjN4cuda3__47maximumIdEEE10Policy1000EN6thrust24THRUST_300001_SM_1000_NS6detail15normal_iteratorINSC_10device_ptrIdEEEEPdjS8_ddNS5_3std3__410__identityEEEvT0_T1_T2_T3_T4_T6_,"aw",@nobits
	.sectionflags	@""
	.align	8
.nv.shared._ZN3cub18CUB_300001_SM_10006detail6reduce28DeviceReduceSingleTileKernelINS2_10policy_hubIdjN4cuda3__47maximumIdEEE10Policy1000EN6thrust24THRUST_300001_SM_1000_NS6detail15normal_iteratorINSC_10device_ptrIdEEEEPdjS8_ddNS5_3std3__410__identityEEEvT0_T1_T2_T3_T4_T6_:
	.zero		1104


//--------------------- .nv.constant0._ZN3cub18CUB_300001_SM_10006detail6reduce28DeviceReduceSingleTileKernelINS2_10policy_hubIdyN4cuda3__47maximumIdEEE10Policy1000EPdSB_iS8_ddNS5_3std3__410__identityEEEvT0_T1_T2_T3_T4_T6_ --------------------------
	.section	.nv.constant0._ZN3cub18CUB_300001_SM_10006detail6reduce28DeviceReduceSingleTileKernelINS2_10policy_hubIdyN4cuda3__47maximumIdEEE10Policy1000EPdSB_iS8_ddNS5_3std3__410__identityEEEvT0_T1_T2_T3_T4_T6_,"a",@progbits
	.sectionflags	@""
	.align	4
.nv.constant0._ZN3cub18CUB_300001_SM_10006detail6reduce28DeviceReduceSingleTileKernelINS2_10policy_hubIdyN4cuda3__47maximumIdEEE10Policy1000EPdSB_iS8_ddNS5_3std3__410__identityEEEvT0_T1_T2_T3_T4_T6_:
	.zero		929


//--------------------- .nv.constant0._ZN3cub18CUB_300001_SM_10006detail6reduce18DeviceReduceKernelINS2_10policy_hubIdyN4cuda3__47maximumIdEEE10Policy1000EN6thrust24THRUST_300001_SM_1000_NS6detail15normal_iteratorINSC_10device_ptrIdEEEEyS8_dNS5_3std3__410__identityEEEvT0_PT3_T1_NS0_13GridEvenShareISO_EET2_T4_ --------------------------
	.section	.nv.constant0._ZN3cub18CUB_300001_SM_10006detail6reduce18DeviceReduceKernelINS2_10policy_hubIdyN4cuda3__47maximumIdEEE10Policy1000EN6thrust24THRUST_300001_SM_1000_NS6detail15normal_iteratorINSC_10device_ptrIdEEEEyS8_dNS5_3std3__410__identityEEEvT0_PT3_T1_NS0_13GridEvenShareISO_EET2_T4_,"a",@progbits
	.sectionflags	@""
	.align	4
.nv.constant0._ZN3cub18CUB_300001_SM_10006detail6reduce18DeviceReduceKernelINS2_10policy_hubIdyN4cuda3__47maximumIdEEE10Policy1000EN6thrust24THRUST_300001_SM_1000_NS6detail15normal_iteratorINSC_10device_ptrIdEEEEyS8_dNS5_3std3__410__identityEEEvT0_PT3_T1_NS0_13GridEvenShareISO_EET2_T4_:
	.zero		994


//--------------------- .nv.constant0._ZN3cub18CUB_300001_SM_10006detail6reduce28DeviceReduceSingleTileKernelINS2_10policy_hubIdyN4cuda3__47maximumIdEEE10Policy1000EN6thrust24THRUST_300001_SM_1000_NS6detail15normal_iteratorINSC_10device_ptrIdEEEEPdyS8_ddNS5_3std3__410__identityEEEvT0_T1_T2_T3_T4_T6_ --------------------------
	.section	.nv.constant0._ZN3cub18CUB_300001_SM_10006detail6reduce28DeviceReduceSingleTileKernelINS2_10policy_hubIdyN4cuda3__47maximumIdEEE10Policy1000EN6thrust24THRUST_300001_SM_1000_NS6detail15normal_iteratorINSC_10device_ptrIdEEEEPdyS8_ddNS5_3std3__410__identityEEEvT0_T1_T2_T3_T4_T6_,"a",@progbits
	.sectionflags	@""
	.align	4
.nv.constant0._ZN3cub18CUB_300001_SM_10006detail6reduce28DeviceReduceSingleTileKernelINS2_10policy_hubIdyN4cuda3__47maximumIdEEE10Policy1000EN6thrust24THRUST_300001_SM_1000_NS6detail15normal_iteratorINSC_10device_ptrIdEEEEPdyS8_ddNS5_3std3__410__identityEEEvT0_T1_T2_T3_T4_T6_:
	.zero		937


//--------------------- .nv.constant0._ZN3cub18CUB_300001_SM_10006detail6reduce28DeviceReduceSingleTileKernelINS2_10policy_hubIdjN4cuda3__47maximumIdEEE10Policy1000EPdSB_iS8_ddNS5_3std3__410__identityEEEvT0_T1_T2_T3_T4_T6_ --------------------------
	.section	.nv.constant0._ZN3cub18CUB_300001_SM_10006detail6reduce28DeviceReduceSingleTileKernelINS2_10policy_hubIdjN4cuda3__47maximumIdEEE10Policy1000EPdSB_iS8_ddNS5_3std3__410__identityEEEvT0_T1_T2_T3_T4_T6_,"a",@progbits
	.sectionflags	@""
	.align	4
.nv.constant0._ZN3cub18CUB_300001_SM_10006detail6reduce28DeviceReduceSingleTileKernelINS2_10policy_hubIdjN4cuda3__47maximumIdEEE10Policy1000EPdSB_iS8_ddNS5_3std3__410__identityEEEvT0_T1_T2_T3_T4_T6_:
	.zero		929


//--------------------- .nv.constant0._ZN3cub18CUB_300001_SM_10006detail6reduce18DeviceReduceKernelINS2_10policy_hubIdjN4cuda3__47maximumIdEEE10Policy1000EN6thrust24THRUST_300001_SM_1000_NS6detail15normal_iteratorINSC_10device_ptrIdEEEEjS8_dNS5_3std3__410__identityEEEvT0_PT3_T1_NS0_13GridEvenShareISO_EET2_T4_ --------------------------
	.section	.nv.constant0._ZN3cub18CUB_300001_SM_10006detail6reduce18DeviceReduceKernelINS2_10policy_hubIdjN4cuda3__47maximumIdEEE10Policy1000EN6thrust24THRUST_300001_SM_1000_NS6detail15normal_iteratorINSC_10device_ptrIdEEEEjS8_dNS5_3std3__410__identityEEEvT0_PT3_T1_NS0_13GridEvenShareISO_EET2_T4_,"a",@progbits
	.sectionflags	@""
	.align	4
.nv.constant0._ZN3cub18CUB_300001_SM_10006detail6reduce18DeviceReduceKernelINS2_10policy_hubIdjN4cuda3__47maximumIdEEE10Policy1000EN6thrust24THRUST_300001_SM_1000_NS6detail15normal_iteratorINSC_10device_ptrIdEEEEjS8_dNS5_3std3__410__identityEEEvT0_PT3_T1_NS0_13GridEvenShareISO_EET2_T4_:
	.zero		958


//--------------------- .nv.constant0._ZN3cub18CUB_300001_SM_10006detail6reduce28DeviceReduceSingleTileKernelINS2_10policy_hubIdjN4cuda3__47maximumIdEEE10Policy1000EN6thrust24THRUST_300001_SM_1000_NS6detail15normal_iteratorINSC_10device_ptrIdEEEEPdjS8_ddNS5_3std3__410__identityEEEvT0_T1_T2_T3_T4_T6_ --------------------------
	.section	.nv.constant0._ZN3cub18CUB_300001_SM_10006detail6reduce28DeviceReduceSingleTileKernelINS2_10policy_hubIdjN4cuda3__47maximumIdEEE10Policy1000EN6thrust24THRUST_300001_SM_1000_NS6detail15normal_iteratorINSC_10device_ptrIdEEEEPdjS8_ddNS5_3std3__410__identityEEEvT0_T1_T2_T3_T4_T6_,"a",@progbits
	.sectionflags	@""
	.align	4
.nv.constant0._ZN3cub18CUB_300001_SM_10006detail6reduce28DeviceReduceSingleTileKernelINS2_10policy_hubIdjN4cuda3__47maximumIdEEE10Policy1000EN6thrust24THRUST_300001_SM_1000_NS6detail15normal_iteratorINSC_10device_ptrIdEEEEPdjS8_ddNS5_3std3__410__identityEEEvT0_T1_T2_T3_T4_T6_:
	.zero		929


//--------------------- .nv.constant0._ZN3cub18CUB_300001_SM_10006detail8for_each13static_kernelINS2_12policy_hub_t12policy_500_tEmN6thrust24THRUST_300001_SM_1000_NS8cuda_cub20__uninitialized_fill7functorINS7_10device_ptrIdEEdEEEEvT0_T1_ --------------------------
	.section	.nv.constant0._ZN3cub18CUB_300001_SM_10006detail8for_each13static_kernelINS2_12policy_hub_t12policy_500_tEmN6thrust24THRUST_300001_SM_1000_NS8cuda_cub20__uninitialized_fill7functorINS7_10device_ptrIdEEdEEEEvT0_T1_,"a",@progbits
	.sectionflags	@""
	.align	4
.nv.constant0._ZN3cub18CUB_300001_SM_10006detail8for_each13static_kernelINS2_12policy_hub_t12policy_500_tEmN6thrust24THRUST_300001_SM_1000_NS8cuda_cub20__uninitialized_fill7functorINS7_10device_ptrIdEEdEEEEvT0_T1_:
	.zero		920


//--------------------- .nv.constant0._ZN3cub18CUB_300001_SM_10006detail11EmptyKernelIvEEvv --------------------------
	.section	.nv.constant0._ZN3cub18CUB_300001_SM_10006detail11EmptyKernelIvEEvv,"a",@progbits
	.sectionflags	@""
	.align	4
.nv.constant0._ZN3cub18CUB_300001_SM_10006detail11EmptyKernelIvEEvv:
	.zero		896


//--------------------- .nv.constant0._Z13difference_abPdPKdS_ --------------------------
	.section	.nv.constant0._Z13difference_abPdPKdS_,"a",@progbits
	.sectionflags	@""
	.align	4
.nv.constant0._Z13difference_abPdPKdS_:
	.zero		920


//--------------------- .nv.constant0._Z8functionPKdPdS1_ --------------------------
	.section	.nv.constant0._Z8functionPKdPdS1_,"a",@progbits
	.sectionflags	@""
	.align	4
.nv.constant0._Z8functionPKdPdS1_:
	.zero		920


//--------------------- SYMBOLS --------------------------

	.type		.nv.reservedSmem.offset0,@object
	.size		.nv.reservedSmem.offset0,0x4
	.type		.nv.reservedSmem.cap,@object
	.size		.nv.reservedSmem.cap,0x4
